def attn_fwd(
    Q,
    K,
    V,
    Out,
    Lse,
    sm_scale,
    stride_qz,
    stride_qh,
    stride_qm,
    stride_qk,
    stride_kz,
    stride_kh,
    stride_kn,
    stride_kk,
    stride_vz,
    stride_vh,
    stride_vn,
    stride_vk,
    stride_oz,
    stride_oh,
    stride_om,
    stride_ok,
    seqlen_q,
    seqlen_k,
    BLOCK_M: tl.constexpr,
    BLOCK_N: tl.constexpr,
    HEAD_DIM: tl.constexpr,
    CAUSAL: tl.constexpr,
):
    start_m = tl.program_id(0)
    off_hz = tl.program_id(1)
    q_off = off_hz * stride_qh
    k_off = off_hz * stride_kh
    v_off = off_hz * stride_vh
    offs_m = start_m * BLOCK_M + tl.arange(0, BLOCK_M)
    offs_d = tl.arange(0, HEAD_DIM)
    offs_n = tl.arange(0, BLOCK_N)
    q_ptrs = Q + q_off + offs_m[:, None] * stride_qm + offs_d[None, :] * stride_qk
    k_ptrs = K + k_off + offs_d[:, None] * stride_kk + offs_n[None, :] * stride_kn
    v_ptrs = V + v_off + offs_n[:, None] * stride_vn + offs_d[None, :] * stride_vk
    m_i = tl.full([BLOCK_M], float("-inf"), dtype=tl.float32)
    l_i = tl.zeros([BLOCK_M], dtype=tl.float32) + 1.0
    acc = tl.zeros([BLOCK_M, HEAD_DIM], dtype=tl.float32)
    q = tl.load(q_ptrs)
    acc, l_i, m_i = _attn_fwd_inner(
        acc,
        l_i,
        m_i,
        q,
        k_ptrs,
        v_ptrs,
        sm_scale,
        stride_kn,
        stride_vn,
        start_m,
        seqlen_k,
        BLOCK_M,
        BLOCK_N,
        HEAD_DIM,
        CAUSAL,
    )
    acc = acc / l_i[:, None]
    lse = m_i + tl.math.log2(l_i) / 1.4426950408889634
    o_ptrs = (
        Out
        + off_hz * stride_oh
        + offs_m[:, None] * stride_om
        + offs_d[None, :] * stride_ok
    )
    tl.store(o_ptrs, acc.to(Out.dtype.element_ty))
    tl.store(Lse + off_hz * seqlen_q + offs_m, lse)

# config = {"BLOCK_M": 128, "BLOCK_N": 128, "HEAD_DIM": 256, "arch": "sm_90", "causal": true, "dtype": "bf16", "num_stages": 3, "num_warps": 4}
# arch = sm_90


// ===== COMPILED SASS (sm_90a) =====

	.target	sm_90a

	.elftype	@"ET_EXEC"


//--------------------- .note.nv.tkinfo           --------------------------
	.section	.note.nv.tkinfo,"",@"SHT_NOTE"
	.sectionflags	@"SHF_NOTE_NV_TKINFO"
	.tkinfo
        /*0018*/ 	.word	0x00000002
        /*0030*/ 	.string	""
        /*0030*/ 	.string	"ptxas"
        /*0030*/ 	.string	"Cuda compilation tools, release 13.0, V13.0.88"
        /*0030*/ 	.string	"Build cuda_13.0.r13.0/compiler.36424714_0"
        /*0030*/ 	.string	"-v  -suppress-debug-info  -lineinfo  -arch sm_90a "



//--------------------- .note.nv.cuinfo           --------------------------
	.section	.note.nv.cuinfo,"",@"SHT_NOTE"
	.sectionflags	@"SHF_NOTE_NV_CUINFO"
        /*0018*/ 	.short	0x0002
        /*001a*/ 	.short	0x005a
        /*001c*/ 	.short	0x0082
	.zero		2


//--------------------- .nv.info                  --------------------------
	.section	.nv.info,"",@"SHT_CUDA_INFO"
	.align	4


	//----- nvinfo : EIATTR_REGCOUNT
	.align		4
        /*0000*/ 	.byte	0x04, 0x2f
        /*0002*/ 	.short	(.L_2 - .L_1)
	.align		4
.L_1:
        /*0004*/ 	.word	index@(attn_fwd)
        /*0008*/ 	.word	0x000000ff


	//----- nvinfo : EIATTR_FRAME_SIZE
	.align		4
.L_2:
        /*000c*/ 	.byte	0x04, 0x11
        /*000e*/ 	.short	(.L_4 - .L_3)
	.align		4
.L_3:
        /*0010*/ 	.word	index@(attn_fwd)
        /*0014*/ 	.word	0x00001b28


	//----- nvinfo : EIATTR_MIN_STACK_SIZE
	.align		4
.L_4:
        /*0018*/ 	.byte	0x04, 0x12
        /*001a*/ 	.short	(.L_6 - .L_5)
	.align		4
.L_5:
        /*001c*/ 	.word	index@(attn_fwd)
        /*0020*/ 	.word	0x00001b28
.L_6:


//--------------------- .nv.compat                --------------------------
	.section	.nv.compat,"",@"SHT_CUDA_COMPAT_INFO"
	.align	4
        /*0000*/ 	.byte	0x02, 0x09, 0x01, 0x00, 0x02, 0x02, 0x04, 0x00, 0x02, 0x05, 0x05, 0x00, 0x03, 0x07, 0x01, 0x01
        /*0010*/ 	.byte	0x02, 0x03, 0x00, 0x00, 0x02, 0x06, 0x01, 0x00, 0x04, 0x0b, 0x08, 0x00, 0x00, 0x00, 0x00, 0x00
        /*0020*/ 	.byte	0x00, 0x00, 0x00, 0x00


//--------------------- .nv.info.attn_fwd         --------------------------
	.section	.nv.info.attn_fwd,"",@"SHT_CUDA_INFO"
	.sectionflags	@""
	.align	4


	//----- nvinfo : EIATTR_CUDA_API_VERSION
	.align		4
        /*0000*/ 	.byte	0x04, 0x37
        /*0002*/ 	.short	(.L_8 - .L_7)
.L_7:
        /*0004*/ 	.word	0x00000082


	//----- nvinfo : EIATTR_KPARAM_INFO
	.align		4
.L_8:
        /*0008*/ 	.byte	0x04, 0x17
        /*000a*/ 	.short	(.L_10 - .L_9)
.L_9:
        /*000c*/ 	.word	0x00000000
        /*0010*/ 	.short	0x0019
        /*0012*/ 	.short	0x0080
        /*0014*/ 	.byte	0x00, 0xf4, 0x21, 0x00


	//----- nvinfo : EIATTR_KPARAM_INFO
	.align		4
.L_10:
        /*0018*/ 	.byte	0x04, 0x17
        /*001a*/ 	.short	(.L_12 - .L_11)
.L_11:
        /*001c*/ 	.word	0x00000000
        /*0020*/ 	.short	0x0018
        /*0022*/ 	.short	0x0078
        /*0024*/ 	.byte	0x00, 0xf4, 0x21, 0x00


	//----- nvinfo : EIATTR_KPARAM_INFO
	.align		4
.L_12:
        /*0028*/ 	.byte	0x04, 0x17
        /*002a*/ 	.short	(.L_14 - .L_13)
.L_13:
        /*002c*/ 	.word	0x00000000
        /*0030*/ 	.short	0x0017
        /*0032*/ 	.short	0x0070
        /*0034*/ 	.byte	0x00, 0xf0, 0x11, 0x00


	//----- nvinfo : EIATTR_KPARAM_INFO
	.align		4
.L_14:
        /*0038*/ 	.byte	0x04, 0x17
        /*003a*/ 	.short	(.L_16 - .L_15)
.L_15:
        /*003c*/ 	.word	0x00000000
        /*0040*/ 	.short	0x0016
        /*0042*/ 	.short	0x006c
        /*0044*/ 	.byte	0x00, 0xf0, 0x11, 0x00


	//----- nvinfo : EIATTR_KPARAM_INFO
	.align		4
.L_16:
        /*0048*/ 	.byte	0x04, 0x17
        /*004a*/ 	.short	(.L_18 - .L_17)
.L_17:
        /*004c*/ 	.word	0x00000000
        /*0050*/ 	.short	0x0015
        /*0052*/ 	.short	0x0068
        /*0054*/ 	.byte	0x00, 0xf0, 0x11, 0x00


	//----- nvinfo : EIATTR_KPARAM_INFO
	.align		4
.L_18:
        /*0058*/ 	.byte	0x04, 0x17
        /*005a*/ 	.short	(.L_20 - .L_19)
.L_19:
        /*005c*/ 	.word	0x00000000
        /*0060*/ 	.short	0x0014
        /*0062*/ 	.short	0x0064
        /*0064*/ 	.byte	0x00, 0xf0, 0x11, 0x00


	//----- nvinfo : EIATTR_KPARAM_INFO
	.align		4
.L_20:
        /*0068*/ 	.byte	0x04, 0x17
        /*006a*/ 	.short	(.L_22 - .L_21)
.L_21:
        /*006c*/ 	.word	0x00000000
        /*0070*/ 	.short	0x0013
        /*0072*/ 	.short	0x0060
        /*0074*/ 	.byte	0x00, 0xf0, 0x11, 0x00


	//----- nvinfo : EIATTR_KPARAM_INFO
	.align		4
.L_22:
        /*0078*/ 	.byte	0x04, 0x17
        /*007a*/ 	.short	(.L_24 - .L_23)
.L_23:
        /*007c*/ 	.word	0x00000000
        /*0080*/ 	.short	0x0012
        /*0082*/ 	.short	0x005c
        /*0084*/ 	.byte	0x00, 0xf0, 0x11, 0x00


	//----- nvinfo : EIATTR_KPARAM_INFO
	.align		4
.L_24:
        /*0088*/ 	.byte	0x04, 0x17
        /*008a*/ 	.short	(.L_26 - .L_25)
.L_25:
        /*008c*/ 	.word	0x00000000
        /*0090*/ 	.short	0x0011
        /*0092*/ 	.short	0x0058
        /*0094*/ 	.byte	0x00, 0xf0, 0x11, 0x00


	//----- nvinfo : EIATTR_KPARAM_INFO
	.align		4
.L_26:
        /*0098*/ 	.byte	0x04, 0x17
        /*009a*/ 	.short	(.L_28 - .L_27)
.L_27:
        /*009c*/ 	.word	0x00000000
        /*00a0*/ 	.short	0x0010
        /*00a2*/ 	.short	0x0054
        /*00a4*/ 	.byte	0x00, 0xf0, 0x11, 0x00


	//----- nvinfo : EIATTR_KPARAM_INFO
	.align		4
.L_28:
        /*00a8*/ 	.byte	0x04, 0x17
        /*00aa*/ 	.short	(.L_30 - .L_29)
.L_29:
        /*00ac*/ 	.word	0x00000000
        /*00b0*/ 	.short	0x000f
        /*00b2*/ 	.short	0x0050
        /*00b4*/ 	.byte	0x00, 0xf0, 0x11, 0x00


	//----- nvinfo : EIATTR_KPARAM_INFO
	.align		4
.L_30:
        /*00b8*/ 	.byte	0x04, 0x17
        /*00ba*/ 	.short	(.L_32 - .L_31)
.L_31:
        /*00bc*/ 	.word	0x00000000
        /*00c0*/ 	.short	0x000e
        /*00c2*/ 	.short	0x004c
        /*00c4*/ 	.byte	0x00, 0xf0, 0x11, 0x00


	//----- nvinfo : EIATTR_KPARAM_INFO
	.align		4
.L_32:
        /*00c8*/ 	.byte	0x04, 0x17
        /*00ca*/ 	.short	(.L_34 - .L_33)
.L_33:
        /*00cc*/ 	.word	0x00000000
        /*00d0*/ 	.short	0x000d
        /*00d2*/ 	.short	0x0048
        /*00d4*/ 	.byte	0x00, 0xf0, 0x11, 0x00


	//----- nvinfo : EIATTR_KPARAM_INFO
	.align		4
.L_34:
        /*00d8*/ 	.byte	0x04, 0x17
        /*00da*/ 	.short	(.L_36 - .L_35)
.L_35:
        /*00dc*/ 	.word	0x00000000
        /*00e0*/ 	.short	0x000c
        /*00e2*/ 	.short	0x0044
        /*00e4*/ 	.byte	0x00, 0xf0, 0x11, 0x00


	//----- nvinfo : EIATTR_KPARAM_INFO
	.align		4
.L_36:
        /*00e8*/ 	.byte	0x04, 0x17
        /*00ea*/ 	.short	(.L_38 - .L_37)
.L_37:
        /*00ec*/ 	.word	0x00000000
        /*00f0*/ 	.short	0x000b
        /*00f2*/ 	.short	0x0040
        /*00f4*/ 	.byte	0x00, 0xf0, 0x11, 0x00


	//----- nvinfo : EIATTR_KPARAM_INFO
	.align		4
.L_38:
        /*00f8*/ 	.byte	0x04, 0x17
        /*00fa*/ 	.short	(.L_40 - .L_39)
.L_39:
        /*00fc*/ 	.word	0x00000000
        /*0100*/ 	.short	0x000a
        /*0102*/ 	.short	0x003c
        /*0104*/ 	.byte	0x00, 0xf0, 0x11, 0x00


	//----- nvinfo : EIATTR_KPARAM_INFO
	.align		4
.L_40:
        /*0108*/ 	.byte	0x04, 0x17
        /*010a*/ 	.short	(.L_42 - .L_41)
.L_41:
        /*010c*/ 	.word	0x00000000
        /*0110*/ 	.short	0x0009
        /*0112*/ 	.short	0x0038
        /*0114*/ 	.byte	0x00, 0xf0, 0x11, 0x00


	//----- nvinfo : EIATTR_KPARAM_INFO
	.align		4
.L_42:
        /*0118*/ 	.byte	0x04, 0x17
        /*011a*/ 	.short	(.L_44 - .L_43)
.L_43:
        /*011c*/ 	.word	0x00000000
        /*0120*/ 	.short	0x0008
        /*0122*/ 	.short	0x0034
        /*0124*/ 	.byte	0x00, 0xf0, 0x11, 0x00


	//----- nvinfo : EIATTR_KPARAM_INFO
	.align		4
.L_44:
        /*0128*/ 	.byte	0x04, 0x17
        /*012a*/ 	.short	(.L_46 - .L_45)
.L_45:
        /*012c*/ 	.word	0x00000000
        /*0130*/ 	.short	0x0007
        /*0132*/ 	.short	0x0030
        /*0134*/ 	.byte	0x00, 0xf0, 0x11, 0x00


	//----- nvinfo : EIATTR_KPARAM_INFO
	.align		4
.L_46:
        /*0138*/ 	.byte	0x04, 0x17
        /*013a*/ 	.short	(.L_48 - .L_47)
.L_47:
        /*013c*/ 	.word	0x00000000
        /*0140*/ 	.short	0x0006
        /*0142*/ 	.short	0x002c
        /*0144*/ 	.byte	0x00, 0xf0, 0x11, 0x00


	//----- nvinfo : EIATTR_KPARAM_INFO
	.align		4
.L_48:
        /*0148*/ 	.byte	0x04, 0x17
        /*014a*/ 	.short	(.L_50 - .L_49)
.L_49:
        /*014c*/ 	.word	0x00000000
        /*0150*/ 	.short	0x0005
        /*0152*/ 	.short	0x0028
        /*0154*/ 	.byte	0x00, 0xf0, 0x11, 0x00


	//----- nvinfo : EIATTR_KPARAM_INFO
	.align		4
.L_50:
        /*0158*/ 	.byte	0x04, 0x17
        /*015a*/ 	.short	(.L_52 - .L_51)
.L_51:
        /*015c*/ 	.word	0x00000000
        /*0160*/ 	.short	0x0004
        /*0162*/ 	.short	0x0020
        /*0164*/ 	.byte	0x00, 0xf4, 0x21, 0x00


	//----- nvinfo : EIATTR_KPARAM_INFO
	.align		4
.L_52:
        /*0168*/ 	.byte	0x04, 0x17
        /*016a*/ 	.short	(.L_54 - .L_53)
.L_53:
        /*016c*/ 	.word	0x00000000
        /*0170*/ 	.short	0x0003
        /*0172*/ 	.short	0x0018
        /*0174*/ 	.byte	0x00, 0xf4, 0x21, 0x00


	//----- nvinfo : EIATTR_KPARAM_INFO
	.align		4
.L_54:
        /*0178*/ 	.byte	0x04, 0x17
        /*017a*/ 	.short	(.L_56 - .L_55)
.L_55:
        /*017c*/ 	.word	0x00000000
        /*0180*/ 	.short	0x0002
        /*0182*/ 	.short	0x0010
        /*0184*/ 	.byte	0x00, 0xf4, 0x21, 0x00


	//----- nvinfo : EIATTR_KPARAM_INFO
	.align		4
.L_56:
        /*0188*/ 	.byte	0x04, 0x17
        /*018a*/ 	.short	(.L_58 - .L_57)
.L_57:
        /*018c*/ 	.word	0x00000000
        /*0190*/ 	.short	0x0001
        /*0192*/ 	.short	0x0008
        /*0194*/ 	.byte	0x00, 0xf4, 0x21, 0x00


	//----- nvinfo : EIATTR_KPARAM_INFO
	.align		4
.L_58:
        /*0198*/ 	.byte	0x04, 0x17
        /*019a*/ 	.short	(.L_60 - .L_59)
.L_59:
        /*019c*/ 	.word	0x00000000
        /*01a0*/ 	.short	0x0000
        /*01a2*/ 	.short	0x0000
        /*01a4*/ 	.byte	0x00, 0xf4, 0x21, 0x00


	//----- nvinfo : EIATTR_SPARSE_MMA_MASK
	.align		4
.L_60:
        /*01a8*/ 	.byte	0x03, 0x50
        /*01aa*/ 	.short	0x0000


	//----- nvinfo : EIATTR_MAXREG_COUNT
	.align		4
        /*01ac*/ 	.byte	0x03, 0x1b
        /*01ae*/ 	.short	0x00ff


	//----- nvinfo : EIATTR_NUM_BARRIERS
	.align		4
        /*01b0*/ 	.byte	0x02, 0x4c
        /*01b2*/ 	.byte	0x01
	.zero		1


	//----- nvinfo : EIATTR_ANNOTATIONS
	.align		4
        /*01b4*/ 	.byte	0x04, 0x55
        /*01b6*/ 	.short	(.L_62 - .L_61)


	//   ....[0]....
.L_61:
        /*01b8*/ 	.word	0x00000001
        /*01bc*/ 	.byte	0xe0, 0x00, 0x00, 0x00, 0x01, 0x00, 0x00, 0x00, 0xc0, 0x60, 0x00, 0x00, 0x01, 0x00, 0x00, 0x00
        /* <DEDUP_REMOVED lines=1595> */
        /*657c*/ 	.byte	0xd0, 0xeb, 0x02, 0x00, 0x01, 0x00, 0x00, 0x00, 0x10, 0xec, 0x02, 0x00


	//----- nvinfo : EIATTR_MERCURY_ISA_VERSION
	.align		4
.L_62:
        /*6588*/ 	.byte	0x03, 0x5f
        /*658a*/ 	.short	0x0101


	//----- nvinfo : EIATTR_COOP_GROUP_MASK_REGIDS
	.align		4
        /*658c*/ 	.byte	0x04, 0x29
        /*658e*/ 	.short	(.L_64 - .L_63)


	//   ....[0]....
.L_63:
        /*6590*/ 	.word	0xffffffff


	//   ....[1]....
        /*6594*/ 	.word	0xffffffff


	//   ....[2]....
        /*6598*/ 	.word	0xffffffff


	//   ....[3]....
        /*659c*/ 	.word	0xffffffff


	//   ....[4]....
        /*65a0*/ 	.word	0xffffffff


	//   ....[5]....
        /*65a4*/ 	.word	0xffffffff


	//   ....[6]....
        /*65a8*/ 	.word	0xffffffff


	//   ....[7]....
        /*65ac*/ 	.word	0xffffffff


	//   ....[8]....
        /*65b0*/ 	.word	0xffffffff


	//   ....[9]....
        /*65b4*/ 	.word	0xffffffff


	//   ....[10]....
        /*65b8*/ 	.word	0xffffffff


	//   ....[11]....
        /*65bc*/ 	.word	0xffffffff


	//   ....[12]....
        /*65c0*/ 	.word	0xffffffff


	//   ....[13]....
        /*65c4*/ 	.word	0xffffffff


	//   ....[14]....
        /*65c8*/ 	.word	0xffffffff


	//   ....[15]....
        /*65cc*/ 	.word	0xffffffff


	//----- nvinfo : EIATTR_COOP_GROUP_INSTR_OFFSETS
	.align		4
.L_64:
        /*65d0*/ 	.byte	0x04, 0x28
        /*65d2*/ 	.short	(.L_66 - .L_65)


	//   ....[0]....
.L_65:
        /*65d4*/ 	.word	0x0001dff0


	//   ....[1]....
        /*65d8*/ 	.word	0x0001e010


	//   ....[2]....
        /*65dc*/ 	.word	0x0001e040


	//   ....[3]....
        /*65e0*/ 	.word	0x0001e050


	//   ....[4]....
        /*65e4*/ 	.word	0x00025fc0


	//   ....[5]....
        /*65e8*/ 	.word	0x00026000


	//   ....[6]....
        /*65ec*/ 	.word	0x00026020


	//   ....[7]....
        /*65f0*/ 	.word	0x00026040


	//   ....[8]....
        /*65f4*/ 	.word	0x000283c0


	//   ....[9]....
        /*65f8*/ 	.word	0x000283d0


	//   ....[10]....
        /*65fc*/ 	.word	0x000283e0


	//   ....[11]....
        /*6600*/ 	.word	0x00028430


	//   ....[12]....
        /*6604*/ 	.word	0x00028440


	//   ....[13]....
        /*6608*/ 	.word	0x00028470


	//   ....[14]....
        /*660c*/ 	.word	0x000284b0


	//   ....[15]....
        /*6610*/ 	.word	0x000284c0


	//----- nvinfo : EIATTR_EXIT_INSTR_OFFSETS
	.align		4
.L_66:
        /*6614*/ 	.byte	0x04, 0x1c
        /*6616*/ 	.short	(.L_68 - .L_67)


	//   ....[0]....
.L_67:
        /*6618*/ 	.word	0x00035330


	//----- nvinfo : EIATTR_REQNTID
	.align		4
.L_68:
        /*661c*/ 	.byte	0x04, 0x10
        /*661e*/ 	.short	(.L_70 - .L_69)
.L_69:
        /*6620*/ 	.word	0x00000080
        /*6624*/ 	.word	0x00000001
        /*6628*/ 	.word	0x00000001


	//----- nvinfo : EIATTR_CBANK_PARAM_SIZE
	.align		4
.L_70:
        /*662c*/ 	.byte	0x03, 0x19
        /*662e*/ 	.short	0x0088


	//----- nvinfo : EIATTR_PARAM_CBANK
	.align		4
        /*6630*/ 	.byte	0x04, 0x0a
        /*6632*/ 	.short	(.L_72 - .L_71)
	.align		4
.L_71:
        /*6634*/ 	.word	index@(.nv.constant0.attn_fwd)
        /*6638*/ 	.short	0x0210
        /*663a*/ 	.short	0x0088


	//----- nvinfo : EIATTR_SW_WAR
	.align		4
.L_72:
        /*663c*/ 	.byte	0x04, 0x36
        /*663e*/ 	.short	(.L_74 - .L_73)
.L_73:
        /*6640*/ 	.word	0x00000008
.L_74:


//--------------------- .nv.callgraph             --------------------------
	.section	.nv.callgraph,"",@"SHT_CUDA_CALLGRAPH"
	.align	4
	.sectionentsize	8
	.align		4
        /*0000*/ 	.word	0x00000000
	.align		4
        /*0004*/ 	.word	0xffffffff
	.align		4
        /*0008*/ 	.word	0x00000000
	.align		4
        /*000c*/ 	.word	0xfffffffe
	.align		4
        /*0010*/ 	.word	0x00000000
	.align		4
        /*0014*/ 	.word	0xfffffffd
	.align		4
        /*0018*/ 	.word	0x00000000
	.align		4
        /*001c*/ 	.word	0xfffffffc


//--------------------- .nv.constant4             --------------------------
	.section	.nv.constant4,"a",@progbits
	.align	8
	.align		8
.nv.constant4:
        /*0000*/ 	.dword	_$_str


//--------------------- .text.attn_fwd            --------------------------
	.section	.text.attn_fwd,"ax",@progbits
	.align	128
        .global         attn_fwd
        .type           attn_fwd,@function
        .size           attn_fwd,(.L_x_3 - attn_fwd)
        .other          attn_fwd,@"STO_CUDA_ENTRY STV_DEFAULT"
attn_fwd:
.text.attn_fwd:
[----:B------:R-:W0:Y:S01]  /*0000*/  LDC R1, c[0x0][0x28] ;  /* 0x00000a00ff017b82 */ /* 0x000e220000000800 */
[----:B------:R-:W1:Y:S07]  /*0010*/  S2R R184, SR_CTAID.X ;  /* 0x0000000000b87919 */ /* 0x000e6e0000002500 */
[----:B------:R-:W2:Y:S01]  /*0020*/  LDC.64 R4, c[0x0][0x240] ;  /* 0x00009000ff047b82 */ /* 0x000ea20000000a00 */
[----:B0-----:R-:W-:Y:S01]  /*0030*/  IADD3 R1, R1, -0x1b28, RZ ;  /* 0xffffe4d801017810 */ /* 0x001fe20007ffe0ff */
[----:B------:R-:W-:Y:S01]  /*0040*/  ULDC.64 UR60, c[0x0][0x208] ;  /* 0x00008200003c7ab9 */ /* 0x000fe20000000a00 */
[----:B------:R-:W0:Y:S01]  /*0050*/  S2R R182, SR_TID.X ;  /* 0x0000000000b67919 */ /* 0x000e220000002100 */
[----:B------:R-:W2:Y:S04]  /*0060*/  S2R R238, SR_CTAID.Y ;  /* 0x0000000000ee7919 */ /* 0x000ea80000002600 */
[----:B------:R-:W3:Y:S08]  /*0070*/  LDC.64 R6, c[0x0][0x210] ;  /* 0x00008400ff067b82 */ /* 0x000ef00000000a00 */
[----:B------:R-:W4:Y:S08]  /*0080*/  LDC R2, c[0x0][0x248] ;  /* 0x00009200ff027b82 */ /* 0x000f300000000800 */
[----:B------:R-:W5:Y:S01]  /*0090*/  LDC R193, c[0x0][0x248] ;  /* 0x00009200ffc17b82 */ /* 0x000f620000000800 */
[----:B-1----:R-:W-:-:S07]  /*00a0*/  SHF.L.U32 R184, R184, 0x7, RZ ;  /* 0x00000007b8b87819 */ /* 0x002fce00000006ff */
[----:B------:R-:W1:Y:S01]  /*00b0*/  LDC R50, c[0x0][0x248] ;  /* 0x00009200ff327b82 */ /* 0x000e620000000800 */
[----:B0-----:R-:W-:Y:S01]  /*00c0*/  LOP3.LUT R3, R184, 0x7f, R182, 0xf8, !PT ;  /* 0x0000007fb8037812 */ /* 0x001fe200078ef8b6 */
[----:B--2---:R-:W-:-:S04]  /*00d0*/  IMAD R0, R238, R4, RZ ;  /* 0x00000004ee007224 */ /* 0x004fc800078e02ff */
[----:B------:R0:W-:Y:S01]  /*00e0*/  STL [R1+0xf54], R3 ;  /* 0x000f540301007387 */ /* 0x0001e20000100800 */
[C---:B----4-:R-:W-:Y:S01]  /*00f0*/  IMAD R95, R2.reuse, 0x90, RZ ;  /* 0x00000090025f7824 */ /* 0x050fe200078e02ff */
[----:B------:R-:W2:Y:S01]  /*0100*/  LDC R82, c[0x0][0x248] ;  /* 0x00009200ff527b82 */ /* 0x000ea20000000800 */
[----:B------:R-:W-:Y:S01]  /*0110*/  IMAD R11, R2, 0x50, RZ ;  /* 0x00000050020b7824 */ /* 0x000fe200078e02ff */
[C---:B------:R-:W-:Y:S01]  /*0120*/  SHF.L.U32 R123, R0.reuse, 0x1, RZ ;  /* 0x00000001007b7819 */ /* 0x040fe200000006ff */
[----:B------:R-:W-:-:S04]  /*0130*/  IMAD.HI R0, R0, 0x2, RZ ;  /* 0x0000000200007827 */ /* 0x000fc800078e02ff */
[C---:B------:R-:W-:Y:S01]  /*0140*/  IMAD R47, R2.reuse, 0x48, RZ ;  /* 0x00000048022f7824 */ /* 0x040fe200078e02ff */
[----:B------:R-:W4:Y:S01]  /*0150*/  LDC R84, c[0x0][0x248] ;  /* 0x00009200ff547b82 */ /* 0x000f220000000800 */
[----:B0-----:R-:W-:Y:S01]  /*0160*/  IMAD R3, R3, R5, RZ ;  /* 0x0000000503037224 */ /* 0x001fe200078e02ff */
[----:B------:R-:W-:-:S04]  /*0170*/  SHF.L.U32 R5, R2, 0x3, RZ ;  /* 0x0000000302057819 */ /* 0x000fc800000006ff */
[C---:B------:R-:W-:Y:S01]  /*0180*/  SHF.L.U32 R122, R3.reuse, 0x1, RZ ;  /* 0x00000001037a7819 */ /* 0x040fe200000006ff */
[----:B------:R-:W-:Y:S01]  /*0190*/  IMAD.HI R3, R3, 0x2, RZ ;  /* 0x0000000203037827 */ /* 0x000fe200078e02ff */
[----:B------:R-:W0:Y:S02]  /*01a0*/  LDC R80, c[0x0][0x248] ;  /* 0x00009200ff507b82 */ /* 0x000e240000000800 */
[----:B---3--:R-:W-:-:S04]  /*01b0*/  IADD3 R122, P0, P1, R122, R6, R123 ;  /* 0x000000067a7a7210 */ /* 0x008fc8000791e07b */
[----:B------:R-:W-:Y:S02]  /*01c0*/  IADD3.X R123, R3, R7, R0, P0, P1 ;  /* 0x00000007037b7210 */ /* 0x000fe400007e2400 */
[CC--:B------:R-:W-:Y:S01]  /*01d0*/  LEA R4, P0, R2.reuse, R122.reuse, 0x4 ;  /* 0x0000007a02047211 */ /* 0x0c0fe200078020ff */
[C---:B------:R-:W-:Y:S01]  /*01e0*/  IMAD R37, R2.reuse, 0x28, RZ ;  /* 0x0000002802257824 */ /* 0x040fe200078e02ff */
[-C--:B------:R-:W-:Y:S01]  /*01f0*/  IADD3 R6, P1, R95, R122.reuse, RZ ;  /* 0x0000007a5f067210 */ /* 0x080fe20007f3e0ff */
[C---:B------:R-:W-:Y:S01]  /*0200*/  IMAD R3, R2.reuse, 0x30, RZ ;  /* 0x0000003002037824 */ /* 0x040fe200078e02ff */
[-C--:B------:R-:W-:Y:S01]  /*0210*/  LEA.HI.X.SX32 R5, R5, R123.reuse, 0x1, P0 ;  /* 0x0000007b05057211 */ /* 0x080fe200000f0eff */
[C---:B------:R-:W-:Y:S01]  /*0220*/  IMAD R17, R2.reuse, 0x18, RZ ;  /* 0x0000001802117824 */ /* 0x040fe200078e02ff */
[----:B------:R-:W-:Y:S01]  /*0230*/  IADD3 R8, P0, R11, R122, RZ ;  /* 0x0000007a0b087210 */ /* 0x000fe20007f1e0ff */
[C---:B------:R-:W-:Y:S01]  /*0240*/  IMAD R79, R2.reuse, 0xb0, RZ ;  /* 0x000000b0024f7824 */ /* 0x040fe200078e02ff */
[-C--:B------:R-:W-:Y:S01]  /*0250*/  LEA.HI.X.SX32 R7, R47, R123.reuse, 0x1, P1 ;  /* 0x0000007b2f077211 */ /* 0x080fe200008f0eff */
[----:B------:R3:W4:Y:S01]  /*0260*/  LDG.E.U16 R165, desc[UR60][R4.64] ;  /* 0x0000003c04a57981 */ /* 0x000722000c1e1500 */
[----:B------:R-:W-:Y:S01]  /*0270*/  LEA.HI.X.SX32 R9, R37, R123, 0x1, P0 ;  /* 0x0000007b25097211 */ /* 0x000fe200000f0eff */
[C---:B------:R-:W-:Y:S01]  /*0280*/  IMAD R77, R2.reuse, 0xc0, RZ ;  /* 0x000000c0024d7824 */ /* 0x040fe200078e02ff */
[----:B------:R-:W5:Y:S01]  /*0290*/  LDC R0, c[0x0][0x248] ;  /* 0x00009200ff007b82 */ /* 0x000f620000000800 */
[----:B------:R1:W4:Y:S01]  /*02a0*/  LDG.E.U16 R22, desc[UR60][R6.64] ;  /* 0x0000003c06167981 */ /* 0x000322000c1e1500 */
[----:B------:R-:W-:-:S02]  /*02b0*/  IMAD R49, R2, 0x58, RZ ;  /* 0x0000005802317824 */ /* 0x000fc400078e02ff */
[C---:B------:R-:W-:Y:S01]  /*02c0*/  IMAD R13, R2.reuse, 0x60, RZ ;  /* 0x00000060020d7824 */ /* 0x040fe200078e02ff */
[----:B------:R2:W4:Y:S01]  /*02d0*/  LDG.E.U16 R41, desc[UR60][R8.64] ;  /* 0x0000003c08297981 */ /* 0x000522000c1e1500 */
[-C--:B---3--:R-:W-:Y:S01]  /*02e0*/  IADD3 R4, P0, R3, R122.reuse, RZ ;  /* 0x0000007a03047210 */ /* 0x088fe20007f1e0ff */
[C---:B------:R-:W-:Y:S01]  /*02f0*/  IMAD R23, R2.reuse, 0xa0, RZ ;  /* 0x000000a002177824 */ /* 0x040fe200078e02ff */
[----:B------:R-:W3:Y:S01]  /*0300*/  LDC R94, c[0x0][0x248] ;  /* 0x00009200ff5e7b82 */ /* 0x000ee20000000800 */
[C---:B------:R-:W-:Y:S01]  /*0310*/  IMAD R81, R2.reuse, 0xe0, RZ ;  /* 0x000000e002517824 */ /* 0x040fe200078e02ff */
[-C--:B------:R-:W-:Y:S01]  /*0320*/  LEA.HI.X.SX32 R5, R17, R123.reuse, 0x1, P0 ;  /* 0x0000007b11057211 */ /* 0x080fe200000f0eff */
[C---:B------:R-:W-:Y:S01]  /*0330*/  IMAD R19, R2.reuse, 0x38, RZ ;  /* 0x0000003802137824 */ /* 0x040fe200078e02ff */
[-C--:B-1----:R-:W-:Y:S01]  /*0340*/  IADD3 R6, P2, R79, R122.reuse, RZ ;  /* 0x0000007a4f067210 */ /* 0x082fe20007f5e0ff */
[C---:B------:R-:W-:Y:S01]  /*0350*/  IMAD R109, R2.reuse, 0x70, RZ ;  /* 0x00000070026d7824 */ /* 0x040fe200078e02ff */
[-C--:B--2---:R-:W-:Y:S01]  /*0360*/  IADD3 R8, P0, R77, R122.reuse, RZ ;  /* 0x0000007a4d087210 */ /* 0x084fe20007f1e0ff */
[----:B------:R1:W2:Y:S01]  /*0370*/  LDG.E.U16 R139, desc[UR60][R4.64] ;  /* 0x0000003c048b7981 */ /* 0x0002a2000c1e1500 */
[-C--:B------:R-:W-:Y:S01]  /*0380*/  LEA.HI.X.SX32 R7, R49, R123.reuse, 0x1, P2 ;  /* 0x0000007b31077211 */ /* 0x080fe200010f0eff */
[C---:B------:R-:W-:Y:S01]  /*0390*/  IMAD R192, R2.reuse, 0x1c, RZ ;  /* 0x0000001c02c07824 */ /* 0x040fe200078e02ff */
[-C--:B------:R-:W-:Y:S01]  /*03a0*/  LEA.HI.X.SX32 R9, R13, R123.reuse, 0x1, P0 ;  /* 0x0000007b0d097211 */ /* 0x080fe200000f0eff */
[C---:B------:R-:W-:Y:S01]  /*03b0*/  IMAD R101, R2.reuse, 0xf0, RZ ;  /* 0x000000f002657824 */ /* 0x040fe200078e02ff */
[-C--:B------:R-:W-:Y:S01]  /*03c0*/  IADD3 R44, P1, R23, R122.reuse, RZ ;  /* 0x0000007a172c7210 */ /* 0x080fe20007f3e0ff */
[C---:B------:R-:W-:Y:S01]  /*03d0*/  IMAD R85, R2.reuse, 0xd0, RZ ;  /* 0x000000d002557824 */ /* 0x040fe200078e02ff */
[-C--:B------:R-:W-:Y:S01]  /*03e0*/  IADD3 R14, P2, R81, R122.reuse, RZ ;  /* 0x0000007a510e7210 */ /* 0x080fe20007f5e0ff */
[C---:B------:R-:W-:Y:S01]  /*03f0*/  IMAD R198, R2.reuse, 0x5c, RZ ;  /* 0x0000005c02c67824 */ /* 0x040fe200078e02ff */
[----:B------:R-:W2:Y:S01]  /*0400*/  LDG.E.U16 R7, desc[UR60][R6.64] ;  /* 0x0000003c06077981 */ /* 0x000ea2000c1e1500 */
[-C--:B-1----:R-:W-:Y:S01]  /*0410*/  IADD3 R4, P0, R19, R122.reuse, RZ ;  /* 0x0000007a13047210 */ /* 0x082fe20007f1e0ff */
[----:B------:R-:W1:Y:S01]  /*0420*/  LDC R100, c[0x0][0x248] ;  /* 0x00009200ff647b82 */ /* 0x000e620000000800 */
[-C--:B------:R-:W-:Y:S01]  /*0430*/  LEA.HI.X.SX32 R45, R11, R123.reuse, 0x1, P1 ;  /* 0x0000007b0b2d7211 */ /* 0x080fe200008f0eff */
[C---:B------:R-:W-:Y:S01]  /*0440*/  IMAD R11, R2.reuse, 0xb8, RZ ;  /* 0x000000b8020b7824 */ /* 0x040fe200078e02ff */
[CC--:B------:R-:W-:Y:S01]  /*0450*/  LEA.HI.X.SX32 R15, R109.reuse, R123.reuse, 0x1, P2 ;  /* 0x0000007b6d0f7211 */ /* 0x0c0fe200010f0eff */
[----:B------:R-:W-:Y:S01]  /*0460*/  IMAD R21, R2, 0x78, RZ ;  /* 0x0000007802157824 */ /* 0x000fe200078e02ff */
[-C--:B------:R-:W-:Y:S01]  /*0470*/  LEA.HI.X.SX32 R5, R192, R123.reuse, 0x1, P0 ;  /* 0x0000007bc0057211 */ /* 0x080fe200000f0eff */
[C---:B------:R-:W-:Y:S01]  /*0480*/  IMAD R83, R2.reuse, 0xf8, RZ ;  /* 0x000000f802537824 */ /* 0x040fe200078e02ff */
[-C--:B------:R-:W-:Y:S01]  /*0490*/  IADD3 R108, P0, R109, R122.reuse, RZ ;  /* 0x0000007a6d6c7210 */ /* 0x080fe20007f1e0ff */
[----:B------:R0:W2:Y:S01]  /*04a0*/  LDG.E.U16 R10, desc[UR60][R14.64] ;  /* 0x0000003c0e0a7981 */ /* 0x0000a2000c1e1500 */
[-C--:B------:R-:W-:Y:S01]  /*04b0*/  IADD3 R26, P1, R13, R122.reuse, RZ ;  /* 0x0000007a0d1a7210 */ /* 0x080fe20007f3e0ff */
[C---:B------:R-:W-:Y:S01]  /*04c0*/  IMAD R57, R2.reuse, 0x68, RZ ;  /* 0x0000006802397824 */ /* 0x040fe200078e02ff */
[-C--:B------:R-:W-:Y:S01]  /*04d0*/  LEA.HI.X.SX32 R109, R19, R123.reuse, 0x1, P0 ;  /* 0x0000007b136d7211 */ /* 0x080fe200000f0eff */
[C---:B------:R-:W-:Y:S01]  /*04e0*/  IMAD R202, R2.reuse, 0x7c, RZ ;  /* 0x0000007c02ca7824 */ /* 0x040fe200078e02ff */
[-C--:B------:R-:W-:Y:S01]  /*04f0*/  IADD3 R18, P2, R101, R122.reuse, RZ ;  /* 0x0000007a65127210 */ /* 0x080fe20007f5e0ff */
[C---:B------:R-:W-:Y:S01]  /*0500*/  IMAD R39, R2.reuse, 0x32, RZ ;  /* 0x0000003202277824 */ /* 0x040fe200078e02ff */
[-C--:B------:R-:W-:Y:S01]  /*0510*/  LEA.HI.X.SX32 R27, R3, R123.reuse, 0x1, P1 ;  /* 0x0000007b031b7211 */ /* 0x080fe200008f0eff */
[C---:B------:R-:W-:Y:S01]  /*0520*/  IMAD R33, R2.reuse, 0x12, RZ ;  /* 0x0000001202217824 */ /* 0x040fe200078e02ff */
[----:B------:R5:W2:Y:S01]  /*0530*/  LDG.E.U16 R61, desc[UR60][R4.64] ;  /* 0x0000003c043d7981 */ /* 0x000aa2000c1e1500 */
[-C--:B0-----:R-:W-:Y:S01]  /*0540*/  IADD3 R14, P0, R11, R122.reuse, RZ ;  /* 0x0000007a0b0e7210 */ /* 0x081fe20007f1e0ff */
[C---:B------:R-:W-:Y:S01]  /*0550*/  IMAD R196, R2.reuse, 0x3c, RZ ;  /* 0x0000003c02c47824 */ /* 0x040fe200078e02ff */
[-C--:B------:R-:W-:Y:S01]  /*0560*/  IADD3 R12, P1, R85, R122.reuse, RZ ;  /* 0x0000007a550c7210 */ /* 0x080fe20007f3e0ff */
[----:B------:R-:W-:Y:S01]  /*0570*/  IMAD R35, R2, 0x22, RZ ;  /* 0x0000002202237824 */ /* 0x000fe200078e02ff */
[-C--:B------:R-:W-:Y:S01]  /*0580*/  LEA.HI.X.SX32 R15, R198, R123.reuse, 0x1, P0 ;  /* 0x0000007bc60f7211 */ /* 0x080fe200000f0eff */
[----:B------:R-:W2:Y:S01]  /*0590*/  LDG.E.U16 R26, desc[UR60][R26.64] ;  /* 0x0000003c1a1a7981 */ /* 0x000ea2000c1e1500 */
[-C--:B------:R-:W-:Y:S01]  /*05a0*/  LEA.HI.X.SX32 R19, R21, R123.reuse, 0x1, P2 ;  /* 0x0000007b15137211 */ /* 0x080fe200010f0eff */
[C---:B------:R-:W-:Y:S01]  /*05b0*/  IMAD R43, R2.reuse, 0x42, RZ ;  /* 0x00000042022b7824 */ /* 0x040fe200078e02ff */
[-C--:B------:R-:W-:Y:S01]  /*05c0*/  IADD3 R52, P2, R83, R122.reuse, RZ ;  /* 0x0000007a53347210 */ /* 0x080fe20007f5e0ff */
[----:B------:R0:W2:Y:S01]  /*05d0*/  LDG.E.U16 R55, desc[UR60][R14.64] ;  /* 0x0000003c0e377981 */ /* 0x0000a2000c1e1500 */
[-C--:B------:R-:W-:Y:S01]  /*05e0*/  LEA.HI.X.SX32 R13, R57, R123.reuse, 0x1, P1 ;  /* 0x0000007b390d7211 */ /* 0x080fe200008f0eff */
[----:B------:R-:W-:Y:S01]  /*05f0*/  IMAD R63, R2, 0x52, RZ ;  /* 0x00000052023f7824 */ /* 0x000fe200078e02ff */
[----:B------:R-:W-:Y:S01]  /*0600*/  IADD3 R58, P1, R21, R122, RZ ;  /* 0x0000007a153a7210 */ /* 0x000fe20007f3e0ff */
[----:B------:R3:W2:Y:S01]  /*0610*/  LDG.E.U16 R51, desc[UR60][R18.64] ;  /* 0x0000003c12337981 */ /* 0x0006a2000c1e1500 */
[-C--:B------:R-:W-:Y:S01]  /*0620*/  LEA.HI.X.SX32 R53, R202, R123.reuse, 0x1, P2 ;  /* 0x0000007bca357211 */ /* 0x080fe200010f0eff */
[C---:B------:R-:W-:Y:S01]  /*0630*/  IMAD R65, R2.reuse, 0x62, RZ ;  /* 0x0000006202417824 */ /* 0x040fe200078e02ff */
[C---:B-----5:R-:W-:Y:S01]  /*0640*/  LEA R5, R2.reuse, R2, 0x3 ;  /* 0x0000000202057211 */ /* 0x060fe200078e18ff */
[----:B------:R5:W2:Y:S01]  /*0650*/  LDG.E.U16 R27, desc[UR60][R8.64] ;  /* 0x0000003c081b7981 */ /* 0x000aa2000c1e1500 */
[C---:B------:R-:W-:Y:S01]  /*0660*/  IMAD R25, R2.reuse, 0x31, RZ ;  /* 0x0000003102197824 */ /* 0x040fe200078e02ff */
[----:B0-----:R-:W-:Y:S01]  /*0670*/  IADD3 R14, P2, R39, R122, RZ ;  /* 0x0000007a270e7210 */ /* 0x001fe20007f5e0ff */
[----:B------:R-:W-:Y:S01]  /*0680*/  IMAD R15, R2, 0x19, RZ ;  /* 0x00000019020f7824 */ /* 0x000fe200078e02ff */
[----:B------:R0:W2:Y:S01]  /*0690*/  LDG.E.U16 R3, desc[UR60][R12.64] ;  /* 0x0000003c0c037981 */ /* 0x0000a2000c1e1500 */
[-C--:B------:R-:W-:Y:S01]  /*06a0*/  LEA.HI.X.SX32 R59, R196, R123.reuse, 0x1, P1 ;  /* 0x0000007bc43b7211 */ /* 0x080fe200008f0eff */
[C---:B------:R-:W-:Y:S01]  /*06b0*/  IMAD R107, R2.reuse, 0x82, RZ ;  /* 0x00000082026b7824 */ /* 0x040fe200078e02ff */
[C---:B---3--:R-:W-:Y:S01]  /*06c0*/  LEA R19, R2.reuse, R2, 0x5 ;  /* 0x0000000202137211 */ /* 0x048fe200078e28ff */
[C---:B------:R-:W-:Y:S01]  /*06d0*/  IMAD R21, R2.reuse, 0x29, RZ ;  /* 0x0000002902157824 */ /* 0x040fe200078e02ff */
[----:B------:R-:W3:Y:S01]  /*06e0*/  LDG.E.U16 R44, desc[UR60][R44.64] ;  /* 0x0000003c2c2c7981 */ /* 0x000ee2000c1e1500 */
[----:B-----5:R-:W-:Y:S01]  /*06f0*/  IADD3 R8, P0, R33, R122, RZ ;  /* 0x0000007a21087210 */ /* 0x020fe20007f1e0ff */
[C---:B------:R-:W-:Y:S01]  /*0700*/  IMAD R140, R2.reuse, 0x92, RZ ;  /* 0x00000092028c7824 */ /* 0x040fe200078e02ff */
[-C--:B------:R-:W-:Y:S01]  /*0710*/  LEA.HI.X.SX32 R15, R15, R123.reuse, 0x1, P2 ;  /* 0x0000007b0f0f7211 */ /* 0x080fe200010f0eff */
[C---:B------:R-:W-:Y:S01]  /*0720*/  IMAD R132, R2.reuse, 0xb2, RZ ;  /* 0x000000b202847824 */ /* 0x040fe200078e02ff */
[C---:B0-----:R-:W-:Y:S01]  /*0730*/  LEA R13, R2.reuse, R2, 0x4 ;  /* 0x00000002020d7211 */ /* 0x041fe200078e20ff */
[C---:B------:R-:W-:Y:S01]  /*0740*/  IMAD R106, R2.reuse, 0xa2, RZ ;  /* 0x000000a2026a7824 */ /* 0x040fe200078e02ff */
[-C--:B------:R-:W-:Y:S01]  /*0750*/  IADD3 R12, P1, R35, R122.reuse, RZ ;  /* 0x0000007a230c7210 */ /* 0x080fe20007f3e0ff */
[----:B------:R0:W5:Y:S01]  /*0760*/  LDG.E.U16 R137, desc[UR60][R14.64] ;  /* 0x0000003c0e897981 */ /* 0x000162000c1e1500 */
[-C--:B------:R-:W-:Y:S01]  /*0770*/  LEA.HI.X.SX32 R9, R5, R123.reuse, 0x1, P0 ;  /* 0x0000007b05097211 */ /* 0x080fe200000f0eff */
[C---:B------:R-:W-:Y:S01]  /*0780*/  IMAD R5, R2.reuse, 0x72, RZ ;  /* 0x0000007202057824 */ /* 0x040fe200078e02ff */
[-C--:B------:R-:W-:Y:S01]  /*0790*/  IADD3 R120, P0, R43, R122.reuse, RZ ;  /* 0x0000007a2b787210 */ /* 0x080fe20007f1e0ff */
[C---:B------:R-:W-:Y:S01]  /*07a0*/  IMAD R133, R2.reuse, 0xc2, RZ ;  /* 0x000000c202857824 */ /* 0x040fe200078e02ff */
[-C--:B------:R-:W-:Y:S01]  /*07b0*/  LEA.HI.X.SX32 R13, R13, R123.reuse, 0x1, P1 ;  /* 0x0000007b0d0d7211 */ /* 0x080fe200008f0eff */
[----:B------:R1:W5:Y:S01]  /*07c0*/  LDG.E.U16 R163, desc[UR60][R8.64] ;  /* 0x0000003c08a37981 */ /* 0x000362000c1e1500 */
[-C--:B------:R-:W-:Y:S01]  /*07d0*/  LEA.HI.X.SX32 R121, R19, R123.reuse, 0x1, P0 ;  /* 0x0000007b13797211 */ /* 0x080fe200000f0eff */
[C---:B------:R-:W-:Y:S01]  /*07e0*/  IMAD R126, R2.reuse, 0xd2, RZ ;  /* 0x000000d2027e7824 */ /* 0x040fe200078e02ff */
[----:B------:R-:W4:Y:S01]  /*07f0*/  LDC R6, c[0x0][0x248] ;  /* 0x00009200ff067b82 */ /* 0x000f220000000800 */
[C---:B0-----:R-:W-:Y:S01]  /*0800*/  IMAD R15, R2.reuse, 0x39, RZ ;  /* 0x00000039020f7824 */ /* 0x041fe200078e02ff */
[-C--:B------:R-:W-:Y:S01]  /*0810*/  IADD3 R14, P0, R5, R122.reuse, RZ ;  /* 0x0000007a050e7210 */ /* 0x080fe20007f1e0ff */
[----:B------:R0:W5:Y:S01]  /*0820*/  LDG.E.U16 R151, desc[UR60][R12.64] ;  /* 0x0000003c0c977981 */ /* 0x000162000c1e1500 */
[-C--:B-1----:R-:W-:Y:S01]  /*0830*/  IADD3 R8, P1, R63, R122.reuse, RZ ;  /* 0x0000007a3f087210 */ /* 0x082fe20007f3e0ff */
[C---:B------:R-:W-:Y:S01]  /*0840*/  IMAD R124, R2.reuse, 0xe2, RZ ;  /* 0x000000e2027c7824 */ /* 0x040fe200078e02ff */
[-C--:B------:R-:W-:Y:S01]  /*0850*/  LEA.HI.X.SX32 R15, R15, R123.reuse, 0x1, P0 ;  /* 0x0000007b0f0f7211 */ /* 0x080fe200000f0eff */
[C---:B------:R-:W-:Y:S01]  /*0860*/  IMAD R127, R2.reuse, 0xf2, RZ ;  /* 0x000000f2027f7824 */ /* 0x040fe200078e02ff */
[-C--:B------:R-:W-:Y:S01]  /*0870*/  LEA.HI.X.SX32 R9, R21, R123.reuse, 0x1, P1 ;  /* 0x0000007b15097211 */ /* 0x080fe200008f0eff */
[C---:B------:R-:W-:Y:S01]  /*0880*/  IMAD R29, R2.reuse, 0x71, RZ ;  /* 0x00000071021d7824 */ /* 0x040fe200078e02ff */
[----:B0-----:R-:W-:Y:S01]  /*0890*/  IADD3 R12, P2, R65, R122, RZ ;  /* 0x0000007a410c7210 */ /* 0x001fe20007f5e0ff */
[----:B------:R0:W5:Y:S01]  /*08a0*/  LDG.E.U16 R117, desc[UR60][R14.64] ;  /* 0x0000003c0e757981 */ /* 0x000162000c1e1500 */
[C---:B------:R-:W-:Y:S01]  /*08b0*/  LEA R19, R2.reuse, R2, 0x6 ;  /* 0x0000000202137211 */ /* 0x040fe200078e30ff */
[----:B------:R-:W1:Y:S01]  /*08c0*/  LDC R104, c[0x0][0x248] ;  /* 0x00009200ff687b82 */ /* 0x000e620000000800 */
[----:B------:R-:W-:Y:S01]  /*08d0*/  LEA.HI.X.SX32 R13, R25, R123, 0x1, P2 ;  /* 0x0000007b190d7211 */ /* 0x000fe200010f0eff */
[----:B------:R0:W5:Y:S01]  /*08e0*/  LDG.E.U16 R119, desc[UR60][R8.64] ;  /* 0x0000003c08777981 */ /* 0x000162000c1e1500 */
[----:B------:R-:W-:Y:S01]  /*08f0*/  IADD3 R18, P0, R107, R122, RZ ;  /* 0x0000007a6b127210 */ /* 0x000fe20007f1e0ff */
[----:B------:R-:W-:-:S02]  /*0900*/  IMAD R21, R2, 0x49, RZ ;  /* 0x0000004902157824 */ /* 0x000fc400078e02ff */
[----:B------:R0:W5:Y:S01]  /*0910*/  LDG.E.U16 R118, desc[UR60][R12.64] ;  /* 0x0000003c0c767981 */ /* 0x000162000c1e1500 */
[-C--:B------:R-:W-:Y:S01]  /*0920*/  LEA.HI.X.SX32 R19, R19, R123.reuse, 0x1, P0 ;  /* 0x0000007b13137211 */ /* 0x080fe200000f0eff */
[----:B0-----:R-:W-:Y:S01]  /*0930*/  IMAD R15, R2, 0x59, RZ ;  /* 0x00000059020f7824 */ /* 0x001fe200078e02ff */
[-C--:B------:R-:W-:Y:S01]  /*0940*/  IADD3 R14, P0, R132, R122.reuse, RZ ;  /* 0x0000007a840e7210 */ /* 0x080fe20007f1e0ff */
[----:B------:R-:W-:Y:S01]  /*0950*/  IMAD R25, R2, 0x51, RZ ;  /* 0x0000005102197824 */ /* 0x000fe200078e02ff */
[----:B------:R-:W5:Y:S01]  /*0960*/  LDG.E.U16 R58, desc[UR60][R58.64] ;  /* 0x0000003c3a3a7981 */ /* 0x000f62000c1e1500 */
[-C--:B------:R-:W-:Y:S01]  /*0970*/  IADD3 R8, P1, R140, R122.reuse, RZ ;  /* 0x0000007a8c087210 */ /* 0x080fe20007f3e0ff */
[C---:B------:R-:W-:Y:S01]  /*0980*/  IMAD R31, R2.reuse, 0xa, RZ ;  /* 0x0000000a021f7824 */ /* 0x040fe200078e02ff */
[----:B------:R-:W0:Y:S01]  /*0990*/  LDC R150, c[0x0][0x248] ;  /* 0x00009200ff967b82 */ /* 0x000e220000000800 */
[----:B------:R-:W-:Y:S01]  /*09a0*/  IMAD R75, R2, 0xa8, RZ ;  /* 0x000000a8024b7824 */ /* 0x000fe200078e02ff */
[-C--:B------:R-:W-:Y:S01]  /*09b0*/  IADD3 R12, P2, R106, R122.reuse, RZ ;  /* 0x0000007a6a0c7210 */ /* 0x080fe20007f5e0ff */
[----:B------:R1:W5:Y:S01]  /*09c0*/  LDG.E.U16 R116, desc[UR60][R18.64] ;  /* 0x0000003c12747981 */ /* 0x000362000c1e1500 */
[-C--:B------:R-:W-:Y:S01]  /*09d0*/  LEA.HI.X.SX32 R9, R21, R123.reuse, 0x1, P1 ;  /* 0x0000007b15097211 */ /* 0x080fe200008f0eff */
[C---:B------:R-:W-:Y:S01]  /*09e0*/  IMAD R21, R2.reuse, 0x61, RZ ;  /* 0x0000006102157824 */ /* 0x040fe200078e02ff */
[-C--:B------:R-:W-:Y:S01]  /*09f0*/  LEA.HI.X.SX32 R15, R15, R123.reuse, 0x1, P0 ;  /* 0x0000007b0f0f7211 */ /* 0x080fe200000f0eff */
[C---:B------:R-:W-:Y:S01]  /*0a00*/  IMAD R128, R2.reuse, 0x8a, RZ ;  /* 0x0000008a02807824 */ /* 0x040fe200078e02ff */
[-C--:B------:R-:W-:Y:S01]  /*0a10*/  LEA.HI.X.SX32 R13, R25, R123.reuse, 0x1, P2 ;  /* 0x0000007b190d7211 */ /* 0x080fe200010f0eff */
[----:B------:R1:W5:Y:S01]  /*0a20*/  LDG.E.U16 R115, desc[UR60][R8.64] ;  /* 0x0000003c08737981 */ /* 0x000362000c1e1500 */
[-C--:B------:R-:W-:Y:S01]  /*0a30*/  IADD3 R20, P0, R133, R122.reuse, RZ ;  /* 0x0000007a85147210 */ /* 0x080fe20007f1e0ff */
[----:B------:R-:W-:Y:S01]  /*0a40*/  IMAD R25, R2, 0x69, RZ ;  /* 0x0000006902197824 */ /* 0x000fe200078e02ff */
[----:B------:R-:W0:Y:S01]  /*0a50*/  LDC R152, c[0x0][0x248] ;  /* 0x00009200ff987b82 */ /* 0x000e220000000800 */
[----:B-1----:R-:W-:Y:S01]  /*0a60*/  IADD3 R18, P1, R126, R122, RZ ;  /* 0x0000007a7e127210 */ /* 0x002fe20007f3e0ff */
[----:B------:R1:W5:Y:S01]  /*0a70*/  LDG.E.U16 R114, desc[UR60][R12.64] ;  /* 0x0000003c0c727981 */ /* 0x000362000c1e1500 */
[----:B------:R-:W-:-:S02]  /*0a80*/  LEA.HI.X.SX32 R21, R21, R123, 0x1, P0 ;  /* 0x0000007b15157211 */ /* 0x000fc400000f0eff */
[-C--:B------:R-:W-:Y:S01]  /*0a90*/  IADD3 R24, P0, R124, R122.reuse, RZ ;  /* 0x0000007a7c187210 */ /* 0x080fe20007f1e0ff */
[----:B------:R-:W5:Y:S01]  /*0aa0*/  LDG.E.U16 R111, desc[UR60][R14.64] ;  /* 0x0000003c0e6f7981 */ /* 0x000f62000c1e1500 */
[C---:B------:R-:W-:Y:S01]  /*0ab0*/  IMAD R9, R2.reuse, 0x79, RZ ;  /* 0x0000007902097824 */ /* 0x040fe200078e02ff */
[-C--:B------:R-:W-:Y:S01]  /*0ac0*/  IADD3 R28, P2, R127, R122.reuse, RZ ;  /* 0x0000007a7f1c7210 */ /* 0x080fe20007f5e0ff */
[----:B------:R-:W0:Y:S01]  /*0ad0*/  LDC R102, c[0x0][0x248] ;  /* 0x00009200ff667b82 */ /* 0x000e220000000800 */
[-C--:B------:R-:W-:Y:S01]  /*0ae0*/  LEA.HI.X.SX32 R19, R25, R123.reuse, 0x1, P1 ;  /* 0x0000007b19137211 */ /* 0x080fe200008f0eff */
[----:B------:R1:W5:Y:S02]  /*0af0*/  LDG.E.U16 R113, desc[UR60][R20.64] ;  /* 0x0000003c14717981 */ /* 0x000364000c1e1500 */
[C---:B-1----:R-:W-:Y:S02]  /*0b00*/  SHF.L.U32 R13, R2.reuse, 0x1, RZ ;  /* 0x00000001020d7819 */ /* 0x042fe400000006ff */
[-C--:B------:R-:W-:Y:S01]  /*0b10*/  LEA.HI.X.SX32 R25, R29, R123.reuse, 0x1, P0 ;  /* 0x0000007b1d197211 */ /* 0x080fe200000f0eff */
[----:B------:R1:W5:Y:S01]  /*0b20*/  LDG.E.U16 R112, desc[UR60][R18.64] ;  /* 0x0000003c12707981 */ /* 0x000362000c1e1500 */
[-C--:B------:R-:W-:Y:S01]  /*0b30*/  IADD3 R8, P0, R13, R122.reuse, RZ ;  /* 0x0000007a0d087210 */ /* 0x080fe20007f1e0ff */
[----:B------:R-:W0:Y:S01]  /*0b40*/  LDC R142, c[0x0][0x248] ;  /* 0x00009200ff8e7b82 */ /* 0x000e220000000800 */
[-C--:B------:R-:W-:Y:S01]  /*0b50*/  LEA.HI.X.SX32 R29, R9, R123.reuse, 0x1, P2 ;  /* 0x0000007b091d7211 */ /* 0x080fe200010f0eff */
[----:B------:R-:W5:Y:S01]  /*0b60*/  LDG.E.U16 R87, desc[UR60][R24.64] ;  /* 0x0000003c18577981 */ /* 0x000f62000c1e1500 */
[C---:B------:R-:W-:Y:S01]  /*0b70*/  LEA R12, P1, R2.reuse, R122, 0x2 ;  /* 0x0000007a020c7211 */ /* 0x040fe200078210ff */
[C---:B------:R-:W-:Y:S01]  /*0b80*/  IMAD R21, R2.reuse, 0x14, RZ ;  /* 0x0000001402157824 */ /* 0x040fe200078e02ff */
[CC--:B------:R-:W-:Y:S01]  /*0b90*/  LEA.HI.X.SX32 R9, R2.reuse, R123.reuse, 0x1, P0 ;  /* 0x0000007b02097211 */ /* 0x0c0fe200000f0eff */
[----:B------:R1:W5:Y:S01]  /*0ba0*/  LDG.E.U16 R110, desc[UR60][R28.64] ;  /* 0x0000003c1c6e7981 */ /* 0x000362000c1e1500 */
[----:B------:R-:W-:Y:S01]  /*0bb0*/  LEA R15, R2, R2, 0x2 ;  /* 0x00000002020f7211 */ /* 0x000fe200078e10ff */
[----:B------:R-:W0:Y:S01]  /*0bc0*/  LDC R146, c[0x0][0x248] ;  /* 0x00009200ff927b82 */ /* 0x000e220000000800 */
[----:B------:R-:W-:Y:S01]  /*0bd0*/  IADD3 R14, P0, R31, R122, RZ ;  /* 0x0000007a1f0e7210 */ /* 0x000fe20007f1e0ff */
[----:B------:R-:W5:Y:S01]  /*0be0*/  LDG.E.U16 R177, desc[UR60][R8.64] ;  /* 0x0000003c08b17981 */ /* 0x000f62000c1e1500 */
[----:B------:R-:W-:-:S02]  /*0bf0*/  LEA.HI.X.SX32 R13, R13, R123, 0x1, P1 ;  /* 0x0000007b0d0d7211 */ /* 0x000fc400008f0eff */
[-C--:B-1----:R-:W-:Y:S01]  /*0c00*/  IADD3 R18, P1, R21, R122.reuse, RZ ;  /* 0x0000007a15127210 */ /* 0x082fe20007f3e0ff */
[C---:B------:R-:W-:Y:S01]  /*0c10*/  IMAD R125, R2.reuse, 0x9a, RZ ;  /* 0x0000009a027d7824 */ /* 0x040fe200078e02ff */
[-C--:B------:R-:W-:Y:S01]  /*0c20*/  LEA.HI.X.SX32 R15, R15, R123.reuse, 0x1, P0 ;  /* 0x0000007b0f0f7211 */ /* 0x080fe200000f0eff */
[----:B------:R-:W-:Y:S01]  /*0c30*/  IMAD R29, R2, 0x24, RZ ;  /* 0x00000024021d7824 */ /* 0x000fe200078e02ff */
[-C--:B------:R-:W-:Y:S01]  /*0c40*/  IADD3 R20, P2, R37, R122.reuse, RZ ;  /* 0x0000007a25147210 */ /* 0x080fe20007f5e0ff */
[----:B------:R1:W5:Y:S01]  /*0c50*/  LDG.E.U16 R175, desc[UR60][R12.64] ;  /* 0x0000003c0caf7981 */ /* 0x000362000c1e1500 */
[-C--:B------:R-:W-:Y:S01]  /*0c60*/  LEA.HI.X.SX32 R19, R31, R123.reuse, 0x1, P1 ;  /* 0x0000007b1f137211 */ /* 0x080fe200008f0eff */
[----:B------:R-:W0:Y:S01]  /*0c70*/  LDC R144, c[0x0][0x248] ;  /* 0x00009200ff907b82 */ /* 0x000e220000000800 */
[----:B------:R-:W-:Y:S01]  /*0c80*/  IADD3 R24, P0, R29, R122, RZ ;  /* 0x0000007a1d187210 */ /* 0x000fe20007f1e0ff */
[----:B------:R1:W5:Y:S01]  /*0c90*/  LDG.E.U16 R169, desc[UR60][R14.64] ;  /* 0x0000003c0ea97981 */ /* 0x000362000c1e1500 */
[----:B------:R-:W-:-:S02]  /*0ca0*/  LEA.HI.X.SX32 R21, R21, R123, 0x1, P2 ;  /* 0x0000007b15157211 */ /* 0x000fc400010f0eff */
[-C--:B------:R-:W-:Y:S01]  /*0cb0*/  IADD3 R28, P1, R47, R122.reuse, RZ ;  /* 0x0000007a2f1c7210 */ /* 0x080fe20007f3e0ff */
[C---:B------:R-:W-:Y:S01]  /*0cc0*/  IMAD R103, R2.reuse, 0xe8, RZ ;  /* 0x000000e802677824 */ /* 0x040fe200078e02ff */
[----:B------:R-:W5:Y:S01]  /*0cd0*/  LDG.E.U16 R120, desc[UR60][R120.64] ;  /* 0x0000003c78787981 */ /* 0x000f62000c1e1500 */
[C---:B-1----:R-:W-:Y:S01]  /*0ce0*/  IMAD R13, R2.reuse, 0x1a, RZ ;  /* 0x0000001a020d7824 */ /* 0x042fe200078e02ff */
[-C--:B------:R-:W-:Y:S01]  /*0cf0*/  LEA.HI.X.SX32 R25, R33, R123.reuse, 0x1, P0 ;  /* 0x0000007b21197211 */ /* 0x080fe200000f0eff */
[C---:B------:R-:W-:Y:S01]  /*0d00*/  IMAD R9, R2.reuse, 0xd, RZ ;  /* 0x0000000d02097824 */ /* 0x040fe200078e02ff */
[----:B------:R1:W5:Y:S01]  /*0d10*/  LDG.E.U16 R161, desc[UR60][R18.64] ;  /* 0x0000003c12a17981 */ /* 0x000362000c1e1500 */
[C---:B------:R-:W-:Y:S01]  /*0d20*/  IMAD R15, R2.reuse, 0x34, RZ ;  /* 0x00000034020f7824 */ /* 0x040fe200078e02ff */
[-C--:B------:R-:W-:Y:S01]  /*0d30*/  LEA.HI.X.SX32 R29, R29, R123.reuse, 0x1, P1 ;  /* 0x0000007b1d1d7211 */ /* 0x080fe200008f0eff */
[C---:B------:R-:W-:Y:S01]  /*0d40*/  IMAD R31, R2.reuse, 0x44, RZ ;  /* 0x00000044021f7824 */ /* 0x040fe200078e02ff */
[-C--:B------:R-:W-:Y:S01]  /*0d50*/  IADD3 R8, P0, R13, R122.reuse, RZ ;  /* 0x0000007a0d087210 */ /* 0x080fe20007f1e0ff */
[----:B------:R1:W5:Y:S01]  /*0d60*/  LDG.E.U16 R145, desc[UR60][R20.64] ;  /* 0x0000003c14917981 */ /* 0x000362000c1e1500 */
[-C--:B------:R-:W-:Y:S01]  /*0d70*/  IADD3 R12, P1, R15, R122.reuse, RZ ;  /* 0x0000007a0f0c7210 */ /* 0x080fe20007f3e0ff */
[----:B------:R-:W0:Y:S01]  /*0d80*/  LDC R148, c[0x0][0x248] ;  /* 0x00009200ff947b82 */ /* 0x000e220000000800 */
[----:B------:R-:W-:Y:S01]  /*0d90*/  LEA.HI.X.SX32 R9, R9, R123, 0x1, P0 ;  /* 0x0000007b09097211 */ /* 0x000fe200000f0eff */
[----:B------:R1:W5:Y:S02]  /*0da0*/  LDG.E.U16 R60, desc[UR60][R28.64] ;  /* 0x0000003c1c3c7981 */ /* 0x000364000c1e1500 */
[-C--:B-1----:R-:W-:Y:S01]  /*0db0*/  IADD3 R18, P2, R57, R122.reuse, RZ ;  /* 0x0000007a39127210 */ /* 0x082fe20007f5e0ff */
[C---:B------:R-:W-:Y:S01]  /*0dc0*/  IMAD R33, R2.reuse, 0x54, RZ ;  /* 0x0000005402217824 */ /* 0x040fe200078e02ff */
[----:B------:R-:W5:Y:S01]  /*0dd0*/  LDG.E.U16 R149, desc[UR60][R24.64] ;  /* 0x0000003c18957981 */ /* 0x000f62000c1e1500 */
[----:B------:R-:W-:Y:S01]  /*0de0*/  IMAD R21, R2, 0x88, RZ ;  /* 0x0000008802157824 */ /* 0x000fe200078e02ff */
[----:B------:R-:W-:-:S02]  /*0df0*/  IADD3 R14, P0, R31, R122, RZ ;  /* 0x0000007a1f0e7210 */ /* 0x000fc40007f1e0ff */
        /* <DEDUP_REMOVED lines=9> */
[-C--:B------:R-:W-:Y:S01]  /*0e90*/  LEA.HI.X.SX32 R31, R31, R123.reuse, 0x1, P1 ;  /* 0x0000007b1f1f7211 */ /* 0x080fe200008f0eff */
[C---:B-1----:R-:W-:Y:S01]  /*0ea0*/  IMAD R9, R2.reuse, 0x15, RZ ;  /* 0x0000001502097824 */ /* 0x042fe200078e02ff */
[-C--:B------:R-:W-:Y:S01]  /*0eb0*/  IADD3 R8, P0, R29, R122.reuse, RZ ;  /* 0x0000007a1d087210 */ /* 0x080fe20007f1e0ff */
[----:B------:R1:W5:Y:S01]  /*0ec0*/  LDG.E.U16 R99, desc[UR60][R14.64] ;  /* 0x0000003c0e637981 */ /* 0x000362000c1e1500 */
[----:B------:R-:W-:Y:S01]  /*0ed0*/  IMAD R25, R2, 0xc8, RZ ;  /* 0x000000c802197824 */ /* 0x000fe200078e02ff */
[----:B------:R-:W0:Y:S01]  /*0ee0*/  LDC R20, c[0x0][0x248] ;  /* 0x00009200ff147b82 */ /* 0x000e220000000800 */
[----:B------:R-:W-:Y:S01]  /*0ef0*/  LEA.HI.X.SX32 R9, R9, R123, 0x1, P0 ;  /* 0x0000007b09097211 */ /* 0x000fe200000f0eff */
[----:B------:R1:W5:Y:S01]  /*0f00*/  LDG.E.U16 R59, desc[UR60][R18.64] ;  /* 0x0000003c123b7981 */ /* 0x000362000c1e1500 */
[----:B------:R-:W-:-:S03]  /*0f10*/  IADD3 R12, P1, R33, R122, RZ ;  /* 0x0000007a210c7210 */ /* 0x000fc60007f3e0ff */
[----:B------:R1:W5:Y:S02]  /*0f20*/  LDG.E.U16 R57, desc[UR60][R30.64] ;  /* 0x0000003c1e397981 */ /* 0x000364000c1e1500 */
[-C--:B-1----:R-:W-:Y:S01]  /*0f30*/  IADD3 R14, P0, R35, R122.reuse, RZ ;  /* 0x0000007a230e7210 */ /* 0x082fe20007f1e0ff */
[C---:B------:R-:W-:Y:S01]  /*0f40*/  IMAD R138, R2.reuse, 0xca, RZ ;  /* 0x000000ca028a7824 */ /* 0x040fe200078e02ff */
[----:B------:R1:W5:Y:S01]  /*0f50*/  LDG.E.U16 R143, desc[UR60][R8.64] ;  /* 0x0000003c088f7981 */ /* 0x000362000c1e1500 */
[C---:B------:R-:W-:Y:S01]  /*0f60*/  IMAD R121, R2.reuse, 0xba, RZ ;  /* 0x000000ba02797824 */ /* 0x040fe200078e02ff */
[-C--:B------:R-:W-:Y:S01]  /*0f70*/  IADD3 R18, P2, R75, R122.reuse, RZ ;  /* 0x0000007a4b127210 */ /* 0x080fe20007f5e0ff */
[C---:B------:R-:W-:Y:S01]  /*0f80*/  IMAD R136, R2.reuse, 0xda, RZ ;  /* 0x000000da02887824 */ /* 0x040fe200078e02ff */
[----:B------:R-:W5:Y:S01]  /*0f90*/  LDG.E.U16 R52, desc[UR60][R52.64] ;  /* 0x0000003c34347981 */ /* 0x000f62000c1e1500 */
[C---:B------:R-:W-:Y:S01]  /*0fa0*/  IMAD R172, R2.reuse, 0x84, RZ ;  /* 0x0000008402ac7824 */ /* 0x040fe200078e02ff */
[----:B------:R-:W4:Y:S01]  /*0fb0*/  LDC R24, c[0x0][0x248] ;  /* 0x00009200ff187b82 */ /* 0x000f220000000800 */
[C---:B------:R-:W-:Y:S01]  /*0fc0*/  IMAD R31, R2.reuse, 0x3a, RZ ;  /* 0x0000003a021f7824 */ /* 0x040fe200078e02ff */
[-C--:B------:R-:W-:Y:S01]  /*0fd0*/  LEA.HI.X.SX32 R15, R39, R123.reuse, 0x1, P0 ;  /* 0x0000007b270f7211 */ /* 0x080fe200000f0eff */
[C---:B------:R-:W-:Y:S01]  /*0fe0*/  IMAD R16, R2.reuse, 0x94, RZ ;  /* 0x0000009402107824 */ /* 0x040fe200078e02ff */
[-C--:B------:R-:W-:Y:S01]  /*0ff0*/  LEA.HI.X.SX32 R13, R29, R123.reuse, 0x1, P1 ;  /* 0x0000007b1d0d7211 */ /* 0x080fe200008f0eff */
[C---:B-1----:R-:W-:Y:S01]  /*1000*/  IMAD R9, R2.reuse, 0x1d, RZ ;  /* 0x0000001d02097824 */ /* 0x042fe200078e02ff */
[-C--:B------:R-:W-:Y:S01]  /*1010*/  LEA.HI.X.SX32 R19, R33, R123.reuse, 0x1, P2 ;  /* 0x0000007b21137211 */ /* 0x080fe200010f0eff */
[----:B------:R-:W-:Y:S01]  /*1020*/  IMAD R33, R2, 0x74, RZ ;  /* 0x0000007402217824 */ /* 0x000fe200078e02ff */
[-C--:B------:R-:W-:Y:S01]  /*1030*/  IADD3 R28, P1, R25, R122.reuse, RZ ;  /* 0x0000007a191c7210 */ /* 0x080fe20007f3e0ff */
[----:B------:R1:W5:Y:S01]  /*1040*/  LDG.E.U16 R97, desc[UR60][R14.64] ;  /* 0x0000003c0e617981 */ /* 0x000362000c1e1500 */
[----:B------:R-:W-:Y:S01]  /*1050*/  IADD3 R8, P0, R31, R122, RZ ;  /* 0x0000007a1f087210 */ /* 0x000fe20007f1e0ff */
[----:B------:R-:W2:Y:S01]  /*1060*/  LDC R154, c[0x0][0x248] ;  /* 0x00009200ff9a7b82 */ /* 0x000ea20000000800 */
[-C--:B------:R-:W-:Y:S01]  /*1070*/  LEA.HI.X.SX32 R29, R35, R123.reuse, 0x1, P1 ;  /* 0x0000007b231d7211 */ /* 0x080fe200008f0eff */
[----:B------:R1:W5:Y:S01]  /*1080*/  LDG.E.U16 R98, desc[UR60][R12.64] ;  /* 0x0000003c0c627981 */ /* 0x000362000c1e1500 */
[----:B------:R-:W-:-:S03]  /*1090*/  LEA.HI.X.SX32 R9, R9, R123, 0x1, P0 ;  /* 0x0000007b09097211 */ /* 0x000fc600000f0eff */
[----:B------:R0:W5:Y:S01]  /*10a0*/  LDG.E.U16 R56, desc[UR60][R18.64] ;  /* 0x0000003c12387981 */ /* 0x000162000c1e1500 */
[----:B-1----:R-:W-:Y:S01]  /*10b0*/  IMAD R15, R2, 0x45, RZ ;  /* 0x00000045020f7824 */ /* 0x002fe200078e02ff */
[-C--:B------:R-:W-:Y:S02]  /*10c0*/  IADD3 R14, P0, R128, R122.reuse, RZ ;  /* 0x0000007a800e7210 */ /* 0x080fe40007f1e0ff */
[----:B------:R1:W5:Y:S01]  /*10d0*/  LDG.E.U16 R40, desc[UR60][R8.64] ;  /* 0x0000003c08287981 */ /* 0x000362000c1e1500 */
[----:B------:R-:W3:Y:S01]  /*10e0*/  LDC R156, c[0x0][0x248] ;  /* 0x00009200ff9c7b82 */ /* 0x000ee20000000800 */
[-C--:B------:R-:W-:Y:S02]  /*10f0*/  IADD3 R12, P1, R33, R122.reuse, RZ ;  /* 0x0000007a210c7210 */ /* 0x080fe40007f3e0ff */
[-C--:B------:R-:W-:Y:S01]  /*1100*/  LEA.HI.X.SX32 R15, R15, R123.reuse, 0x1, P0 ;  /* 0x0000007b0f0f7211 */ /* 0x080fe200000f0eff */
[----:B------:R1:W5:Y:S01]  /*1110*/  LDG.E.U16 R54, desc[UR60][R28.64] ;  /* 0x0000003c1c367981 */ /* 0x000362000c1e1500 */
[-C--:B------:R-:W-:Y:S01]  /*1120*/  LEA.HI.X.SX32 R13, R31, R123.reuse, 0x1, P1 ;  /* 0x0000007b1f0d7211 */ /* 0x080fe200008f0eff */
[C---:B0-----:R-:W-:Y:S01]  /*1130*/  IMAD R19, R2.reuse, 0x4d, RZ ;  /* 0x0000004d02137824 */ /* 0x041fe200078e02ff */
[-C--:B------:R-:W-:Y:S01]  /*1140*/  IADD3 R30, P2, R103, R122.reuse, RZ ;  /* 0x0000007a671e7210 */ /* 0x080fe20007f5e0ff */
[----:B------:R0:W5:Y:S01]  /*1150*/  LDG.E.U16 R35, desc[UR60][R14.64] ;  /* 0x0000003c0e237981 */ /* 0x000162000c1e1500 */
[-C--:B-1----:R-:W-:Y:S01]  /*1160*/  IADD3 R8, P0, R125, R122.reuse, RZ ;  /* 0x0000007a7d087210 */ /* 0x082fe20007f1e0ff */
[----:B------:R-:W1:Y:S02]  /*1170*/  LDC R158, c[0x0][0x248] ;  /* 0x00009200ff9e7b82 */ /* 0x000e640000000800 */
[----:B------:R0:W5:Y:S01]  /*1180*/  LDG.E.U16 R96, desc[UR60][R12.64] ;  /* 0x0000003c0c607981 */ /* 0x000162000c1e1500 */
[-C--:B------:R-:W-:Y:S01]  /*1190*/  LEA.HI.X.SX32 R9, R19, R123.reuse, 0x1, P0 ;  /* 0x0000007b13097211 */ /* 0x080fe200000f0eff */
[C---:B------:R-:W-:Y:S01]  /*11a0*/  IMAD R29, R2.reuse, 0x55, RZ ;  /* 0x00000055021d7824 */ /* 0x040fe200078e02ff */
[-C--:B------:R-:W-:Y:S01]  /*11b0*/  LEA.HI.X.SX32 R31, R33, R123.reuse, 0x1, P2 ;  /* 0x0000007b211f7211 */ /* 0x080fe200010f0eff */
[C---:B------:R-:W-:Y:S01]  /*11c0*/  IMAD R180, R2.reuse, 0xa4, RZ ;  /* 0x000000a402b47824 */ /* 0x040fe200078e02ff */
[----:B------:R-:W5:Y:S01]  /*11d0*/  LDG.E.U16 R108, desc[UR60][R108.64] ;  /* 0x0000003c6c6c7981 */ /* 0x000f62000c1e1500 */
[----:B0-----:R-:W-:Y:S01]  /*11e0*/  IMAD R15, R2, 0x65, RZ ;  /* 0x00000065020f7824 */ /* 0x001fe200078e02ff */
[-C--:B------:R-:W-:Y:S01]  /*11f0*/  IADD3 R14, P0, R138, R122.reuse, RZ ;  /* 0x0000007a8a0e7210 */ /* 0x080fe20007f1e0ff */
[C---:B------:R-:W-:Y:S01]  /*1200*/  IMAD R131, R2.reuse, 0xea, RZ ;  /* 0x000000ea02837824 */ /* 0x040fe200078e02ff */
[----:B------:R-:W0:Y:S01]  /*1210*/  LDC R162, c[0x0][0x248] ;  /* 0x00009200ffa27b82 */ /* 0x000e220000000800 */
[-C--:B------:R-:W-:Y:S01]  /*1220*/  IADD3 R12, P1, R129, R122.reuse, RZ ;  /* 0x0000007a810c7210 */ /* 0x080fe20007f3e0ff */
[C---:B------:R-:W-:Y:S01]  /*1230*/  IMAD R33, R2.reuse, 0x5d, RZ ;  /* 0x0000005d02217824 */ /* 0x040fe200078e02ff */
[-C--:B------:R-:W-:Y:S01]  /*1240*/  IADD3 R18, P2, R121, R122.reuse, RZ ;  /* 0x0000007a79127210 */ /* 0x080fe20007f5e0ff */
[C---:B------:R-:W-:Y:S01]  /*1250*/  IMAD R45, R2.reuse, 0x4a, RZ ;  /* 0x0000004a022d7824 */ /* 0x040fe200078e02ff */
[-C--:B------:R-:W-:Y:S01]  /*1260*/  LEA.HI.X.SX32 R13, R29, R123.reuse, 0x1, P1 ;  /* 0x0000007b1d0d7211 */ /* 0x080fe200008f0eff */
[----:B------:R-:W-:Y:S01]  /*1270*/  IMAD R29, R2, 0x6d, RZ ;  /* 0x0000006d021d7824 */ /* 0x000fe200078e02ff */
[-C--:B------:R-:W-:Y:S01]  /*1280*/  LEA.HI.X.SX32 R15, R15, R123.reuse, 0x1, P0 ;  /* 0x0000007b0f0f7211 */ /* 0x080fe200000f0eff */
[----:B------:R4:W5:Y:S01]  /*1290*/  LDG.E.U16 R34, desc[UR60][R8.64] ;  /* 0x0000003c08227981 */ /* 0x000962000c1e1500 */
[----:B------:R-:W-:Y:S01]  /*12a0*/  IADD3 R36, P0, R136, R122, RZ ;  /* 0x0000007a88247210 */ /* 0x000fe20007f1e0ff */
[----:B------:R-:W0:Y:S01]  /*12b0*/  LDC R160, c[0x0][0x248] ;  /* 0x00009200ffa07b82 */ /* 0x000e220000000800 */
[-C--:B------:R-:W-:Y:S01]  /*12c0*/  LEA.HI.X.SX32 R19, R33, R123.reuse, 0x1, P2 ;  /* 0x0000007b21137211 */ /* 0x080fe200010f0eff */
[----:B------:R-:W5:Y:S01]  /*12d0*/  LDG.E.U16 R53, desc[UR60][R30.64] ;  /* 0x0000003c1e357981 */ /* 0x000f62000c1e1500 */
[----:B------:R-:W-:-:S03]  /*12e0*/  LEA.HI.X.SX32 R37, R29, R123, 0x1, P0 ;  /* 0x0000007b1d257211 */ /* 0x000fc600000f0eff */
[----:B------:R4:W5:Y:S02]  /*12f0*/  LDG.E.U16 R33, desc[UR60][R12.64] ;  /* 0x0000003c0c217981 */ /* 0x000964000c1e1500 */
[C---:B----4-:R-:W-:Y:S01]  /*1300*/  IMAD R9, R2.reuse, 0x25, RZ ;  /* 0x0000002502097824 */ /* 0x050fe200078e02ff */
[-C--:B------:R-:W-:Y:S01]  /*1310*/  IADD3 R8, P0, R45, R122.reuse, RZ ;  /* 0x0000007a2d087210 */ /* 0x080fe20007f1e0ff */
[----:B------:R4:W5:Y:S01]  /*1320*/  LDG.E.U16 R32, desc[UR60][R18.64] ;  /* 0x0000003c12207981 */ /* 0x000962000c1e1500 */
[----:B------:R-:W-:Y:S01]  /*1330*/  IMAD R47, R2, 0x5a, RZ ;  /* 0x0000005a022f7824 */ /* 0x000fe200078e02ff */
[----:B------:R-:W0:Y:S02]  /*1340*/  LDC R164, c[0x0][0x248] ;  /* 0x00009200ffa47b82 */ /* 0x000e240000000800 */
[----:B------:R1:W5:Y:S01]  /*1350*/  LDG.E.U16 R31, desc[UR60][R14.64] ;  /* 0x0000003c0e1f7981 */ /* 0x000362000c1e1500 */
[-C--:B------:R-:W-:Y:S02]  /*1360*/  IADD3 R12, P1, R172, R122.reuse, RZ ;  /* 0x0000007aac0c7210 */ /* 0x080fe40007f3e0ff */
[-C--:B------:R-:W-:Y:S01]  /*1370*/  LEA.HI.X.SX32 R9, R9, R123.reuse, 0x1, P0 ;  /* 0x0000007b09097211 */ /* 0x080fe200000f0eff */
[C---:B------:R-:W-:Y:S01]  /*1380*/  IMAD R183, R2.reuse, 0xc4, RZ ;  /* 0x000000c402b77824 */ /* 0x040fe200078e02ff */
[-C--:B------:R-:W-:Y:S01]  /*1390*/  LEA.HI.X.SX32 R13, R43, R123.reuse, 0x1, P1 ;  /* 0x0000007b2b0d7211 */ /* 0x080fe200008f0eff */
[----:B------:R-:W-:Y:S01]  /*13a0*/  IMAD R39, R2, 0x75, RZ ;  /* 0x0000007502277824 */ /* 0x000fe200078e02ff */
[-C--:B----4-:R-:W-:Y:S01]  /*13b0*/  IADD3 R18, P1, R180, R122.reuse, RZ ;  /* 0x0000007ab4127210 */ /* 0x090fe20007f3e0ff */
[----:B------:R-:W-:Y:S01]  /*13c0*/  IMAD R181, R2, 0xb4, RZ ;  /* 0x000000b402b57824 */ /* 0x000fe200078e02ff */
[-C--:B-1----:R-:W-:Y:S01]  /*13d0*/  IADD3 R14, P0, R16, R122.reuse, RZ ;  /* 0x0000007a100e7210 */ /* 0x082fe20007f1e0ff */
[----:B------:R1:W4:Y:S01]  /*13e0*/  LDG.E.U16 R93, desc[UR60][R12.64] ;  /* 0x0000003c0c5d7981 */ /* 0x000322000c1e1500 */
[-C--:B------:R-:W-:Y:S01]  /*13f0*/  IADD3 R28, P2, R131, R122.reuse, RZ ;  /* 0x0000007a831c7210 */ /* 0x080fe20007f5e0ff */
[C---:B------:R-:W-:Y:S01]  /*1400*/  IMAD R43, R2.reuse, 0x2d, RZ ;  /* 0x0000002d022b7824 */ /* 0x040fe200078e02ff */
[-C--:B------:R-:W-:Y:S01]  /*1410*/  LEA.HI.X.SX32 R15, R45, R123.reuse, 0x1, P0 ;  /* 0x0000007b2d0f7211 */ /* 0x080fe200000f0eff */
[C---:B------:R-:W-:Y:S01]  /*1420*/  IMAD R45, R2.reuse, 0x6a, RZ ;  /* 0x0000006a022d7824 */ /* 0x040fe200078e02ff */
[----:B------:R-:W-:Y:S01]  /*1430*/  LEA.HI.X.SX32 R19, R63, R123, 0x1, P1 ;  /* 0x0000007b3f137211 */ /* 0x000fe200008f0eff */
[----:B------:R-:W-:Y:S01]  /*1440*/  IMAD R185, R2, 0xd4, RZ ;  /* 0x000000d402b97824 */ /* 0x000fe200078e02ff */
[-C--:B------:R-:W-:Y:S01]  /*1450*/  IADD3 R42, P1, R183, R122.reuse, RZ ;  /* 0x0000007ab72a7210 */ /* 0x080fe20007f3e0ff */
[----:B------:R1:W4:Y:S01]  /*1460*/  LDG.E.U16 R30, desc[UR60][R36.64] ;  /* 0x0000003c241e7981 */ /* 0x000322000c1e1500 */
[----:B------:R-:W0:Y:S01]  /*1470*/  LDC R166, c[0x0][0x248] ;  /* 0x00009200ffa67b82 */ /* 0x000e220000000800 */
[----:B-1----:R-:W-:-:S02]  /*1480*/  IADD3 R12, P0, R47, R122, RZ ;  /* 0x0000007a2f0c7210 */ /* 0x002fc40007f1e0ff */
[-C--:B------:R-:W-:Y:S01]  /*1490*/  LEA.HI.X.SX32 R29, R39, R123.reuse, 0x1, P2 ;  /* 0x0000007b271d7211 */ /* 0x080fe200010f0eff */
[----:B------:R-:W4:Y:S01]  /*14a0*/  LDG.E.U16 R92, desc[UR60][R14.64] ;  /* 0x0000003c0e5c7981 */ /* 0x000f22000c1e1500 */
[-C--:B------:R-:W-:Y:S02]  /*14b0*/  LEA.HI.X.SX32 R13, R43, R123.reuse, 0x1, P0 ;  /* 0x0000007b2b0d7211 */ /* 0x080fe400000f0eff */
[----:B------:R-:W-:Y:S01]  /*14c0*/  LEA.HI.X.SX32 R43, R65, R123, 0x1, P1 ;  /* 0x0000007b412b7211 */ /* 0x000fe200008f0eff */
[----:B------:R1:W4:Y:S01]  /*14d0*/  LDG.E.U16 R39, desc[UR60][R8.64] ;  /* 0x0000003c08277981 */ /* 0x000322000c1e1500 */
[C---:B------:R-:W-:Y:S01]  /*14e0*/  IMAD R65, R2.reuse, 0x7a, RZ ;  /* 0x0000007a02417824 */ /* 0x040fe200078e02ff */
[----:B------:R-:W-:Y:S01]  /*14f0*/  IADD3 R36, P2, R181, R122, RZ ;  /* 0x0000007ab5247210 */ /* 0x000fe20007f5e0ff */
[----:B------:R-:W0:Y:S01]  /*1500*/  LDC R170, c[0x0][0x248] ;  /* 0x00009200ffaa7b82 */ /* 0x000e220000000800 */
[----:B------:R1:W4:Y:S01]  /*1510*/  LDG.E.U16 R38, desc[UR60][R12.64] ;  /* 0x0000003c0c267981 */ /* 0x000322000c1e1500 */
[----:B------:R-:W-:-:S03]  /*1520*/  IMAD R191, R2, 0xe4, RZ ;  /* 0x000000e402bf7824 */ /* 0x000fc600078e02ff */
[----:B------:R1:W4:Y:S02]  /*1530*/  LDG.E.U16 R89, desc[UR60][R18.64] ;  /* 0x0000003c12597981 */ /* 0x000324000c1e1500 */
[C---:B-1----:R-:W-:Y:S01]  /*1540*/  IMAD R9, R2.reuse, 0x35, RZ ;  /* 0x0000003502097824 */ /* 0x042fe200078e02ff */
[-C--:B------:R-:W-:Y:S01]  /*1550*/  IADD3 R8, P0, R45, R122.reuse, RZ ;  /* 0x0000007a2d087210 */ /* 0x080fe20007f1e0ff */
[C---:B------:R-:W-:Y:S01]  /*1560*/  IMAD R130, R2.reuse, 0xfa, RZ ;  /* 0x000000fa02827824 */ /* 0x040fe200078e02ff */
[----:B------:R-:W4:Y:S01]  /*1570*/  LDG.E.U16 R29, desc[UR60][R28.64] ;  /* 0x0000003c1c1d7981 */ /* 0x000f22000c1e1500 */
[C---:B------:R-:W-:Y:S01]  /*1580*/  IMAD R13, R2.reuse, 0x3d, RZ ;  /* 0x0000003d020d7824 */ /* 0x040fe200078e02ff */
[-C--:B------:R-:W-:Y:S01]  /*1590*/  LEA.HI.X.SX32 R9, R9, R123.reuse, 0x1, P0 ;  /* 0x0000007b09097211 */ /* 0x080fe200000f0eff */
[----:B------:R-:W1:Y:S01]  /*15a0*/  LDC R168, c[0x0][0x248] ;  /* 0x00009200ffa87b82 */ /* 0x000e620000000800 */
[-C--:B------:R-:W-:Y:S01]  /*15b0*/  IADD3 R14, P0, R65, R122.reuse, RZ ;  /* 0x0000007a410e7210 */ /* 0x080fe20007f1e0ff */
[C---:B------:R-:W-:Y:S01]  /*15c0*/  IMAD R105, R2.reuse, 0x16, RZ ;  /* 0x0000001602697824 */ /* 0x040fe200078e02ff */
[-C--:B------:R-:W-:Y:S01]  /*15d0*/  IADD3 R18, P1, R185, R122.reuse, RZ ;  /* 0x0000007ab9127210 */ /* 0x080fe20007f3e0ff */
[C---:B------:R-:W-:Y:S01]  /*15e0*/  IMAD R189, R2.reuse, 0xf4, RZ ;  /* 0x000000f402bd7824 */ /* 0x040fe200078e02ff */
[-C--:B------:R-:W-:Y:S01]  /*15f0*/  LEA.HI.X.SX32 R37, R47, R123.reuse, 0x1, P2 ;  /* 0x0000007b2f257211 */ /* 0x080fe200010f0eff */
[C---:B------:R-:W-:Y:S01]  /*1600*/  IMAD R109, R2.reuse, 0x26, RZ ;  /* 0x00000026026d7824 */ /* 0x040fe200078e02ff */
[-C--:B------:R-:W-:Y:S01]  /*1610*/  LEA.HI.X.SX32 R19, R45, R123.reuse, 0x1, P1 ;  /* 0x0000007b2d137211 */ /* 0x080fe200008f0eff */
[C---:B------:R-:W-:Y:S01]  /*1620*/  IMAD R45, R2.reuse, 0x6, RZ ;  /* 0x00000006022d7824 */ /* 0x040fe200078e02ff */
[-C--:B------:R-:W-:Y:S01]  /*1630*/  LEA.HI.X.SX32 R15, R13, R123.reuse, 0x1, P0 ;  /* 0x0000007b0d0f7211 */ /* 0x080fe200000f0eff */
[----:B------:R-:W-:Y:S01]  /*1640*/  IMAD R13, R2, 0x7d, RZ ;  /* 0x0000007d020d7824 */ /* 0x000fe200078e02ff */
[-C--:B------:R-:W-:Y:S01]  /*1650*/  IADD3 R46, P2, R191, R122.reuse, RZ ;  /* 0x0000007abf2e7210 */ /* 0x080fe20007f5e0ff */
[----:B------:R-:W4:Y:S01]  /*1660*/  LDG.E.U16 R91, desc[UR60][R36.64] ;  /* 0x0000003c245b7981 */ /* 0x000f22000c1e1500 */
[----:B------:R-:W-:Y:S01]  /*1670*/  IADD3 R12, P1, R130, R122, RZ ;  /* 0x0000007a820c7210 */ /* 0x000fe20007f3e0ff */
[----:B------:R-:W1:Y:S01]  /*1680*/  LDC R188, c[0x0][0x248] ;  /* 0x00009200ffbc7b82 */ /* 0x000e620000000800 */
[----:B------:R-:W-:Y:S01]  /*1690*/  LEA.HI.X.SX32 R47, R5, R123, 0x1, P2 ;  /* 0x0000007b052f7211 */ /* 0x000fe200010f0eff */
[----:B------:R2:W4:Y:S01]  /*16a0*/  LDG.E.U16 R63, desc[UR60][R18.64] ;  /* 0x0000003c123f7981 */ /* 0x000522000c1e1500 */
[----:B------:R-:W-:-:S02]  /*16b0*/  LEA R5, R2, R2, 0x1 ;  /* 0x0000000202057211 */ /* 0x000fc400078e08ff */
[-C--:B------:R-:W-:Y:S01]  /*16c0*/  IADD3 R4, P0, R45, R122.reuse, RZ ;  /* 0x0000007a2d047210 */ /* 0x080fe20007f1e0ff */
[C---:B------:R-:W-:Y:S01]  /*16d0*/  IMAD R210, R2.reuse, 0x46, RZ ;  /* 0x0000004602d27824 */ /* 0x040fe200078e02ff */
[-C--:B------:R-:W-:Y:S01]  /*16e0*/  LEA.HI.X.SX32 R13, R13, R123.reuse, 0x1, P1 ;  /* 0x0000007b0d0d7211 */ /* 0x080fe200008f0eff */
[----:B------:R3:W4:Y:S01]  /*16f0*/  LDG.E.U16 R36, desc[UR60][R14.64] ;  /* 0x0000003c0e247981 */ /* 0x000722000c1e1500 */
[----:B------:R-:W-:Y:S01]  /*1700*/  LEA.HI.X.SX32 R5, R5, R123, 0x1, P0 ;  /* 0x0000007b05057211 */ /* 0x000fe200000f0eff */
[----:B------:R-:W1:Y:S02]  /*1710*/  LDC R176, c[0x0][0x248] ;  /* 0x00009200ffb07b82 */ /* 0x000e640000000800 */
[----:B------:R0:W4:Y:S01]  /*1720*/  LDG.E.U16 R37, desc[UR60][R8.64] ;  /* 0x0000003c08257981 */ /* 0x000122000c1e1500 */
[C---:B--2---:R-:W-:Y:S02]  /*1730*/  IMAD R19, R2.reuse, 0x13, RZ ;  /* 0x0000001302137824 */ /* 0x044fe400078e02ff */
[C---:B------:R-:W-:Y:S01]  /*1740*/  IMAD R216, R2.reuse, 0x56, RZ ;  /* 0x0000005602d87824 */ /* 0x040fe200078e02ff */
[----:B------:R2:W4:Y:S01]  /*1750*/  LDG.E.U16 R28, desc[UR60][R12.64] ;  /* 0x0000003c0c1c7981 */ /* 0x000522000c1e1500 */
[----:B---3--:R-:W-:Y:S01]  /*1760*/  IMAD R15, R2, 0xb, RZ ;  /* 0x0000000b020f7824 */ /* 0x008fe200078e02ff */
[----:B------:R-:W-:-:S02]  /*1770*/  IADD3 R14, P1, R105, R122, RZ ;  /* 0x0000007a690e7210 */ /* 0x000fc40007f3e0ff */
[----:B------:R3:W4:Y:S01]  /*1780*/  LDG.E.U16 R88, desc[UR60][R46.64] ;  /* 0x0000003c2e587981 */ /* 0x000722000c1e1500 */
[----:B------:R-:W1:Y:S01]  /*1790*/  LDC R178, c[0x0][0x248] ;  /* 0x00009200ffb27b82 */ /* 0x000e620000000800 */
[-C--:B0-----:R-:W-:Y:S02]  /*17a0*/  IADD3 R8, P2, R189, R122.reuse, RZ ;  /* 0x0000007abd087210 */ /* 0x081fe40007f5e0ff */
[-C--:B------:R-:W-:Y:S01]  /*17b0*/  LEA.HI.X.SX32 R15, R15, R123.reuse, 0x1, P1 ;  /* 0x0000007b0f0f7211 */ /* 0x080fe200008f0eff */
[C---:B------:R-:W-:Y:S01]  /*17c0*/  IMAD R153, R2.reuse, 0x36, RZ ;  /* 0x0000003602997824 */ /* 0x040fe200078e02ff */
[-C--:B------:R-:W-:Y:S01]  /*17d0*/  LEA.HI.X.SX32 R9, R65, R123.reuse, 0x1, P2 ;  /* 0x0000007b41097211 */ /* 0x080fe200010f0eff */
[----:B------:R0:W4:Y:S01]  /*17e0*/  LDG.E.U16 R173, desc[UR60][R4.64] ;  /* 0x0000003c04ad7981 */ /* 0x000122000c1e1500 */
[----:B--2---:R-:W-:Y:S01]  /*17f0*/  IADD3 R12, P0, R109, R122, RZ ;  /* 0x0000007a6d0c7210 */ /* 0x004fe20007f1e0ff */
[----:B------:R-:W2:Y:S01]  /*1800*/  LDC R174, c[0x0][0x248] ;  /* 0x00009200ffae7b82 */ /* 0x000ea20000000800 */
[C---:B---3--:R-:W-:Y:S01]  /*1810*/  IMAD R47, R2.reuse, 0x23, RZ ;  /* 0x00000023022f7824 */ /* 0x048fe200078e02ff */
[----:B------:R3:W4:Y:S01]  /*1820*/  LDG.E.U16 R159, desc[UR60][R14.64] ;  /* 0x0000003c0e9f7981 */ /* 0x000722000c1e1500 */
[----:B------:R-:W-:Y:S01]  /*1830*/  LEA.HI.X.SX32 R13, R19, R123, 0x1, P0 ;  /* 0x0000007b130d7211 */ /* 0x000fe200000f0eff */
[----:B------:R-:W-:-:S02]  /*1840*/  IMAD R214, R2, 0x66, RZ ;  /* 0x0000006602d67824 */ /* 0x000fc400078e02ff */
[----:B------:R3:W4:Y:S01]  /*1850*/  LDG.E.U16 R90, desc[UR60][R42.64] ;  /* 0x0000003c2a5a7981 */ /* 0x000722000c1e1500 */
[-C--:B0-----:R-:W-:Y:S01]  /*1860*/  IADD3 R4, P2, R210, R122.reuse, RZ ;  /* 0x0000007ad2047210 */ /* 0x081fe20007f5e0ff */
[C---:B------:R-:W-:Y:S02]  /*1870*/  IMAD R232, R2.reuse, 0x86, RZ ;  /* 0x0000008602e87824 */ /* 0x040fe400078e02ff */
[----:B------:R0:W4:Y:S01]  /*1880*/  LDG.E.U16 R86, desc[UR60][R8.64] ;  /* 0x0000003c08567981 */ /* 0x000122000c1e1500 */
[----:B------:R-:W-:Y:S01]  /*1890*/  IMAD R212, R2, 0x76, RZ ;  /* 0x0000007602d47824 */ /* 0x000fe200078e02ff */
[-C--:B---3--:R-:W-:Y:S01]  /*18a0*/  IADD3 R14, P0, R216, R122.reuse, RZ ;  /* 0x0000007ad80e7210 */ /* 0x088fe20007f1e0ff */
[C---:B------:R-:W-:Y:S01]  /*18b0*/  IMAD R15, R2.reuse, 0x2b, RZ ;  /* 0x0000002b020f7824 */ /* 0x040fe200078e02ff */
[-C--:B------:R-:W-:Y:S01]  /*18c0*/  LEA.HI.X.SX32 R5, R47, R123.reuse, 0x1, P2 ;  /* 0x0000007b2f057211 */ /* 0x080fe200010f0eff */
[----:B------:R3:W4:Y:S01]  /*18d0*/  LDG.E.U16 R147, desc[UR60][R12.64] ;  /* 0x0000003c0c937981 */ /* 0x000722000c1e1500 */
[C---:B------:R-:W-:Y:S01]  /*18e0*/  IMAD R43, R2.reuse, 0x1b, RZ ;  /* 0x0000001b022b7824 */ /* 0x040fe200078e02ff */
[----:B------:R-:W1:Y:S01]  /*18f0*/  LDC R46, c[0x0][0x248] ;  /* 0x00009200ff2e7b82 */ /* 0x000e620000000800 */
[C---:B------:R-:W-:Y:S01]  /*1900*/  IMAD R230, R2.reuse, 0x96, RZ ;  /* 0x0000009602e67824 */ /* 0x040fe200078e02ff */
[----:B------:R-:W5:Y:S01]  /*1910*/  LDG.E.U16 R179, desc[UR60][R122.64] ;  /* 0x0000003c7ab37981 */ /* 0x000f62000c1e1500 */
[-C--:B0-----:R-:W-:Y:S01]  /*1920*/  IADD3 R8, P1, R153, R122.reuse, RZ ;  /* 0x0000007a99087210 */ /* 0x081fe20007f3e0ff */
[C---:B------:R-:W-:Y:S01]  /*1930*/  IMAD R19, R2.reuse, 0x33, RZ ;  /* 0x0000003302137824 */ /* 0x040fe200078e02ff */
[-C--:B------:R-:W-:Y:S01]  /*1940*/  LEA.HI.X.SX32 R15, R15, R123.reuse, 0x1, P0 ;  /* 0x0000007b0f0f7211 */ /* 0x080fe200000f0eff */
[----:B------:R0:W4:Y:S01]  /*1950*/  LDG.E.U16 R73, desc[UR60][R4.64] ;  /* 0x0000003c04497981 */ /* 0x000122000c1e1500 */
[-C--:B------:R-:W-:Y:S01]  /*1960*/  LEA.HI.X.SX32 R9, R43, R123.reuse, 0x1, P1 ;  /* 0x0000007b2b097211 */ /* 0x080fe200008f0eff */
[----:B------:R-:W-:Y:S01]  /*1970*/  IMAD R47, R2, 0x43, RZ ;  /* 0x00000043022f7824 */ /* 0x000fe200078e02ff */
[-C--:B---3--:R-:W-:Y:S01]  /*1980*/  IADD3 R12, P0, R214, R122.reuse, RZ ;  /* 0x0000007ad60c7210 */ /* 0x088fe20007f1e0ff */
[----:B------:R3:W4:Y:S01]  /*1990*/  LDG.E.U16 R72, desc[UR60][R14.64] ;  /* 0x0000003c0e487981 */ /* 0x000722000c1e1500 */
[----:B------:R-:W-:Y:S01]  /*19a0*/  IMAD R43, R2, 0x3b, RZ ;  /* 0x0000003b022b7824 */ /* 0x000fe200078e02ff */
[----:B------:R-:W2:Y:S01]  /*19b0*/  LDC R186, c[0x0][0x248] ;  /* 0x00009200ffba7b82 */ /* 0x000ea20000000800 */
[----:B------:R-:W-:Y:S01]  /*19c0*/  LEA.HI.X.SX32 R13, R19, R123, 0x1, P0 ;  /* 0x0000007b130d7211 */ /* 0x000fe200000f0eff */
[----:B------:R3:W4:Y:S01]  /*19d0*/  LDG.E.U16 R134, desc[UR60][R8.64] ;  /* 0x0000003c08867981 */ /* 0x000722000c1e1500 */
[----:B0-----:R-:W-:Y:S01]  /*19e0*/  IADD3 R4, P2, R232, R122, RZ ;  /* 0x0000007ae8047210 */ /* 0x001fe20007f5e0ff */
[----:B------:R-:W-:-:S02]  /*19f0*/  IMAD R228, R2, 0xa6, RZ ;  /* 0x000000a602e47824 */ /* 0x000fc400078e02ff */
[----:B------:R0:W4:Y:S01]  /*1a00*/  LDG.E.U16 R71, desc[UR60][R12.64] ;  /* 0x0000003c0c477981 */ /* 0x000122000c1e1500 */
[----:B---3--:R-:W-:Y:S01]  /*1a10*/  IMAD R15, R2, 0x4b, RZ ;  /* 0x0000004b020f7824 */ /* 0x008fe200078e02ff */
[-C--:B------:R-:W-:Y:S01]  /*1a20*/  IADD3 R14, P0, R230, R122.reuse, RZ ;  /* 0x0000007ae60e7210 */ /* 0x080fe20007f1e0ff */
[----:B------:R-:W-:Y:S01]  /*1a30*/  IMAD R224, R2, 0xc6, RZ ;  /* 0x000000c602e07824 */ /* 0x000fe200078e02ff */
[-C--:B------:R-:W-:Y:S01]  /*1a40*/  LEA.HI.X.SX32 R5, R47, R123.reuse, 0x1, P2 ;  /* 0x0000007b2f057211 */ /* 0x080fe200010f0eff */
[----:B------:R-:W3:Y:S01]  /*1a50*/  LDC R194, c[0x0][0x248] ;  /* 0x00009200ffc27b82 */ /* 0x000ee20000000800 */
[-C--:B------:R-:W-:Y:S01]  /*1a60*/  IADD3 R8, P1, R212, R122.reuse, RZ ;  /* 0x0000007ad4087210 */ /* 0x080fe20007f3e0ff */
[C---:B------:R-:W-:Y:S01]  /*1a70*/  IMAD R19, R2.reuse, 0x53, RZ ;  /* 0x0000005302137824 */ /* 0x040fe200078e02ff */
[-C--:B------:R-:W-:Y:S01]  /*1a80*/  LEA.HI.X.SX32 R15, R15, R123.reuse, 0x1, P0 ;  /* 0x0000007b0f0f7211 */ /* 0x080fe200000f0eff */
[C---:B------:R-:W-:Y:S01]  /*1a90*/  IMAD R226, R2.reuse, 0xb6, RZ ;  /* 0x000000b602e27824 */ /* 0x040fe200078e02ff */
[-C--:B------:R-:W-:Y:S01]  /*1aa0*/  LEA.HI.X.SX32 R9, R43, R123.reuse, 0x1, P1 ;  /* 0x0000007b2b097211 */ /* 0x080fe200008f0eff */
[----:B------:R0:W4:Y:S01]  /*1ab0*/  LDG.E.U16 R69, desc[UR60][R4.64] ;  /* 0x0000003c04457981 */ /* 0x000122000c1e1500 */
[----:B------:R-:W-:Y:S01]  /*1ac0*/  IMAD R47, R2, 0x63, RZ ;  /* 0x00000063022f7824 */ /* 0x000fe200078e02ff */
[-C--:B0-----:R-:W-:Y:S01]  /*1ad0*/  IADD3 R12, P0, R228, R122.reuse, RZ ;  /* 0x0000007ae40c7210 */ /* 0x081fe20007f1e0ff */
[C---:B------:R-:W-:Y:S01]  /*1ae0*/  IMAD R222, R2.reuse, 0xd6, RZ ;  /* 0x000000d602de7824 */ /* 0x040fe200078e02ff */
[----:B------:R0:W4:Y:S01]  /*1af0*/  LDG.E.U16 R70, desc[UR60][R8.64] ;  /* 0x0000003c08467981 */ /* 0x000122000c1e1500 */
[----:B------:R-:W-:Y:S01]  /*1b00*/  IMAD R43, R2, 0x5b, RZ ;  /* 0x0000005b022b7824 */ /* 0x000fe200078e02ff */
[----:B------:R-:W-:Y:S01]  /*1b10*/  LEA.HI.X.SX32 R13, R19, R123, 0x1, P0 ;  /* 0x0000007b130d7211 */ /* 0x000fe200000f0eff */
[----:B------:R-:W3:Y:S01]  /*1b20*/  LDC R203, c[0x0][0x248] ;  /* 0x00009200ffcb7b82 */ /* 0x000ee20000000800 */
[----:B------:R1:W4:Y:S01]  /*1b30*/  LDG.E.U16 R68, desc[UR60][R14.64] ;  /* 0x0000003c0e447981 */ /* 0x000322000c1e1500 */
[-C--:B------:R-:W-:Y:S01]  /*1b40*/  IADD3 R4, P2, R224, R122.reuse, RZ ;  /* 0x0000007ae0047210 */ /* 0x080fe20007f5e0ff */
[----:B------:R-:W-:Y:S01]  /*1b50*/  IMAD R220, R2, 0xe6, RZ ;  /* 0x000000e602dc7824 */ /* 0x000fe200078e02ff */
[----:B------:R-:W-:-:S02]  /*1b60*/  IADD3 R42, P0, R222, R122, RZ ;  /* 0x0000007ade2a7210 */ /* 0x000fc40007f1e0ff */
[-C--:B0-----:R-:W-:Y:S01]  /*1b70*/  IADD3 R8, P1, R226, R122.reuse, RZ ;  /* 0x0000007ae2087210 */ /* 0x081fe20007f3e0ff */
[C---:B------:R-:W-:Y:S01]  /*1b80*/  IMAD R218, R2.reuse, 0xf6, RZ ;  /* 0x000000f602da7824 */ /* 0x040fe200078e02ff */
[-C--:B------:R-:W-:Y:S01]  /*1b90*/  LEA.HI.X.SX32 R5, R47, R123.reuse, 0x1, P2 ;  /* 0x0000007b2f057211 */ /* 0x080fe200010f0eff */
[C---:B------:R-:W-:Y:S01]  /*1ba0*/  IMAD R19, R2.reuse, 0xc, RZ ;  /* 0x0000000c02137824 */ /* 0x040fe200078e02ff */
[----:B------:R-:W4:Y:S01]  /*1bb0*/  LDG.E.U16 R65, desc[UR60][R12.64] ;  /* 0x0000003c0c417981 */ /* 0x000f22000c1e1500 */
[C---:B-1----:R-:W-:Y:S01]  /*1bc0*/  IMAD R15, R2.reuse, 0x6b, RZ ;  /* 0x0000006b020f7824 */ /* 0x042fe200078e02ff */
[-C--:B------:R-:W-:Y:S01]  /*1bd0*/  LEA.HI.X.SX32 R9, R43, R123.reuse, 0x1, P1 ;  /* 0x0000007b2b097211 */ /* 0x080fe200008f0eff */
[----:B------:R-:W0:Y:S01]  /*1be0*/  LDC R200, c[0x0][0x248] ;  /* 0x00009200ffc87b82 */ /* 0x000e220000000800 */
[----:B------:R1:W4:Y:S02]  /*1bf0*/  LDG.E.U16 R66, desc[UR60][R4.64] ;  /* 0x0000003c04427981 */ /* 0x000324000c1e1500 */
[----:B------:R-:W-:Y:S01]  /*1c00*/  LEA.HI.X.SX32 R43, R15, R123, 0x1, P0 ;  /* 0x0000007b0f2b7211 */ /* 0x000fe200000f0eff */
[----:B------:R-:W-:Y:S01]  /*1c10*/  IMAD R15, R2, 0x73, RZ ;  /* 0x00000073020f7824 */ /* 0x000fe200078e02ff */
[-C--:B------:R-:W-:Y:S01]  /*1c20*/  IADD3 R14, P2, R218, R122.reuse, RZ ;  /* 0x0000007ada0e7210 */ /* 0x080fe20007f5e0ff */
[----:B------:R-:W-:Y:S01]  /*1c30*/  IMAD R47, R2, 0x7b, RZ ;  /* 0x0000007b022f7824 */ /* 0x000fe200078e02ff */
[----:B------:R2:W4:Y:S01]  /*1c40*/  LDG.E.U16 R67, desc[UR60][R8.64] ;  /* 0x0000003c08437981 */ /* 0x000522000c1e1500 */
[----:B------:R-:W0:Y:S01]  /*1c50*/  LDC R209, c[0x0][0x248] ;  /* 0x00009200ffd17b82 */ /* 0x000e220000000800 */
[----:B-1----:R-:W-:-:S02]  /*1c60*/  IADD3 R4, P0, R220, R122, RZ ;  /* 0x0000007adc047210 */ /* 0x002fc40007f1e0ff */
[----:B------:R-:W4:Y:S02]  /*1c70*/  LDG.E.U16 R42, desc[UR60][R42.64] ;  /* 0x0000003c2a2a7981 */ /* 0x000f24000c1e1500 */
[----:B------:R-:W-:-:S03]  /*1c80*/  LEA.HI.X.SX32 R5, R15, R123, 0x1, P0 ;  /* 0x0000007b0f057211 */ /* 0x000fc600000f0eff */
[----:B------:R-:W1:Y:S01]  /*1c90*/  LDC R213, c[0x0][0x248] ;  /* 0x00009200ffd57b82 */ /* 0x000e620000000800 */
[C---:B--2---:R-:W-:Y:S02]  /*1ca0*/  SHF.L.U32 R9, R2.reuse, 0x2, RZ ;  /* 0x0000000202097819 */ /* 0x044fe400000006ff */
[CC--:B------:R-:W-:Y:S01]  /*1cb0*/  LEA R12, P0, R2.reuse, R122.reuse, 0x3 ;  /* 0x0000007a020c7211 */ /* 0x0c0fe200078018ff */
[----:B------:R2:W4:Y:S01]  /*1cc0*/  LDG.E.U16 R64, desc[UR60][R4.64] ;  /* 0x0000003c04407981 */ /* 0x000522000c1e1500 */
[-C--:B------:R-:W-:Y:S02]  /*1cd0*/  LEA.HI.X.SX32 R15, R47, R123.reuse, 0x1, P2 ;  /* 0x0000007b2f0f7211 */ /* 0x080fe400010f0eff */
[-C--:B------:R-:W-:Y:S01]  /*1ce0*/  IADD3 R8, P1, R19, R122.reuse, RZ ;  /* 0x0000007a13087210 */ /* 0x080fe20007f3e0ff */
[----:B------:R-:W3:Y:S01]  /*1cf0*/  LDC R47, c[0x0][0x248] ;  /* 0x00009200ff2f7b82 */ /* 0x000ee20000000800 */
[----:B------:R-:W-:Y:S01]  /*1d00*/  LEA.HI.X.SX32 R13, R9, R123, 0x1, P0 ;  /* 0x0000007b090d7211 */ /* 0x000fe200000f0eff */
[----:B------:R-:W-:Y:S01]  /*1d10*/  IMAD R187, R2, 0x98, RZ ;  /* 0x0000009802bb7824 */ /* 0x000fe200078e02ff */
[----:B--2---:R-:W-:-:S03]  /*1d20*/  IADD3 R4, P2, R17, R122, RZ ;  /* 0x0000007a11047210 */ /* 0x004fc60007f5e0ff */
[----:B------:R2:W4:Y:S01]  /*1d30*/  LDG.E.U16 R171, desc[UR60][R12.64] ;  /* 0x0000003c0cab7981 */ /* 0x000522000c1e1500 */
[-C--:B------:R-:W-:Y:S01]  /*1d40*/  LEA.HI.X.SX32 R9, R45, R123.reuse, 0x1, P1 ;  /* 0x0000007b2d097211 */ /* 0x080fe200008f0eff */
[----:B------:R-:W0:Y:S01]  /*1d50*/  LDC R43, c[0x0][0x248] ;  /* 0x00009200ff2b7b82 */ /* 0x000e220000000800 */
[----:B------:R-:W-:Y:S01]  /*1d60*/  LEA.HI.X.SX32 R5, R19, R123, 0x1, P2 ;  /* 0x0000007b13057211 */ /* 0x000fe200010f0eff */
[C---:B------:R-:W-:Y:S01]  /*1d70*/  IMAD R19, R2.reuse, 0x4c, RZ ;  /* 0x0000004c02137824 */ /* 0x040fe200078e02ff */
[----:B------:R-:W4:Y:S01]  /*1d80*/  LDG.E.U16 R62, desc[UR60][R14.64] ;  /* 0x0000003c0e3e7981 */ /* 0x000f22000c1e1500 */
[----:B------:R-:W-:-:S03]  /*1d90*/  IMAD R17, R2, 0x2c, RZ ;  /* 0x0000002c02117824 */ /* 0x000fc600078e02ff */
[----:B------:R2:W4:Y:S01]  /*1da0*/  LDG.E.U16 R167, desc[UR60][R8.64] ;  /* 0x0000003c08a77981 */ /* 0x000522000c1e1500 */
[-C--:B------:R-:W-:Y:S01]  /*1db0*/  IADD3 R48, P2, R49, R122.reuse, RZ ;  /* 0x0000007a31307210 */ /* 0x080fe20007f5e0ff */
[----:B------:R-:W1:Y:S01]  /*1dc0*/  LDC R211, c[0x0][0x248] ;  /* 0x00009200ffd37b82 */ /* 0x000e620000000800 */
[-C--:B--2---:R-:W-:Y:S01]  /*1dd0*/  IADD3 R12, P0, R17, R122.reuse, RZ ;  /* 0x0000007a110c7210 */ /* 0x084fe20007f1e0ff */
[----:B------:R2:W4:Y:S01]  /*1de0*/  LDG.E.U16 R157, desc[UR60][R4.64] ;  /* 0x0000003c049d7981 */ /* 0x000522000c1e1500 */
[----:B------:R-:W-:-:S05]  /*1df0*/  IADD3 R8, P1, R19, R122, RZ ;  /* 0x0000007a13087210 */ /* 0x000fca0007f3e0ff */
[----:B------:R-:W1:Y:S01]  /*1e00*/  LDC R215, c[0x0][0x248] ;  /* 0x00009200ffd77b82 */ /* 0x000e620000000800 */
[-C--:B------:R-:W-:Y:S02]  /*1e10*/  LEA.HI.X.SX32 R9, R109, R123.reuse, 0x1, P1 ;  /* 0x0000007b6d097211 */ /* 0x080fe400008f0eff */
[----:B------:R-:W-:-:S05]  /*1e20*/  LEA.HI.X.SX32 R13, R105, R123, 0x1, P0 ;  /* 0x0000007b690d7211 */ /* 0x000fca00000f0eff */
[----:B------:R-:W1:Y:S01]  /*1e30*/  LDC R109, c[0x0][0x248] ;  /* 0x00009200ff6d7b82 */ /* 0x000e620000000800 */
[-C--:B------:R-:W-:Y:S01]  /*1e40*/  LEA.HI.X.SX32 R49, R17, R123.reuse, 0x1, P2 ;  /* 0x0000007b11317211 */ /* 0x080fe200010f0eff */
[C---:B------:R-:W-:Y:S01]  /*1e50*/  IMAD R17, R2.reuse, 0x6c, RZ ;  /* 0x0000006c02117824 */ /* 0x040fe200078e02ff */
[-C--:B--2---:R-:W-:Y:S01]  /*1e60*/  IADD3 R4, P0, R187, R122.reuse, RZ ;  /* 0x0000007abb047210 */ /* 0x084fe20007f1e0ff */
[----:B------:R2:W4:Y:S03]  /*1e70*/  LDG.E.U16 R141, desc[UR60][R12.64] ;  /* 0x0000003c0c8d7981 */ /* 0x000526000c1e1500 */
[----:B------:R-:W-:Y:S01]  /*1e80*/  LEA.HI.X.SX32 R5, R19, R123, 0x1, P0 ;  /* 0x0000007b13057211 */ /* 0x000fe200000f0eff */
[----:B------:R3:W4:Y:S01]  /*1e90*/  LDG.E.U16 R48, desc[UR60][R48.64] ;  /* 0x0000003c30307981 */ /* 0x000722000c1e1500 */
[----:B------:R-:W-:Y:S01]  /*1ea0*/  IMAD R105, R2, 0xd8, RZ ;  /* 0x000000d802697824 */ /* 0x000fe200078e02ff */
[----:B------:R-:W5:Y:S02]  /*1eb0*/  LDC R217, c[0x0][0x248] ;  /* 0x00009200ffd97b82 */ /* 0x000f640000000800 */
[----:B------:R0:W4:Y:S01]  /*1ec0*/  LDG.E.U16 R45, desc[UR60][R4.64] ;  /* 0x0000003c042d7981 */ /* 0x000122000c1e1500 */
[----:B--2---:R-:W-:-:S02]  /*1ed0*/  IADD3 R12, P1, R17, R122, RZ ;  /* 0x0000007a110c7210 */ /* 0x004fc40007f3e0ff */
[C---:B------:R-:W-:Y:S01]  /*1ee0*/  SHF.L.U32 R15, R2.reuse, 0x4, RZ ;  /* 0x00000004020f7819 */ /* 0x040fe200000006ff */
[----:B------:R-:W2:Y:S02]  /*1ef0*/  LDG.E.U16 R9, desc[UR60][R8.64] ;  /* 0x0000003c08097981 */ /* 0x000ea4000c1e1500 */
[----:B---3--:R-:W3:Y:S01]  /*1f00*/  LDC R49, c[0x0][0x248] ;  /* 0x00009200ff317b82 */ /* 0x008ee20000000800 */
[-C--:B------:R-:W-:Y:S02]  /*1f10*/  LEA.HI.X.SX32 R13, R153, R123.reuse, 0x1, P1 ;  /* 0x0000007b990d7211 */ /* 0x080fe400008f0eff */
[----:B0-----:R-:W-:Y:S02]  /*1f20*/  SHF.L.U32 R5, R2, 0x5, RZ ;  /* 0x0000000502057819 */ /* 0x001fe400000006ff */
[-C--:B------:R-:W-:Y:S01]  /*1f30*/  LEA R4, P1, R47, R122.reuse, 0x6 ;  /* 0x0000007a2f047211 */ /* 0x080fe200078230ff */
[----:B------:R-:W2:Y:S01]  /*1f40*/  LDG.E.U16 R12, desc[UR60][R12.64] ;  /* 0x0000003c0c0c7981 */ /* 0x000ea2000c1e1500 */
[----:B------:R-:W-:Y:S01]  /*1f50*/  LEA R14, P0, R43, R122, 0x5 ;  /* 0x0000007a2b0e7211 */ /* 0x000fe200078028ff */
[----:B------:R-:W0:Y:S01]  /*1f60*/  LDC R221, c[0x0][0x248] ;  /* 0x00009200ffdd7b82 */ /* 0x000e220000000800 */
[----:B------:R-:W-:-:S02]  /*1f70*/  LEA.HI.X.SX32 R5, R5, R123, 0x1, P1 ;  /* 0x0000007b05057211 */ /* 0x000fc400008f0eff */
[----:B------:R-:W-:Y:S02]  /*1f80*/  IADD3 R18, P2, R105, R122, RZ ;  /* 0x0000007a69127210 */ /* 0x000fe40007f5e0ff */
[-C--:B------:R-:W-:Y:S02]  /*1f90*/  LEA.HI.X.SX32 R15, R15, R123.reuse, 0x1, P0 ;  /* 0x0000007b0f0f7211 */ /* 0x080fe400000f0eff */
[----:B------:R-:W-:Y:S01]  /*1fa0*/  LEA.HI.X.SX32 R19, R17, R123, 0x1, P2 ;  /* 0x0000007b11137211 */ /* 0x000fe200010f0eff */
[----:B------:R1:W4:Y:S01]  /*1fb0*/  LDG.E.U16 R13, desc[UR60][R4.64] ;  /* 0x0000003c040d7981 */ /* 0x000322000c1e1500 */
[C---:B------:R-:W-:Y:S01]  /*1fc0*/  SHF.L.U32 R17, R2.reuse, 0x6, RZ ;  /* 0x0000000602117819 */ /* 0x040fe200000006ff */
[----:B------:R-:W0:Y:S02]  /*1fd0*/  LDC R219, c[0x0][0x248] ;  /* 0x00009200ffdb7b82 */ /* 0x000e240000000800 */
[----:B------:R1:W2:Y:S01]  /*1fe0*/  LDG.E.U16 R153, desc[UR60][R14.64] ;  /* 0x0000003c0e997981 */ /* 0x0002a2000c1e1500 */
[----:B------:R-:W-:-:S03]  /*1ff0*/  SHF.L.U32 R43, R2, 0x7, RZ ;  /* 0x00000007022b7819 */ /* 0x000fc600000006ff */
[----:B------:R1:W2:Y:S02]  /*2000*/  LDG.E.U16 R47, desc[UR60][R18.64] ;  /* 0x0000003c122f7981 */ /* 0x0002a4000c1e1500 */
[-C--:B-1----:R-:W-:Y:S01]  /*2010*/  LEA R4, P0, R109, R122.reuse, 0x7 ;  /* 0x0000007a6d047211 */ /* 0x082fe200078038ff */
[----:B------:R-:W-:Y:S01]  /*2020*/  IMAD R109, R0, 0x110, RZ ;  /* 0x00000110006d7824 */ /* 0x000fe200078e02ff */
[----:B------:R-:W1:Y:S01]  /*2030*/  LDC R225, c[0x0][0x248] ;  /* 0x00009200ffe17b82 */ /* 0x000e620000000800 */
[----:B------:R-:W-:Y:S01]  /*2040*/  LEA R14, P1, R193, R122, 0x8 ;  /* 0x0000007ac10e7211 */ /* 0x000fe200078240ff */
[----:B------:R-:W-:Y:S01]  /*2050*/  IMAD R193, R20, 0x150, RZ ;  /* 0x0000015014c17824 */ /* 0x000fe200078e02ff */
[----:B------:R-:W-:Y:S01]  /*2060*/  LEA.HI.X.SX32 R5, R17, R123, 0x1, P0 ;  /* 0x0000007b11057211 */ /* 0x000fe200000f0eff */
[----:B------:R-:W-:-:S04]  /*2070*/  IMAD R19, R6, 0x130, RZ ;  /* 0x0000013006137824 */ /* 0x000fc800078e02ff */
[----:B------:R-:W0:Y:S01]  /*2080*/  LDC R0, c[0x0][0x248] ;  /* 0x00009200ff007b82 */ /* 0x000e220000000800 */
[-C--:B------:R-:W-:Y:S01]  /*2090*/  LEA.HI.X.SX32 R15, R43, R123.reuse, 0x1, P1 ;  /* 0x0000007b2b0f7211 */ /* 0x080fe200008f0eff */
[----:B------:R3:W2:Y:S01]  /*20a0*/  LDG.E.U16 R17, desc[UR60][R4.64] ;  /* 0x0000003c04117981 */ /* 0x0006a2000c1e1500 */
[-C--:B------:R-:W-:Y:S01]  /*20b0*/  IADD3 R18, P2, R19, R122.reuse, RZ ;  /* 0x0000007a13127210 */ /* 0x080fe20007f5e0ff */
[----:B---3--:R-:W-:Y:S01]  /*20c0*/  IMAD R49, R49, 0x1d0, RZ ;  /* 0x000001d031317824 */ /* 0x008fe200078e02ff */
[-C--:B------:R-:W-:Y:S01]  /*20d0*/  IADD3 R20, P0, R109, R122.reuse, RZ ;  /* 0x0000007a6d147210 */ /* 0x080fe20007f1e0ff */
[----:B------:R3:W2:Y:S02]  /*20e0*/  LDG.E.U16 R14, desc[UR60][R14.64] ;  /* 0x0000003c0e0e7981 */ /* 0x0006a4000c1e1500 */
[----:B------:R-:W1:Y:S01]  /*20f0*/  LDC R6, c[0x0][0x248] ;  /* 0x00009200ff067b82 */ /* 0x000e620000000800 */
[----:B------:R-:W-:Y:S02]  /*2100*/  IADD3 R4, P1, R193, R122, RZ ;  /* 0x0000007ac1047210 */ /* 0x000fe40007f3e0ff */
[----:B------:R-:W-:-:S02]  /*2110*/  LEA.HI.X.SX32 R19, R187, R123, 0x1, P2 ;  /* 0x0000007bbb137211 */ /* 0x000fc400010f0eff */
[-C--:B------:R-:W-:Y:S01]  /*2120*/  LEA.HI.X.SX32 R5, R75, R123.reuse, 0x1, P1 ;  /* 0x0000007b4b057211 */ /* 0x080fe200008f0eff */
[----:B------:R-:W-:Y:S02]  /*2130*/  IMAD R75, R24, 0x190, RZ ;  /* 0x00000190184b7824 */ /* 0x000fe400078e02ff */
[----:B------:R-:W0:Y:S01]  /*2140*/  LDC R43, c[0x0][0x248] ;  /* 0x00009200ff2b7b82 */ /* 0x000e220000000800 */
[----:B------:R-:W-:Y:S01]  /*2150*/  IADD3 R24, P2, R49, R122, RZ ;  /* 0x0000007a31187210 */ /* 0x000fe20007f5e0ff */
[----:B------:R-:W-:Y:S01]  /*2160*/  IMAD R109, R46, 0x1b0, RZ ;  /* 0x000001b02e6d7824 */ /* 0x000fe200078e02ff */
[----:B------:R-:W-:Y:S01]  /*2170*/  LEA.HI.X.SX32 R21, R21, R123, 0x1, P0 ;  /* 0x0000007b15157211 */ /* 0x000fe200000f0eff */
[----:B---3--:R-:W-:-:S04]  /*2180*/  IMAD R15, R50, 0x1e0, RZ ;  /* 0x000001e0320f7824 */ /* 0x008fc800078e02ff */
[----:B------:R-:W3:Y:S01]  /*2190*/  LDC R49, c[0x0][0x248] ;  /* 0x00009200ff317b82 */ /* 0x000ee20000000800 */
[----:B------:R-:W-:Y:S01]  /*21a0*/  IADD3 R74, P0, R75, R122, RZ ;  /* 0x0000007a4b4a7210 */ /* 0x000fe20007f1e0ff */
[----:B------:R-:W2:Y:S06]  /*21b0*/  LDG.E.U16 R8, desc[UR60][R20.64] ;  /* 0x0000003c14087981 */ /* 0x000eac000c1e1500 */
[----:B------:R-:W3:Y:S01]  /*21c0*/  LDC R46, c[0x0][0x248] ;  /* 0x00009200ff2e7b82 */ /* 0x000ee20000000800 */
[-C--:B------:R-:W-:Y:S01]  /*21d0*/  LEA.HI.X.SX32 R75, R25, R123.reuse, 0x1, P0 ;  /* 0x0000007b194b7211 */ /* 0x080fe200000f0eff */
[----:B------:R1:W2:Y:S01]  /*21e0*/  LDG.E.U16 R20, desc[UR60][R4.64] ;  /* 0x0000003c04147981 */ /* 0x0002a2000c1e1500 */
[----:B------:R-:W-:-:S03]  /*21f0*/  LEA.HI.X.SX32 R25, R103, R123, 0x1, P2 ;  /* 0x0000007b67197211 */ /* 0x000fc600010f0eff */
[----:B------:R0:W2:Y:S02]  /*2200*/  LDG.E.U16 R21, desc[UR60][R18.64] ;  /* 0x0000003c12157981 */ /* 0x0000a4000c1e1500 */
[----:B------:R-:W5:Y:S01]  /*2210*/  LDC R50, c[0x0][0x248] ;  /* 0x00009200ff327b82 */ /* 0x000f620000000800 */
[-C--:B-1----:R-:W-:Y:S01]  /*2220*/  IADD3 R4, P0, R15, R122.reuse, RZ ;  /* 0x0000007a0f047210 */ /* 0x082fe20007f1e0ff */
[----:B------:R-:W-:Y:S01]  /*2230*/  IMAD R103, R6, 0x140, RZ ;  /* 0x0000014006677824 */ /* 0x000fe200078e02ff */
[----:B------:R1:W2:Y:S01]  /*2240*/  LDG.E.U16 R15, desc[UR60][R74.64] ;  /* 0x0000003c4a0f7981 */ /* 0x0002a2000c1e1500 */
[----:B0-----:R-:W-:Y:S01]  /*2250*/  IMAD R43, R43, 0x160, RZ ;  /* 0x000001602b2b7824 */ /* 0x001fe200078e02ff */
[----:B------:R-:W-:Y:S01]  /*2260*/  LEA.HI.X.SX32 R5, R101, R123, 0x1, P0 ;  /* 0x0000007b65057211 */ /* 0x000fe200000f0eff */
[----:B------:R-:W-:Y:S01]  /*2270*/  IMAD R101, R0, 0x120, RZ ;  /* 0x0000012000657824 */ /* 0x000fe200078e02ff */
[-C--:B------:R-:W-:Y:S01]  /*2280*/  IADD3 R18, P1, R109, R122.reuse, RZ ;  /* 0x0000007a6d127210 */ /* 0x080fe20007f3e0ff */
[----:B------:R-:W0:Y:S01]  /*2290*/  LDC R0, c[0x0][0x248] ;  /* 0x00009200ff007b82 */ /* 0x000e220000000800 */
[----:B------:R-:W2:Y:S02]  /*22a0*/  LDG.E.U16 R25, desc[UR60][R24.64] ;  /* 0x0000003c18197981 */ /* 0x000ea4000c1e1500 */
[----:B-1----:R-:W-:-:S02]  /*22b0*/  IADD3 R74, P0, R101, R122, RZ ;  /* 0x0000007a654a7210 */ /* 0x002fc40007f1e0ff */
[-C--:B------:R-:W-:Y:S01]  /*22c0*/  LEA.HI.X.SX32 R19, R105, R123.reuse, 0x1, P1 ;  /* 0x0000007b69137211 */ /* 0x080fe200008f0eff */
[----:B---3--:R-:W-:Y:S01]  /*22d0*/  IMAD R49, R49, 0x1a0, RZ ;  /* 0x000001a031317824 */ /* 0x008fe200078e02ff */
[----:B------:R-:W-:Y:S01]  /*22e0*/  LEA.HI.X.SX32 R75, R95, R123, 0x1, P0 ;  /* 0x0000007b5f4b7211 */ /* 0x000fe200000f0eff */
[----:B------:R-:W1:Y:S01]  /*22f0*/  LDC R6, c[0x0][0x248] ;  /* 0x00009200ff067b82 */ /* 0x000e620000000800 */
[----:B------:R3:W2:Y:S01]  /*2300*/  LDG.E.U16 R24, desc[UR60][R4.64] ;  /* 0x0000003c04187981 */ /* 0x0006a2000c1e1500 */
[----:B------:R-:W-:Y:S01]  /*2310*/  IMAD R101, R46, 0x180, RZ ;  /* 0x000001802e657824 */ /* 0x000fe200078e02ff */
[-C--:B------:R-:W-:Y:S01]  /*2320*/  IADD3 R78, P0, R43, R122.reuse, RZ ;  /* 0x0000007a2b4e7210 */ /* 0x080fe20007f1e0ff */
[----:B------:R-:W-:Y:S01]  /*2330*/  IMAD R43, R82, 0x1c0, RZ ;  /* 0x000001c0522b7824 */ /* 0x000fe200078e02ff */
[----:B------:R-:W2:Y:S01]  /*2340*/  LDG.E.U16 R19, desc[UR60][R18.64] ;  /* 0x0000003c12137981 */ /* 0x000ea2000c1e1500 */
[----:B------:R-:W-:Y:S02]  /*2350*/  IMAD R109, R94, 0x162, RZ ;  /* 0x000001625e6d7824 */ /* 0x000fe400078e02ff */
[----:B------:R-:W1:Y:S01]  /*2360*/  LDC R105, c[0x0][0x248] ;  /* 0x00009200ff697b82 */ /* 0x000e620000000800 */
[----:B---3--:R-:W-:-:S04]  /*2370*/  IADD3 R4, P1, R103, R122, RZ ;  /* 0x0000007a67047210 */ /* 0x008fc80007f3e0ff */
[----:B------:R-:W-:-:S03]  /*2380*/  LEA.HI.X.SX32 R5, R23, R123, 0x1, P1 ;  /* 0x0000007b17057211 */ /* 0x000fc600008f0eff */
[----:B------:R-:W3:Y:S01]  /*2390*/  LDC R82, c[0x0][0x248] ;  /* 0x00009200ff527b82 */ /* 0x000ee20000000800 */
[----:B------:R0:W2:Y:S01]  /*23a0*/  LDG.E.U16 R23, desc[UR60][R74.64] ;  /* 0x0000003c4a177981 */ /* 0x0000a2000c1e1500 */
[-C--:B------:R-:W-:Y:S01]  /*23b0*/  IADD3 R76, P2, R101, R122.reuse, RZ ;  /* 0x0000007a654c7210 */ /* 0x080fe20007f5e0ff */
[----:B------:R-:W-:Y:S01]  /*23c0*/  IMAD R95, R84, 0x1f0, RZ ;  /* 0x000001f0545f7824 */ /* 0x000fe200078e02ff */
[-C--:B------:R-:W-:Y:S01]  /*23d0*/  LEA.HI.X.SX32 R79, R79, R123.reuse, 0x1, P0 ;  /* 0x0000007b4f4f7211 */ /* 0x080fe200000f0eff */
[----:B------:R-:W2:Y:S03]  /*23e0*/  LDG.E.U16 R4, desc[UR60][R4.64] ;  /* 0x0000003c04047981 */ /* 0x000ea6000c1e1500 */
[----:B------:R-:W3:Y:S01]  /*23f0*/  LDC R84, c[0x0][0x248] ;  /* 0x00009200ff547b82 */ /* 0x000ee20000000800 */
[----:B0-----:R-:W-:Y:S01]  /*2400*/  IADD3 R74, P1, R49, R122, RZ ;  /* 0x0000007a314a7210 */ /* 0x001fe20007f3e0ff */
[----:B------:R0:W2:Y:S01]  /*2410*/  LDG.E.U16 R18, desc[UR60][R78.64] ;  /* 0x0000003c4e127981 */ /* 0x0000a2000c1e1500 */
[----:B------:R-:W-:-:S02]  /*2420*/  LEA.HI.X.SX32 R77, R77, R123, 0x1, P2 ;  /* 0x0000007b4d4d7211 */ /* 0x000fc400010f0eff */
[-C--:B------:R-:W-:Y:S01]  /*2430*/  LEA.HI.X.SX32 R75, R85, R123.reuse, 0x1, P1 ;  /* 0x0000007b554b7211 */ /* 0x080fe200008f0eff */
[----:B------:R-:W-:Y:S01]  /*2440*/  IMAD R85, R80, 0x170, RZ ;  /* 0x0000017050557824 */ /* 0x000fe200078e02ff */
[-C--:B------:R-:W-:Y:S01]  /*2450*/  IADD3 R80, P0, R43, R122.reuse, RZ ;  /* 0x0000007a2b507210 */ /* 0x080fe20007f1e0ff */
[----:B------:R5:W2:Y:S01]  /*2460*/  LDG.E.U16 R46, desc[UR60][R76.64] ;  /* 0x0000003c4c2e7981 */ /* 0x000aa2000c1e1500 */
[----:B------:R-:W-:Y:S01]  /*2470*/  IMAD R43, R0, 0x102, RZ ;  /* 0x00000102002b7824 */ /* 0x000fe200078e02ff */
[----:B------:R-:W3:Y:S01]  /*2480*/  LDC R103, c[0x0][0x248] ;  /* 0x00009200ff677b82 */ /* 0x000ee20000000800 */
[-C--:B0-----:R-:W-:Y:S01]  /*2490*/  IADD3 R78, P1, R85, R122.reuse, RZ ;  /* 0x0000007a554e7210 */ /* 0x081fe20007f3e0ff */
[----:B------:R0:W2:Y:S06]  /*24a0*/  LDG.E.U16 R49, desc[UR60][R74.64] ;  /* 0x0000003c4a317981 */ /* 0x0000ac000c1e1500 */
[----:B------:R-:W3:Y:S01]  /*24b0*/  LDC R85, c[0x0][0x248] ;  /* 0x00009200ff557b82 */ /* 0x000ee20000000800 */
[----:B-----5:R-:W-:Y:S01]  /*24c0*/  IADD3 R76, P2, R95, R122, RZ ;  /* 0x0000007a5f4c7210 */ /* 0x020fe20007f5e0ff */
[----:B------:R-:W-:Y:S01]  /*24d0*/  IMAD R101, R50, 0x122, RZ ;  /* 0x0000012232657824 */ /* 0x000fe200078e02ff */
[----:B------:R-:W-:-:S05]  /*24e0*/  LEA.HI.X.SX32 R81, R81, R123, 0x1, P0 ;  /* 0x0000007b51517211 */ /* 0x000fca00000f0eff */
[----:B------:R-:W5:Y:S01]  /*24f0*/  LDC R95, c[0x0][0x248] ;  /* 0x00009200ff5f7b82 */ /* 0x000f620000000800 */
[----:B------:R-:W-:Y:S01]  /*2500*/  LEA R5, R2, R2, 0x7 ;  /* 0x0000000202057211 */ /* 0x000fe200078e38ff */
[----:B------:R1:W2:Y:S01]  /*2510*/  LDG.E.U16 R0, desc[UR60][R80.64] ;  /* 0x0000003c50007981 */ /* 0x0002a2000c1e1500 */
[-C--:B0-----:R-:W-:Y:S02]  /*2520*/  IADD3 R74, P0, R43, R122.reuse, RZ ;  /* 0x0000007a2b4a7210 */ /* 0x081fe40007f1e0ff */
[-C--:B------:R-:W-:Y:S02]  /*2530*/  LEA.HI.X.SX32 R79, R11, R123.reuse, 0x1, P1 ;  /* 0x0000007b0b4f7211 */ /* 0x080fe400008f0eff */
[-C--:B------:R-:W-:Y:S01]  /*2540*/  LEA.HI.X.SX32 R77, R83, R123.reuse, 0x1, P2 ;  /* 0x0000007b534d7211 */ /* 0x080fe200010f0eff */
[----:B-1----:R-:W-:Y:S01]  /*2550*/  IMAD R83, R6, 0x112, RZ ;  /* 0x0000011206537824 */ /* 0x002fe200078e02ff */
[----:B------:R-:W-:Y:S01]  /*2560*/  LEA.HI.X.SX32 R75, R5, R123, 0x1, P0 ;  /* 0x0000007b054b7211 */ /* 0x000fe200000f0eff */
[----:B------:R3:W2:Y:S01]  /*2570*/  LDG.E.U16 R11, desc[UR60][R78.64] ;  /* 0x0000003c4e0b7981 */ /* 0x0006a2000c1e1500 */
[----:B------:R-:W0:Y:S01]  /*2580*/  LDC R227, c[0x0][0x248] ;  /* 0x00009200ffe37b82 */ /* 0x000e220000000800 */
[----:B------:R-:W-:Y:S01]  /*2590*/  IADD3 R80, P1, R101, R122, RZ ;  /* 0x0000007a65507210 */ /* 0x000fe20007f3e0ff */
[C---:B------:R-:W-:Y:S01]  /*25a0*/  IMAD R5, R2.reuse, 0x89, RZ ;  /* 0x0000008902057824 */ /* 0x040fe200078e02ff */
[----:B------:R1:W2:Y:S01]  /*25b0*/  LDG.E.U16 R74, desc[UR60][R74.64] ;  /* 0x0000003c4a4a7981 */ /* 0x0002a2000c1e1500 */
[----:B------:R-:W-:-:S03]  /*25c0*/  IMAD R81, R2, 0x91, RZ ;  /* 0x0000009102517824 */ /* 0x000fc600078e02ff */
[----:B------:R1:W2:Y:S01]  /*25d0*/  LDG.E.U16 R43, desc[UR60][R76.64] ;  /* 0x0000003c4c2b7981 */ /* 0x0002a2000c1e1500 */
[----:B------:R-:W0:Y:S01]  /*25e0*/  LDC R101, c[0x0][0x248] ;  /* 0x00009200ff657b82 */ /* 0x000e220000000800 */
[----:B---3--:R-:W-:Y:S01]  /*25f0*/  IMAD R79, R82, 0x132, RZ ;  /* 0x00000132524f7824 */ /* 0x008fe200078e02ff */
[----:B------:R-:W-:Y:S01]  /*2600*/  IADD3 R82, P0, R83, R122, RZ ;  /* 0x0000007a53527210 */ /* 0x000fe20007f1e0ff */
[----:B-1----:R-:W-:-:S03]  /*2610*/  IMAD R75, R84, 0x142, RZ ;  /* 0x00000142544b7824 */ /* 0x002fc600078e02ff */
[-C--:B------:R-:W-:Y:S01]  /*2620*/  LEA.HI.X.SX32 R83, R5, R123.reuse, 0x1, P0 ;  /* 0x0000007b05537211 */ /* 0x080fe200000f0eff */
[C---:B------:R-:W-:Y:S01]  /*2630*/  IMAD R5, R2.reuse, 0xa1, RZ ;  /* 0x000000a102057824 */ /* 0x040fe200078e02ff */
[----:B------:R-:W1:Y:S01]  /*2640*/  LDC R233, c[0x0][0x248] ;  /* 0x00009200ffe97b82 */ /* 0x000e620000000800 */
[----:B------:R-:W-:Y:S01]  /*2650*/  IMAD R77, R2, 0x99, RZ ;  /* 0x00000099024d7824 */ /* 0x000fe200078e02ff */
[-C--:B------:R-:W-:Y:S01]  /*2660*/  IADD3 R76, P2, R79, R122.reuse, RZ ;  /* 0x0000007a4f4c7210 */ /* 0x080fe20007f5e0ff */
[----:B------:R-:W-:Y:S01]  /*2670*/  IMAD R85, R85, 0x152, RZ ;  /* 0x0000015255557824 */ /* 0x000fe200078e02ff */
[-C--:B------:R-:W-:Y:S01]  /*2680*/  IADD3 R78, P0, R75, R122.reuse, RZ ;  /* 0x0000007a4b4e7210 */ /* 0x080fe20007f1e0ff */
[----:B-----5:R-:W-:Y:S01]  /*2690*/  IMAD R95, R95, 0x172, RZ ;  /* 0x000001725f5f7824 */ /* 0x020fe200078e02ff */
[-C--:B------:R-:W-:Y:S01]  /*26a0*/  LEA.HI.X.SX32 R81, R81, R123.reuse, 0x1, P1 ;  /* 0x0000007b51517211 */ /* 0x080fe200008f0eff */
[----:B------:R-:W3:Y:S01]  /*26b0*/  LDG.E.U16 R6, desc[UR60][R82.64] ;  /* 0x0000003c52067981 */ /* 0x000ee2000c1e1500 */
[----:B------:R-:W-:Y:S01]  /*26c0*/  LEA.HI.X.SX32 R77, R77, R123, 0x1, P2 ;  /* 0x0000007b4d4d7211 */ /* 0x000fe200010f0eff */
[----:B------:R-:W5:Y:S01]  /*26d0*/  LDC R234, c[0x0][0x248] ;  /* 0x00009200ffea7b82 */ /* 0x000f620000000800 */
[----:B------:R-:W-:-:S02]  /*26e0*/  IADD3 R84, P1, R109, R122, RZ ;  /* 0x0000007a6d547210 */ /* 0x000fc40007f3e0ff */
[----:B------:R-:W-:Y:S01]  /*26f0*/  LEA.HI.X.SX32 R79, R5, R123, 0x1, P0 ;  /* 0x0000007b054f7211 */ /* 0x000fe200000f0eff */
[----:B------:R0:W3:Y:S04]  /*2700*/  LDG.E.U16 R50, desc[UR60][R76.64] ;  /* 0x0000003c4c327981 */ /* 0x0000e8000c1e1500 */
[----:B------:R-:W1:Y:S01]  /*2710*/  LDC R109, c[0x0][0x248] ;  /* 0x00009200ff6d7b82 */ /* 0x000e620000000800 */
[C---:B------:R-:W-:Y:S01]  /*2720*/  IMAD R75, R2.reuse, 0xa9, RZ ;  /* 0x000000a9024b7824 */ /* 0x040fe200078e02ff */
[----:B------:R0:W3:Y:S02]  /*2730*/  LDG.E.U16 R5, desc[UR60][R80.64] ;  /* 0x0000003c50057981 */ /* 0x0000e4000c1e1500 */
[-C--:B0-----:R-:W-:Y:S02]  /*2740*/  IADD3 R76, P0, R85, R122.reuse, RZ ;  /* 0x0000007a554c7210 */ /* 0x081fe40007f1e0ff */
[----:B------:R0:W3:Y:S01]  /*2750*/  LDG.E.U16 R78, desc[UR60][R78.64] ;  /* 0x0000003c4e4e7981 */ /* 0x0000e2000c1e1500 */
[C---:B------:R-:W-:Y:S01]  /*2760*/  IMAD R83, R2.reuse, 0xb1, RZ ;  /* 0x000000b102537824 */ /* 0x040fe200078e02ff */
[----:B------:R-:W5:Y:S01]  /*2770*/  LDC R235, c[0x0][0x248] ;  /* 0x00009200ffeb7b82 */ /* 0x000f620000000800 */
[----:B------:R-:W-:Y:S01]  /*2780*/  IMAD R81, R2, 0xb9, RZ ;  /* 0x000000b902517824 */ /* 0x000fe200078e02ff */
[----:B------:R-:W-:-:S02]  /*2790*/  IADD3 R80, P2, R95, R122, RZ ;  /* 0x0000007a5f507210 */ /* 0x000fc40007f5e0ff */
[-C--:B------:R-:W-:Y:S01]  /*27a0*/  LEA.HI.X.SX32 R77, R75, R123.reuse, 0x1, P0 ;  /* 0x0000007b4b4d7211 */ /* 0x080fe200000f0eff */
[----:B0-----:R-:W-:Y:S01]  /*27b0*/  IMAD R79, R100, 0x182, RZ ;  /* 0x00000182644f7824 */ /* 0x001fe200078e02ff */
[-C--:B------:R-:W-:Y:S01]  /*27c0*/  LEA.HI.X.SX32 R81, R81, R123.reuse, 0x1, P2 ;  /* 0x0000007b51517211 */ /* 0x080fe200010f0eff */
[C---:B------:R-:W-:Y:S02]  /*27d0*/  IMAD R75, R2.reuse, 0xc1, RZ ;  /* 0x000000c1024b7824 */ /* 0x040fe400078e02ff */
[----:B------:R-:W-:Y:S01]  /*27e0*/  IMAD R101, R101, 0x192, RZ ;  /* 0x0000019265657824 */ /* 0x000fe200078e02ff */
[----:B------:R-:W-:Y:S01]  /*27f0*/  IADD3 R82, P0, R79, R122, RZ ;  /* 0x0000007a4f527210 */ /* 0x000fe20007f1e0ff */
[----:B------:R-:W-:Y:S01]  /*2800*/  IMAD R103, R103, 0x1a2, RZ ;  /* 0x000001a267677824 */ /* 0x000fe200078e02ff */
[-C--:B------:R-:W-:Y:S01]  /*2810*/  LEA.HI.X.SX32 R85, R83, R123.reuse, 0x1, P1 ;  /* 0x0000007b53557211 */ /* 0x080fe200008f0eff */
[----:B------:R-:W3:Y:S01]  /*2820*/  LDG.E.U16 R77, desc[UR60][R76.64] ;  /* 0x0000003c4c4d7981 */ /* 0x000ee2000c1e1500 */
[----:B------:R-:W-:Y:S01]  /*2830*/  LEA.HI.X.SX32 R83, R75, R123, 0x1, P0 ;  /* 0x0000007b4b537211 */ /* 0x000fe200000f0eff */
[----:B------:R-:W-:-:S02]  /*2840*/  IMAD R79, R2, 0xc9, RZ ;  /* 0x000000c9024f7824 */ /* 0x000fc400078e02ff */
[----:B------:R-:W-:Y:S01]  /*2850*/  IMAD R187, R104, 0x1b2, RZ ;  /* 0x000001b268bb7824 */ /* 0x000fe200078e02ff */
[----:B------:R-:W-:Y:S01]  /*2860*/  IADD3 R100, P1, R103, R122, RZ ;  /* 0x0000007a67647210 */ /* 0x000fe20007f3e0ff */
[----:B------:R-:W-:Y:S01]  /*2870*/  IMAD R95, R2, 0xd1, RZ ;  /* 0x000000d1025f7824 */ /* 0x000fe200078e02ff */
[----:B------:R0:W3:Y:S01]  /*2880*/  LDG.E.U16 R75, desc[UR60][R84.64] ;  /* 0x0000003c544b7981 */ /* 0x0000e2000c1e1500 */
[----:B------:R-:W-:-:S03]  /*2890*/  IMAD R105, R105, 0x1c2, RZ ;  /* 0x000001c269697824 */ /* 0x000fc600078e02ff */
[----:B------:R0:W3:Y:S01]  /*28a0*/  LDG.E.U16 R76, desc[UR60][R80.64] ;  /* 0x0000003c504c7981 */ /* 0x0000e2000c1e1500 */
[-C--:B------:R-:W-:Y:S01]  /*28b0*/  IADD3 R94, P2, R187, R122.reuse, RZ ;  /* 0x0000007abb5e7210 */ /* 0x080fe20007f5e0ff */
[----:B-1----:R-:W-:Y:S02]  /*28c0*/  IMAD R109, R109, 0x1d2, RZ ;  /* 0x000001d26d6d7824 */ /* 0x002fe400078e02ff */
[----:B------:R1:W3:Y:S01]  /*28d0*/  LDG.E.U16 R82, desc[UR60][R82.64] ;  /* 0x0000003c52527981 */ /* 0x0002e2000c1e1500 */
[C---:B0-----:R-:W-:Y:S01]  /*28e0*/  IMAD R85, R2.reuse, 0xd9, RZ ;  /* 0x000000d902557824 */ /* 0x041fe200078e02ff */
[-C--:B------:R-:W-:Y:S02]  /*28f0*/  IADD3 R80, P0, R101, R122.reuse, RZ ;  /* 0x0000007a65507210 */ /* 0x080fe40007f1e0ff */
[-C--:B------:R-:W-:Y:S02]  /*2900*/  LEA.HI.X.SX32 R101, R95, R123.reuse, 0x1, P1 ;  /* 0x0000007b5f657211 */ /* 0x080fe400008f0eff */
[-C--:B------:R-:W-:Y:S01]  /*2910*/  LEA.HI.X.SX32 R81, R79, R123.reuse, 0x1, P0 ;  /* 0x0000007b4f517211 */ /* 0x080fe200000f0eff */
[----:B------:R-:W-:Y:S01]  /*2920*/  IMAD R79, R2, 0xe1, RZ ;  /* 0x000000e1024f7824 */ /* 0x000fe200078e02ff */
[-C--:B------:R-:W-:Y:S01]  /*2930*/  IADD3 R84, P0, R105, R122.reuse, RZ ;  /* 0x0000007a69547210 */ /* 0x080fe20007f1e0ff */
[----:B------:R-:W-:Y:S01]  /*2940*/  IMAD R105, R150, 0x1e2, RZ ;  /* 0x000001e296697824 */ /* 0x000fe200078e02ff */
[-C--:B------:R-:W-:Y:S01]  /*2950*/  LEA.HI.X.SX32 R95, R85, R123.reuse, 0x1, P2 ;  /* 0x0000007b555f7211 */ /* 0x080fe200010f0eff */
[----:B------:R-:W0:Y:S01]  /*2960*/  LDC R150, c[0x0][0x248] ;  /* 0x00009200ff967b82 */ /* 0x000e220000000800 */
[----:B------:R-:W-:Y:S01]  /*2970*/  LEA.HI.X.SX32 R85, R79, R123, 0x1, P0 ;  /* 0x0000007b4f557211 */ /* 0x000fe200000f0eff */
[----:B-1----:R-:W-:Y:S01]  /*2980*/  IMAD R83, R2, 0xe9, RZ ;  /* 0x000000e902537824 */ /* 0x002fe200078e02ff */
[----:B------:R1:W3:Y:S01]  /*2990*/  LDG.E.U16 R79, desc[UR60][R100.64] ;  /* 0x0000003c644f7981 */ /* 0x0002e2000c1e1500 */
[----:B------:R-:W-:Y:S01]  /*29a0*/  IMAD R187, R152, 0x1f2, RZ ;  /* 0x000001f298bb7824 */ /* 0x000fe200078e02ff */
[----:B------:R-:W-:-:S02]  /*29b0*/  IADD3 R104, P0, R109, R122, RZ ;  /* 0x0000007a6d687210 */ /* 0x000fc40007f1e0ff */
[----:B------:R-:W3:Y:S01]  /*29c0*/  LDG.E.U16 R81, desc[UR60][R80.64] ;  /* 0x0000003c50517981 */ /* 0x000ee2000c1e1500 */
[----:B------:R-:W-:Y:S01]  /*29d0*/  IMAD R103, R2, 0xf1, RZ ;  /* 0x000000f102677824 */ /* 0x000fe200078e02ff */
[----:B------:R-:W5:Y:S01]  /*29e0*/  LDC R152, c[0x0][0x248] ;  /* 0x00009200ff987b82 */ /* 0x000f620000000800 */
[----:B------:R-:W-:Y:S01]  /*29f0*/  IMAD R193, R144, 0x144, RZ ;  /* 0x0000014490c17824 */ /* 0x000fe200078e02ff */
[----:B------:R-:W3:Y:S01]  /*2a00*/  LDG.E.U16 R85, desc[UR60][R84.64] ;  /* 0x0000003c54557981 */ /* 0x000ee2000c1e1500 */
[----:B-1----:R-:W-:Y:S01]  /*2a10*/  IMAD R101, R102, 0x104, RZ ;  /* 0x0000010466657824 */ /* 0x002fe200078e02ff */
[-C--:B------:R-:W-:Y:S02]  /*2a20*/  IADD3 R102, P1, R105, R122.reuse, RZ ;  /* 0x0000007a69667210 */ /* 0x080fe40007f3e0ff */
[----:B------:R1:W3:Y:S01]  /*2a30*/  LDG.E.U16 R80, desc[UR60][R94.64] ;  /* 0x0000003c5e507981 */ /* 0x0002e2000c1e1500 */
[-C--:B------:R-:W-:Y:S01]  /*2a40*/  IADD3 R100, P2, R187, R122.reuse, RZ ;  /* 0x0000007abb647210 */ /* 0x080fe20007f5e0ff */
[----:B------:R-:W4:Y:S01]  /*2a50*/  LDC R144, c[0x0][0x248] ;  /* 0x00009200ff907b82 */ /* 0x000f220000000800 */
[-C--:B------:R-:W-:Y:S01]  /*2a60*/  LEA.HI.X.SX32 R105, R83, R123.reuse, 0x1, P0 ;  /* 0x0000007b53697211 */ /* 0x080fe200000f0eff */
[----:B-1----:R-:W-:Y:S01]  /*2a70*/  IMAD R95, R2, 0xf9, RZ ;  /* 0x000000f9025f7824 */ /* 0x002fe200078e02ff */
[-C--:B------:R-:W-:Y:S01]  /*2a80*/  IADD3 R94, P0, R101, R122.reuse, RZ ;  /* 0x0000007a655e7210 */ /* 0x080fe20007f1e0ff */
[----:B------:R-:W-:Y:S01]  /*2a90*/  IMAD R187, R142, 0x124, RZ ;  /* 0x000001248ebb7824 */ /* 0x000fe200078e02ff */
[-C--:B------:R-:W-:Y:S01]  /*2aa0*/  LEA.HI.X.SX32 R103, R103, R123.reuse, 0x1, P1 ;  /* 0x0000007b67677211 */ /* 0x080fe200008f0eff */
[----:B------:R1:W3:Y:S01]  /*2ab0*/  LDG.E.U16 R83, desc[UR60][R104.64] ;  /* 0x0000003c68537981 */ /* 0x0002e2000c1e1500 */
[-C--:B------:R-:W-:Y:S01]  /*2ac0*/  LEA.HI.X.SX32 R101, R95, R123.reuse, 0x1, P2 ;  /* 0x0000007b5f657211 */ /* 0x080fe200010f0eff */
[----:B------:R-:W4:Y:S01]  /*2ad0*/  LDC R142, c[0x0][0x248] ;  /* 0x00009200ff8e7b82 */ /* 0x000f220000000800 */
[----:B------:R-:W-:Y:S01]  /*2ae0*/  LEA.HI.X.SX32 R95, R107, R123, 0x1, P0 ;  /* 0x0000007b6b5f7211 */ /* 0x000fe200000f0eff */
[----:B------:R0:W3:Y:S04]  /*2af0*/  LDG.E.U16 R84, desc[UR60][R102.64] ;  /* 0x0000003c66547981 */ /* 0x0000e8000c1e1500 */
[----:B------:R0:W3:Y:S01]  /*2b00*/  LDG.E.U16 R107, desc[UR60][R94.64] ;  /* 0x0000003c5e6b7981 */ /* 0x0000e2000c1e1500 */
[----:B-1----:R-:W-:Y:S01]  /*2b10*/  IMAD R105, R146, 0x164, RZ ;  /* 0x0000016492697824 */ /* 0x002fe200078e02ff */
[----:B------:R-:W-:-:S02]  /*2b20*/  IADD3 R104, P1, R193, R122, RZ ;  /* 0x0000007ac1687210 */ /* 0x000fc40007f3e0ff */
[----:B------:R1:W3:Y:S01]  /*2b30*/  LDG.E.U16 R109, desc[UR60][R100.64] ;  /* 0x0000003c646d7981 */ /* 0x0002e2000c1e1500 */
[----:B------:R-:W4:Y:S01]  /*2b40*/  LDC R146, c[0x0][0x248] ;  /* 0x00009200ff927b82 */ /* 0x000f220000000800 */
[----:B0-----:R-:W-:Y:S01]  /*2b50*/  IMAD R103, R148, 0x184, RZ ;  /* 0x0000018494677824 */ /* 0x001fe200078e02ff */
[----:B------:R-:W-:-:S06]  /*2b60*/  IADD3 R94, P0, R187, R122, RZ ;  /* 0x0000007abb5e7210 */ /* 0x000fcc0007f1e0ff */
[----:B------:R-:W0:Y:S01]  /*2b70*/  LDC R148, c[0x0][0x248] ;  /* 0x00009200ff947b82 */ /* 0x000e220000000800 */
[-C--:B------:R-:W-:Y:S02]  /*2b80*/  LEA.HI.X.SX32 R95, R140, R123.reuse, 0x1, P0 ;  /* 0x0000007b8c5f7211 */ /* 0x080fe400000f0eff */
[-C--:B------:R-:W-:Y:S01]  /*2b90*/  IADD3 R102, P0, R105, R122.reuse, RZ ;  /* 0x0000007a69667210 */ /* 0x080fe20007f1e0ff */
[----:B-1----:R-:W-:Y:S01]  /*2ba0*/  IMAD R101, R150, 0x1a4, RZ ;  /* 0x000001a496657824 */ /* 0x002fe200078e02ff */
[----:B------:R-:W-:Y:S02]  /*2bb0*/  IADD3 R100, P2, R103, R122, RZ ;  /* 0x0000007a67647210 */ /* 0x000fe40007f5e0ff */
[-C--:B------:R-:W-:Y:S01]  /*2bc0*/  LEA.HI.X.SX32 R103, R132, R123.reuse, 0x1, P0 ;  /* 0x0000007b84677211 */ /* 0x080fe200000f0eff */
[----:B------:R-:W1:Y:S01]  /*2bd0*/  LDC R150, c[0x0][0x248] ;  /* 0x00009200ff967b82 */ /* 0x000e620000000800 */
[----:B------:R-:W-:Y:S02]  /*2be0*/  LEA.HI.X.SX32 R105, R106, R123, 0x1, P1 ;  /* 0x0000007b6a697211 */ /* 0x000fe400008f0eff */
[----:B------:R4:W3:Y:S01]  /*2bf0*/  LDG.E.U16 R106, desc[UR60][R94.64] ;  /* 0x0000003c5e6a7981 */ /* 0x0008e2000c1e1500 */
[----:B-----5:R-:W-:-:S02]  /*2c00*/  IMAD R193, R152, 0x1c4, RZ ;  /* 0x000001c498c17824 */ /* 0x020fc400078e02ff */
[----:B------:R-:W-:Y:S01]  /*2c10*/  IMAD R195, R154, 0x1e4, RZ ;  /* 0x000001e49ac37824 */ /* 0x000fe200078e02ff */
[----:B------:R-:W5:Y:S01]  /*2c20*/  LDG.E.U16 R105, desc[UR60][R104.64] ;  /* 0x0000003c68697981 */ /* 0x000f62000c1e1500 */
[----:B------:R-:W0:Y:S01]  /*2c30*/  LDC R132, c[0x0][0x248] ;  /* 0x00009200ff847b82 */ /* 0x000e220000000800 */
[----:B----4-:R-:W-:Y:S02]  /*2c40*/  IADD3 R94, P1, R101, R122, RZ ;  /* 0x0000007a655e7210 */ /* 0x010fe40007f3e0ff */
[----:B------:R-:W-:Y:S01]  /*2c50*/  LEA.HI.X.SX32 R101, R133, R123, 0x1, P2 ;  /* 0x0000007b85657211 */ /* 0x000fe200010f0eff */
[----:B------:R-:W-:-:S04]  /*2c60*/  IMAD R187, R142, 0x114, RZ ;  /* 0x000001148ebb7824 */ /* 0x000fc800078e02ff */
[----:B------:R-:W4:Y:S01]  /*2c70*/  LDC R133, c[0x0][0x248] ;  /* 0x00009200ff857b82 */ /* 0x000f220000000800 */
[----:B------:R-:W-:Y:S01]  /*2c80*/  LEA.HI.X.SX32 R95, R126, R123, 0x1, P1 ;  /* 0x0000007b7e5f7211 */ /* 0x000fe200008f0eff */
[----:B------:R-:W5:Y:S01]  /*2c90*/  LDG.E.U16 R104, desc[UR60][R102.64] ;  /* 0x0000003c66687981 */ /* 0x000f62000c1e1500 */
[----:B------:R-:W-:-:S05]  /*2ca0*/  IADD3 R126, P2, R195, R122, RZ ;  /* 0x0000007ac37e7210 */ /* 0x000fca0007f5e0ff */
[----:B------:R-:W1:Y:S01]  /*2cb0*/  LDC R140, c[0x0][0x248] ;  /* 0x00009200ff8c7b82 */ /* 0x000e620000000800 */
[----:B------:R0:W5:Y:S01]  /*2cc0*/  LDG.E.U16 R103, desc[UR60][R100.64] ;  /* 0x0000003c64677981 */ /* 0x000162000c1e1500 */
[----:B------:R-:W-:-:S03]  /*2cd0*/  LEA.HI.X.SX32 R127, R127, R123, 0x1, P2 ;  /* 0x0000007b7f7f7211 */ /* 0x000fc600010f0eff */
[----:B------:R0:W5:Y:S03]  /*2ce0*/  LDG.E.U16 R102, desc[UR60][R94.64] ;  /* 0x0000003c5e667981 */ /* 0x000166000c1e1500 */
[----:B------:R-:W1:Y:S01]  /*2cf0*/  LDC R142, c[0x0][0x248] ;  /* 0x00009200ff8e7b82 */ /* 0x000e620000000800 */
[----:B0-----:R-:W-:Y:S01]  /*2d00*/  IADD3 R100, P1, R193, R122, RZ ;  /* 0x0000007ac1647210 */ /* 0x001fe20007f3e0ff */
[----:B------:R-:W-:-:S06]  /*2d10*/  IMAD R193, R144, 0x134, RZ ;  /* 0x0000013490c17824 */ /* 0x000fcc00078e02ff */
[----:B------:R-:W0:Y:S01]  /*2d20*/  LDC R144, c[0x0][0x248] ;  /* 0x00009200ff907b82 */ /* 0x000e220000000800 */
[-C--:B------:R-:W-:Y:S02]  /*2d30*/  IADD3 R94, P0, R187, R122.reuse, RZ ;  /* 0x0000007abb5e7210 */ /* 0x080fe40007f1e0ff */
[-C--:B------:R-:W-:Y:S02]  /*2d40*/  LEA.HI.X.SX32 R101, R124, R123.reuse, 0x1, P1 ;  /* 0x0000007b7c657211 */ /* 0x080fe400008f0eff */
[-C--:B------:R-:W-:Y:S01]  /*2d50*/  IADD3 R124, P1, R193, R122.reuse, RZ ;  /* 0x0000007ac17c7210 */ /* 0x080fe20007f3e0ff */
[----:B------:R-:W-:Y:S01]  /*2d60*/  IMAD R187, R132, 0x154, RZ ;  /* 0x0000015484bb7824 */ /* 0x000fe200078e02ff */
[-C--:B------:R-:W-:Y:S01]  /*2d70*/  LEA.HI.X.SX32 R95, R128, R123.reuse, 0x1, P0 ;  /* 0x0000007b805f7211 */ /* 0x080fe200000f0eff */
[----:B------:R-:W2:Y:S01]  /*2d80*/  LDC R154, c[0x0][0x248] ;  /* 0x00009200ff9a7b82 */ /* 0x000ea20000000800 */
[----:B------:R-:W5:Y:S01]  /*2d90*/  LDG.E.U16 R101, desc[UR60][R100.64] ;  /* 0x0000003c64657981 */ /* 0x000f62000c1e1500 */
[----:B------:R-:W-:Y:S01]  /*2da0*/  LEA.HI.X.SX32 R125, R125, R123, 0x1, P1 ;  /* 0x0000007b7d7d7211 */ /* 0x000fe200008f0eff */
[----:B----4-:R-:W-:Y:S01]  /*2db0*/  IMAD R133, R133, 0x174, RZ ;  /* 0x0000017485857824 */ /* 0x010fe200078e02ff */
[----:B------:R-:W-:Y:S01]  /*2dc0*/  IADD3 R128, P0, R187, R122, RZ ;  /* 0x0000007abb807210 */ /* 0x000fe20007f1e0ff */
[----:B------:R-:W4:Y:S01]  /*2dd0*/  LDG.E.U16 R95, desc[UR60][R94.64] ;  /* 0x0000003c5e5f7981 */ /* 0x000f22000c1e1500 */
[----:B------:R-:W-:-:S02]  /*2de0*/  IMAD R187, R146, 0x194, RZ ;  /* 0x0000019492bb7824 */ /* 0x000fc400078e02ff */
[----:B------:R-:W2:Y:S01]  /*2df0*/  LDC R152, c[0x0][0x248] ;  /* 0x00009200ff987b82 */ /* 0x000ea20000000800 */
[----:B------:R1:W4:Y:S01]  /*2e00*/  LDG.E.U16 R100, desc[UR60][R126.64] ;  /* 0x0000003c7e647981 */ /* 0x000322000c1e1500 */
[----:B------:R-:W-:-:S03]  /*2e10*/  IADD3 R132, P1, R133, R122, RZ ;  /* 0x0000007a85847210 */ /* 0x000fc60007f3e0ff */
[----:B------:R1:W4:Y:S02]  /*2e20*/  LDG.E.U16 R94, desc[UR60][R124.64] ;  /* 0x0000003c7c5e7981 */ /* 0x000324000c1e1500 */
[----:B-1----:R-:W-:Y:S02]  /*2e30*/  IMAD R127, R148, 0x1b4, RZ ;  /* 0x000001b4947f7824 */ /* 0x002fe400078e02ff */
[----:B------:R-:W1:Y:S01]  /*2e40*/  LDC R148, c[0x0][0x248] ;  /* 0x00009200ff947b82 */ /* 0x000e620000000800 */
[----:B------:R-:W-:Y:S01]  /*2e50*/  IMAD R125, R150, 0x1d4, RZ ;  /* 0x000001d4967d7824 */ /* 0x000fe200078e02ff */
[----:B------:R-:W-:-:S06]  /*2e60*/  LEA.HI.X.SX32 R129, R129, R123, 0x1, P0 ;  /* 0x0000007b81817211 */ /* 0x000fcc00000f0eff */
[----:B------:R-:W2:Y:S01]  /*2e70*/  LDC R150, c[0x0][0x248] ;  /* 0x00009200ff967b82 */ /* 0x000ea20000000800 */
[-C--:B------:R-:W-:Y:S02]  /*2e80*/  IADD3 R124, P0, R187, R122.reuse, RZ ;  /* 0x0000007abb7c7210 */ /* 0x080fe40007f1e0ff */
[-C--:B------:R-:W-:Y:S01]  /*2e90*/  LEA.HI.X.SX32 R133, R121, R123.reuse, 0x1, P1 ;  /* 0x0000007b79857211 */ /* 0x080fe200008f0eff */
[----:B------:R-:W-:Y:S01]  /*2ea0*/  IMAD R197, R156, 0x1f4, RZ ;  /* 0x000001f49cc57824 */ /* 0x000fe200078e02ff */
[----:B------:R-:W-:Y:S01]  /*2eb0*/  IADD3 R126, P2, R127, R122, RZ ;  /* 0x0000007a7f7e7210 */ /* 0x000fe20007f5e0ff */
[----:B------:R0:W4:Y:S02]  /*2ec0*/  LDG.E.U16 R121, desc[UR60][R128.64] ;  /* 0x0000003c80797981 */ /* 0x000124000c1e1500 */
[----:B------:R-:W2:Y:S01]  /*2ed0*/  LDC R156, c[0x0][0x248] ;  /* 0x00009200ff9c7b82 */ /* 0x000ea20000000800 */
[----:B------:R-:W-:Y:S01]  /*2ee0*/  LEA.HI.X.SX32 R127, R136, R123, 0x1, P2 ;  /* 0x0000007b887f7211 */ /* 0x000fe200010f0eff */
[----:B------:R-:W4:Y:S01]  /*2ef0*/  LDG.E.U16 R132, desc[UR60][R132.64] ;  /* 0x0000003c84847981 */ /* 0x000f22000c1e1500 */
[----:B------:R-:W-:-:S02]  /*2f00*/  IMAD R193, R140, 0x106, RZ ;  /* 0x000001068cc17824 */ /* 0x000fc400078e02ff */
[----:B------:R-:W-:Y:S01]  /*2f10*/  IMAD R195, R142, 0x116, RZ ;  /* 0x000001168ec37824 */ /* 0x000fe200078e02ff */
[----:B------:R0:W4:Y:S02]  /*2f20*/  LDG.E.U16 R136, desc[UR60][R126.64] ;  /* 0x0000003c7e887981 */ /* 0x000124000c1e1500 */
[----:B0-----:R-:W-:Y:S02]  /*2f30*/  IADD3 R128, P1, R125, R122, RZ ;  /* 0x0000007a7d807210 */ /* 0x001fe40007f3e0ff */
[-C--:B------:R-:W-:Y:S02]  /*2f40*/  LEA.HI.X.SX32 R125, R138, R123.reuse, 0x1, P0 ;  /* 0x0000007b8a7d7211 */ /* 0x080fe400000f0eff */
[----:B------:R-:W-:-:S03]  /*2f50*/  LEA.HI.X.SX32 R129, R131, R123, 0x1, P1 ;  /* 0x0000007b83817211 */ /* 0x000fc600008f0eff */
[----:B------:R0:W4:Y:S01]  /*2f60*/  LDG.E.U16 R133, desc[UR60][R124.64] ;  /* 0x0000003c7c857981 */ /* 0x000122000c1e1500 */
[----:B------:R-:W-:Y:S01]  /*2f70*/  IMAD R127, R144, 0x126, RZ ;  /* 0x00000126907f7824 */ /* 0x000fe200078e02ff */
[-C--:B------:R-:W-:Y:S01]  /*2f80*/  IADD3 R126, P0, R193, R122.reuse, RZ ;  /* 0x0000007ac17e7210 */ /* 0x080fe20007f1e0ff */
[C---:B------:R-:W-:Y:S01]  /*2f90*/  IMAD R131, R2.reuse, 0x83, RZ ;  /* 0x0000008302837824 */ /* 0x040fe200078e02ff */
[----:B------:R1:W4:Y:S01]  /*2fa0*/  LDG.E.U16 R138, desc[UR60][R128.64] ;  /* 0x0000003c808a7981 */ /* 0x000322000c1e1500 */
[C---:B------:R-:W-:Y:S01]  /*2fb0*/  IMAD R187, R2.reuse, 0x8b, RZ ;  /* 0x0000008b02bb7824 */ /* 0x040fe200078e02ff */
[----:B0-----:R-:W-:Y:S01]  /*2fc0*/  IADD3 R124, P2, R197, R122, RZ ;  /* 0x0000007ac57c7210 */ /* 0x001fe20007f5e0ff */
[----:B------:R-:W-:-:S03]  /*2fd0*/  IMAD R193, R2, 0x93, RZ ;  /* 0x0000009302c17824 */ /* 0x000fc600078e02ff */
[-C--:B------:R-:W-:Y:S02]  /*2fe0*/  LEA.HI.X.SX32 R125, R130, R123.reuse, 0x1, P2 ;  /* 0x0000007b827d7211 */ /* 0x080fe400010f0eff */
[-C--:B-1----:R-:W-:Y:S01]  /*2ff0*/  IADD3 R128, P1, R195, R122.reuse, RZ ;  /* 0x0000007ac3807210 */ /* 0x082fe20007f3e0ff */
[----:B------:R-:W-:Y:S01]  /*3000*/  IMAD R195, R148, 0x136, RZ ;  /* 0x0000013694c37824 */ /* 0x000fe200078e02ff */
[-C--:B------:R-:W-:Y:S01]  /*3010*/  IADD3 R130, P2, R127, R122.reuse, RZ ;  /* 0x0000007a7f827210 */ /* 0x080fe20007f5e0ff */
[----:B------:R2:W4:Y:S01]  /*3020*/  LDG.E.U16 R140, desc[UR60][R124.64] ;  /* 0x0000003c7c8c7981 */ /* 0x000522000c1e1500 */
[-C--:B------:R-:W-:Y:S02]  /*3030*/  LEA.HI.X.SX32 R127, R131, R123.reuse, 0x1, P0 ;  /* 0x0000007b837f7211 */ /* 0x080fe400000f0eff */
[-C--:B------:R-:W-:Y:S01]  /*3040*/  LEA.HI.X.SX32 R129, R187, R123.reuse, 0x1, P1 ;  /* 0x0000007bbb817211 */ /* 0x080fe200008f0eff */
[----:B------:R-:W-:Y:S01]  /*3050*/  IMAD R187, R2, 0x9b, RZ ;  /* 0x0000009b02bb7824 */ /* 0x000fe200078e02ff */
[----:B------:R-:W-:Y:S01]  /*3060*/  LEA.HI.X.SX32 R131, R193, R123, 0x1, P2 ;  /* 0x0000007bc1837211 */ /* 0x000fe200010f0eff */
[----:B------:R0:W4:Y:S01]  /*3070*/  LDG.E.U16 R142, desc[UR60][R126.64] ;  /* 0x0000003c7e8e7981 */ /* 0x000122000c1e1500 */
[----:B--2---:R-:W-:Y:S01]  /*3080*/  IMAD R125, R150, 0x146, RZ ;  /* 0x00000146967d7824 */ /* 0x004fe200078e02ff */
[----:B------:R-:W-:Y:S01]  /*3090*/  IADD3 R124, P0, R195, R122, RZ ;  /* 0x0000007ac37c7210 */ /* 0x000fe20007f1e0ff */
[----:B------:R-:W-:Y:S01]  /*30a0*/  IMAD R195, R154, 0x166, RZ ;  /* 0x000001669ac37824 */ /* 0x000fe200078e02ff */
[----:B------:R1:W2:Y:S01]  /*30b0*/  LDG.E.U16 R146, desc[UR60][R130.64] ;  /* 0x0000003c82927981 */ /* 0x0002a2000c1e1500 */
[----:B------:R-:W-:-:S02]  /*30c0*/  IMAD R193, R2, 0xa3, RZ ;  /* 0x000000a302c17824 */ /* 0x000fc400078e02ff */
[----:B0-----:R-:W-:Y:S01]  /*30d0*/  IMAD R127, R152, 0x156, RZ ;  /* 0x00000156987f7824 */ /* 0x001fe200078e02ff */
[-C--:B------:R-:W-:Y:S01]  /*30e0*/  IADD3 R126, P1, R125, R122.reuse, RZ ;  /* 0x0000007a7d7e7210 */ /* 0x080fe20007f3e0ff */
[----:B------:R0:W2:Y:S01]  /*30f0*/  LDG.E.U16 R144, desc[UR60][R128.64] ;  /* 0x0000003c80907981 */ /* 0x0000a2000c1e1500 */
[-C--:B------:R-:W-:Y:S01]  /*3100*/  LEA.HI.X.SX32 R125, R187, R123.reuse, 0x1, P0 ;  /* 0x0000007bbb7d7211 */ /* 0x080fe200000f0eff */
[----:B-1----:R-:W-:Y:S01]  /*3110*/  IMAD R131, R2, 0xb3, RZ ;  /* 0x000000b302837824 */ /* 0x002fe200078e02ff */
[-C--:B------:R-:W-:Y:S01]  /*3120*/  IADD3 R130, P0, R195, R122.reuse, RZ ;  /* 0x0000007ac3827210 */ /* 0x080fe20007f1e0ff */
[----:B------:R-:W-:Y:S02]  /*3130*/  IMAD R195, R156, 0x176, RZ ;  /* 0x000001769cc37824 */ /* 0x000fe400078e02ff */
[----:B------:R1:W2:Y:S01]  /*3140*/  LDG.E.U16 R148, desc[UR60][R124.64] ;  /* 0x0000003c7c947981 */ /* 0x0002a2000c1e1500 */
[-C--:B0-----:R-:W-:Y:S01]  /*3150*/  IADD3 R128, P2, R127, R122.reuse, RZ ;  /* 0x0000007a7f807210 */ /* 0x081fe20007f5e0ff */
[C---:B------:R-:W-:Y:S01]  /*3160*/  IMAD R129, R2.reuse, 0xab, RZ ;  /* 0x000000ab02817824 */ /* 0x040fe200078e02ff */
[-C--:B------:R-:W-:Y:S01]  /*3170*/  LEA.HI.X.SX32 R127, R193, R123.reuse, 0x1, P1 ;  /* 0x0000007bc17f7211 */ /* 0x080fe200008f0eff */
[----:B------:R-:W-:Y:S01]  /*3180*/  IMAD R187, R2, 0xbb, RZ ;  /* 0x000000bb02bb7824 */ /* 0x000fe200078e02ff */
[-C--:B------:R-:W-:Y:S01]  /*3190*/  LEA.HI.X.SX32 R131, R131, R123.reuse, 0x1, P0 ;  /* 0x0000007b83837211 */ /* 0x080fe200000f0eff */
[----:B-1----:R-:W-:Y:S01]  /*31a0*/  IMAD R125, R158, 0x186, RZ ;  /* 0x000001869e7d7824 */ /* 0x002fe200078e02ff */
[----:B------:R-:W-:Y:S01]  /*31b0*/  IADD3 R124, P0, R195, R122, RZ ;  /* 0x0000007ac37c7210 */ /* 0x000fe20007f1e0ff */
[----:B------:R-:W-:Y:S01]  /*31c0*/  IMAD R195, R162, 0x1a6, RZ ;  /* 0x000001a6a2c37824 */ /* 0x000fe200078e02ff */
[----:B------:R-:W-:Y:S01]  /*31d0*/  LEA.HI.X.SX32 R129, R129, R123, 0x1, P2 ;  /* 0x0000007b81817211 */ /* 0x000fe200010f0eff */
[----:B------:R0:W2:Y:S01]  /*31e0*/  LDG.E.U16 R150, desc[UR60][R126.64] ;  /* 0x0000003c7e967981 */ /* 0x0000a2000c1e1500 */
[----:B------:R-:W-:-:S03]  /*31f0*/  IMAD R193, R2, 0xc3, RZ ;  /* 0x000000c302c17824 */ /* 0x000fc600078e02ff */
[----:B------:R1:W2:Y:S04]  /*3200*/  LDG.E.U16 R154, desc[UR60][R130.64] ;  /* 0x0000003c829a7981 */ /* 0x0002a8000c1e1500 */
[----:B------:R1:W2:Y:S01]  /*3210*/  LDG.E.U16 R152, desc[UR60][R128.64] ;  /* 0x0000003c80987981 */ /* 0x0002a2000c1e1500 */
[----:B0-----:R-:W-:Y:S01]  /*3220*/  IMAD R127, R160, 0x196, RZ ;  /* 0x00000196a07f7824 */ /* 0x001fe200078e02ff */
[-C--:B------:R-:W-:Y:S02]  /*3230*/  IADD3 R126, P1, R125, R122.reuse, RZ ;  /* 0x0000007a7d7e7210 */ /* 0x080fe40007f3e0ff */
[-C--:B------:R-:W-:Y:S01]  /*3240*/  LEA.HI.X.SX32 R125, R187, R123.reuse, 0x1, P0 ;  /* 0x0000007bbb7d7211 */ /* 0x080fe200000f0eff */
[----:B-1----:R-:W-:Y:S01]  /*3250*/  IMAD R131, R2, 0xd3, RZ ;  /* 0x000000d302837824 */ /* 0x002fe200078e02ff */
[-C--:B------:R-:W-:Y:S01]  /*3260*/  IADD3 R130, P0, R195, R122.reuse, RZ ;  /* 0x0000007ac3827210 */ /* 0x080fe20007f1e0ff */
[----:B------:R-:W-:Y:S01]  /*3270*/  IMAD R195, R164, 0x1b6, RZ ;  /* 0x000001b6a4c37824 */ /* 0x000fe200078e02ff */
[----:B------:R-:W-:Y:S01]  /*3280*/  IADD3 R128, P2, R127, R122, RZ ;  /* 0x0000007a7f807210 */ /* 0x000fe20007f5e0ff */
[----:B------:R0:W2:Y:S01]  /*3290*/  LDG.E.U16 R156, desc[UR60][R124.64] ;  /* 0x0000003c7c9c7981 */ /* 0x0000a2000c1e1500 */
[-C--:B------:R-:W-:Y:S01]  /*32a0*/  LEA.HI.X.SX32 R127, R193, R123.reuse, 0x1, P1 ;  /* 0x0000007bc17f7211 */ /* 0x080fe200008f0eff */
[C---:B------:R-:W-:Y:S01]  /*32b0*/  IMAD R129, R2.reuse, 0xcb, RZ ;  /* 0x000000cb02817824 */ /* 0x040fe200078e02ff */
[----:B------:R-:W-:Y:S01]  /*32c0*/  LEA.HI.X.SX32 R131, R131, R123, 0x1, P0 ;  /* 0x0000007b83837211 */ /* 0x000fe200000f0eff */
[----:B------:R-:W-:-:S02]  /*32d0*/  IMAD R187, R2, 0xdb, RZ ;  /* 0x000000db02bb7824 */ /* 0x000fc400078e02ff */
[----:B------:R1:W2:Y:S01]  /*32e0*/  LDG.E.U16 R158, desc[UR60][R126.64] ;  /* 0x0000003c7e9e7981 */ /* 0x0002a2000c1e1500 */
[----:B0-----:R-:W-:Y:S01]  /*32f0*/  IMAD R125, R166, 0x1c6, RZ ;  /* 0x000001c6a67d7824 */ /* 0x001fe200078e02ff */
[-C--:B------:R-:W-:Y:S01]  /*3300*/  IADD3 R124, P0, R195, R122.reuse, RZ ;  /* 0x0000007ac37c7210 */ /* 0x080fe20007f1e0ff */
[----:B------:R-:W-:Y:S01]  /*3310*/  IMAD R195, R170, 0x1e6, RZ ;  /* 0x000001e6aac37824 */ /* 0x000fe200078e02ff */
[-C--:B------:R-:W-:Y:S01]  /*3320*/  LEA.HI.X.SX32 R129, R129, R123.reuse, 0x1, P2 ;  /* 0x0000007b81817211 */ /* 0x080fe200010f0eff */
[----:B------:R0:W2:Y:S01]  /*3330*/  LDG.E.U16 R162, desc[UR60][R130.64] ;  /* 0x0000003c82a27981 */ /* 0x0000a2000c1e1500 */
[-C--:B-1----:R-:W-:Y:S01]  /*3340*/  IADD3 R126, P1, R125, R122.reuse, RZ ;  /* 0x0000007a7d7e7210 */ /* 0x082fe20007f3e0ff */
[----:B------:R-:W-:Y:S01]  /*3350*/  IMAD R127, R168, 0x1d6, RZ ;  /* 0x000001d6a87f7824 */ /* 0x000fe200078e02ff */
[-C--:B------:R-:W-:Y:S01]  /*3360*/  LEA.HI.X.SX32 R125, R187, R123.reuse, 0x1, P0 ;  /* 0x0000007bbb7d7211 */ /* 0x080fe200000f0eff */
[C---:B------:R-:W-:Y:S01]  /*3370*/  IMAD R193, R2.reuse, 0xe3, RZ ;  /* 0x000000e302c17824 */ /* 0x040fe200078e02ff */
[----:B------:R-:W1:Y:S01]  /*3380*/  LDC R187, c[0x0][0x248] ;  /* 0x00009200ffbb7b82 */ /* 0x000e620000000800 */
[----:B------:R0:W2:Y:S02]  /*3390*/  LDG.E.U16 R160, desc[UR60][R128.64] ;  /* 0x0000003c80a07981 */ /* 0x0000a4000c1e1500 */
[----:B0-----:R-:W-:Y:S01]  /*33a0*/  IMAD R131, R2, 0xf3, RZ ;  /* 0x000000f302837824 */ /* 0x001fe200078e02ff */
[-C--:B------:R-:W-:Y:S01]  /*33b0*/  IADD3 R130, P0, R195, R122.reuse, RZ ;  /* 0x0000007ac3827210 */ /* 0x080fe20007f1e0ff */
[----:B------:R-:W-:Y:S01]  /*33c0*/  IMAD R201, R188, 0x1f6, RZ ;  /* 0x000001f6bcc97824 */ /* 0x000fe200078e02ff */
[----:B------:R0:W2:Y:S02]  /*33d0*/  LDG.E.U16 R164, desc[UR60][R124.64] ;  /* 0x0000003c7ca47981 */ /* 0x0000a4000c1e1500 */
[----:B------:R-:W1:Y:S01]  /*33e0*/  LDC R195, c[0x0][0x248] ;  /* 0x00009200ffc37b82 */ /* 0x000e620000000800 */
[----:B------:R-:W-:Y:S01]  /*33f0*/  LEA.HI.X.SX32 R131, R131, R123, 0x1, P0 ;  /* 0x0000007b83837211 */ /* 0x000fe200000f0eff */
[----:B------:R-:W-:Y:S01]  /*3400*/  IMAD R129, R2, 0xeb, RZ ;  /* 0x000000eb02817824 */ /* 0x000fe200078e02ff */
[----:B------:R-:W-:-:S02]  /*3410*/  IADD3 R128, P2, R127, R122, RZ ;  /* 0x0000007a7f807210 */ /* 0x000fc40007f5e0ff */
[-C--:B------:R-:W-:Y:S01]  /*3420*/  LEA.HI.X.SX32 R127, R193, R123.reuse, 0x1, P1 ;  /* 0x0000007bc17f7211 */ /* 0x080fe200008f0eff */
[----:B------:R0:W2:Y:S02]  /*3430*/  LDG.E.U16 R170, desc[UR60][R130.64] ;  /* 0x0000003c82aa7981 */ /* 0x0000a4000c1e1500 */
[----:B------:R-:W3:Y:S01]  /*3440*/  LDC R193, c[0x0][0x248] ;  /* 0x00009200ffc17b82 */ /* 0x000ee20000000800 */
[----:B------:R-:W-:Y:S01]  /*3450*/  LEA.HI.X.SX32 R129, R129, R123, 0x1, P2 ;  /* 0x0000007b81817211 */ /* 0x000fe200010f0eff */
[----:B0-----:R-:W-:Y:S01]  /*3460*/  IMAD R125, R2, 0xfb, RZ ;  /* 0x000000fb027d7824 */ /* 0x001fe200078e02ff */
[----:B------:R-:W-:Y:S01]  /*3470*/  IADD3 R124, P2, R201, R122, RZ ;  /* 0x0000007ac97c7210 */ /* 0x000fe20007f5e0ff */
[----:B------:R-:W-:Y:S01]  /*3480*/  IMAD R199, R176, 0x128, RZ ;  /* 0x00000128b0c77824 */ /* 0x000fe200078e02ff */
[----:B------:R0:W2:Y:S01]  /*3490*/  LDG.E.U16 R166, desc[UR60][R126.64] ;  /* 0x0000003c7ea67981 */ /* 0x0000a2000c1e1500 */
[----:B------:R-:W-:-:S03]  /*34a0*/  IMAD R131, R178, 0x138, RZ ;  /* 0x00000138b2837824 */ /* 0x000fc600078e02ff */
[----:B------:R0:W2:Y:S01]  /*34b0*/  LDG.E.U16 R168, desc[UR60][R128.64] ;  /* 0x0000003c80a87981 */ /* 0x0000a2000c1e1500 */
[----:B------:R-:W-:Y:S01]  /*34c0*/  IMAD R197, R174, 0x108, RZ ;  /* 0x00000108aec57824 */ /* 0x000fe200078e02ff */
[-C--:B------:R-:W-:Y:S01]  /*34d0*/  LEA.HI.X.SX32 R125, R125, R123.reuse, 0x1, P2 ;  /* 0x0000007b7d7d7211 */ /* 0x080fe200010f0eff */
[----:B------:R-:W-:Y:S01]  /*34e0*/  IMAD R190, R2, 0x9c, RZ ;  /* 0x0000009c02be7824 */ /* 0x000fe200078e02ff */
[-C--:B------:R-:W-:Y:S01]  /*34f0*/  IADD3 R130, P2, R131, R122.reuse, RZ ;  /* 0x0000007a83827210 */ /* 0x080fe20007f5e0ff */
[----:B-1----:R-:W-:Y:S01]  /*3500*/  IMAD R187, R187, 0x168, RZ ;  /* 0x00000168bbbb7824 */ /* 0x002fe200078e02ff */
[-C--:B0-----:R-:W-:Y:S01]  /*3510*/  IADD3 R126, P0, R197, R122.reuse, RZ ;  /* 0x0000007ac57e7210 */ /* 0x081fe20007f1e0ff */
[----:B------:R-:W-:Y:S01]  /*3520*/  IMAD R195, R195, 0x1a8, RZ ;  /* 0x000001a8c3c37824 */ /* 0x000fe200078e02ff */
[----:B------:R-:W0:Y:S01]  /*3530*/  LDC R201, c[0x0][0x248] ;  /* 0x00009200ffc97b82 */ /* 0x000e220000000800 */
[----:B------:R-:W-:Y:S01]  /*3540*/  IADD3 R128, P1, R199, R122, RZ ;  /* 0x0000007ac7807210 */ /* 0x000fe20007f3e0ff */
[----:B------:R-:W-:Y:S01]  /*3550*/  IMAD R197, R186, 0x148, RZ ;  /* 0x00000148bac57824 */ /* 0x000fe200078e02ff */
[----:B------:R-:W-:-:S05]  /*3560*/  LEA.HI.X.SX32 R131, R190, R123, 0x1, P2 ;  /* 0x0000007bbe837211 */ /* 0x000fca00010f0eff */
[----:B------:R-:W1:Y:S01]  /*3570*/  LDC R199, c[0x0][0x248] ;  /* 0x00009200ffc77b82 */ /* 0x000e620000000800 */
[-C--:B------:R-:W-:Y:S01]  /*3580*/  LEA.HI.X.SX32 R129, R16, R123.reuse, 0x1, P1 ;  /* 0x0000007b10817211 */ /* 0x080fe200008f0eff */
[----:B------:R3:W2:Y:S01]  /*3590*/  LDG.E.U16 R178, desc[UR60][R130.64] ;  /* 0x0000003c82b27981 */ /* 0x0006a2000c1e1500 */
[----:B------:R-:W-:Y:S01]  /*35a0*/  LEA.HI.X.SX32 R127, R172, R123, 0x1, P0 ;  /* 0x0000007bac7f7211 */ /* 0x000fe200000f0eff */
[----:B---3--:R-:W-:Y:S02]  /*35b0*/  IMAD R193, R193, 0x178, RZ ;  /* 0x00000178c1c17824 */ /* 0x008fe400078e02ff */
[----:B------:R3:W2:Y:S02]  /*35c0*/  LDG.E.U16 R176, desc[UR60][R128.64] ;  /* 0x0000003c80b07981 */ /* 0x0006a4000c1e1500 */
[----:B------:R-:W0:Y:S01]  /*35d0*/  LDC R16, c[0x0][0x248] ;  /* 0x00009200ff107b82 */ /* 0x000e220000000800 */
[----:B------:R-:W-:Y:S01]  /*35e0*/  IMAD R188, R2, 0xbc, RZ ;  /* 0x000000bc02bc7824 */ /* 0x000fe200078e02ff */
[----:B------:R3:W2:Y:S01]  /*35f0*/  LDG.E.U16 R172, desc[UR60][R124.64] ;  /* 0x0000003c7cac7981 */ /* 0x0006a2000c1e1500 */
[----:B------:R-:W-:-:S03]  /*3600*/  IADD3 R130, P0, R197, R122, RZ ;  /* 0x0000007ac5827210 */ /* 0x000fc60007f1e0ff */
[----:B------:R3:W2:Y:S01]  /*3610*/  LDG.E.U16 R174, desc[UR60][R126.64] ;  /* 0x0000003c7eae7981 */ /* 0x0006a2000c1e1500 */
[-C--:B------:R-:W-:Y:S01]  /*3620*/  LEA.HI.X.SX32 R131, R180, R123.reuse, 0x1, P0 ;  /* 0x0000007bb4837211 */ /* 0x080fe200000f0eff */
[----:B------:R-:W5:Y:S01]  /*3630*/  LDC R197, c[0x0][0x248] ;  /* 0x00009200ffc57b82 */ /* 0x000f620000000800 */
[-C--:B---3--:R-:W-:Y:S01]  /*3640*/  IADD3 R128, P1, R187, R122.reuse, RZ ;  /* 0x0000007abb807210 */ /* 0x088fe20007f3e0ff */
[----:B------:R-:W-:Y:S02]  /*3650*/  IMAD R125, R194, 0x188, RZ ;  /* 0x00000188c27d7824 */ /* 0x000fe400078e02ff */
[----:B------:R3:W2:Y:S01]  /*3660*/  LDG.E.U16 R180, desc[UR60][R130.64] ;  /* 0x0000003c82b47981 */ /* 0x0006a2000c1e1500 */
[-C--:B------:R-:W-:Y:S02]  /*3670*/  LEA.HI.X.SX32 R129, R181, R123.reuse, 0x1, P1 ;  /* 0x0000007bb5817211 */ /* 0x080fe400008f0eff */
[-C--:B------:R-:W-:Y:S01]  /*3680*/  IADD3 R126, P0, R193, R122.reuse, RZ ;  /* 0x0000007ac17e7210 */ /* 0x080fe20007f1e0ff */
[----:B-1----:R-:W-:Y:S01]  /*3690*/  IMAD R193, R199, 0x1b8, RZ ;  /* 0x000001b8c7c17824 */ /* 0x002fe200078e02ff */
[-C--:B------:R-:W-:Y:S01]  /*36a0*/  IADD3 R124, P2, R125, R122.reuse, RZ ;  /* 0x0000007a7d7c7210 */ /* 0x080fe20007f5e0ff */
[----:B------:R-:W1:Y:S01]  /*36b0*/  LDC R199, c[0x0][0x248] ;  /* 0x00009200ffc77b82 */ /* 0x000e620000000800 */
[----:B---3--:R-:W-:Y:S01]  /*36c0*/  IADD3 R130, P1, R195, R122, RZ ;  /* 0x0000007ac3827210 */ /* 0x008fe20007f3e0ff */
[----:B------:R-:W-:Y:S01]  /*36d0*/  IMAD R203, R203, 0x1e8, RZ ;  /* 0x000001e8cbcb7824 */ /* 0x000fe200078e02ff */
[----:B------:R-:W3:Y:S05]  /*36e0*/  LDG.E.U16 R181, desc[UR60][R128.64] ;  /* 0x0000003c80b57981 */ /* 0x000eea000c1e1500 */
[----:B------:R-:W5:Y:S01]  /*36f0*/  LDC R195, c[0x0][0x248] ;  /* 0x00009200ffc37b82 */ /* 0x000f620000000800 */
[----:B------:R-:W-:-:S02]  /*3700*/  LEA.HI.X.SX32 R127, R188, R123, 0x1, P0 ;  /* 0x0000007bbc7f7211 */ /* 0x000fc400000f0eff */
[----:B------:R-:W-:-:S03]  /*3710*/  LEA.HI.X.SX32 R125, R183, R123, 0x1, P2 ;  /* 0x0000007bb77d7211 */ /* 0x000fc600010f0eff */
[----:B------:R0:W3:Y:S01]  /*3720*/  LDG.E.U16 R183, desc[UR60][R126.64] ;  /* 0x0000003c7eb77981 */ /* 0x0000e2000c1e1500 */
[----:B------:R-:W-:Y:S01]  /*3730*/  LEA.HI.X.SX32 R131, R185, R123, 0x1, P1 ;  /* 0x0000007bb9837211 */ /* 0x000fe200008f0eff */
[----:B------:R-:W-:Y:S02]  /*3740*/  IMAD R187, R2, 0xdc, RZ ;  /* 0x000000dc02bb7824 */ /* 0x000fe400078e02ff */
[----:B------:R0:W3:Y:S01]  /*3750*/  LDG.E.U16 R185, desc[UR60][R124.64] ;  /* 0x0000003c7cb97981 */ /* 0x0000e2000c1e1500 */
[----:B------:R-:W-:Y:S02]  /*3760*/  IMAD R205, R200, 0x1c8, RZ ;  /* 0x000001c8c8cd7824 */ /* 0x000fe400078e02ff */
[----:B0-----:R-:W-:Y:S01]  /*3770*/  IMAD R127, R16, 0x118, RZ ;  /* 0x00000118107f7824 */ /* 0x001fe200078e02ff */
[----:B------:R0:W3:Y:S01]  /*3780*/  LDG.E.U16 R186, desc[UR60][R130.64] ;  /* 0x0000003c82ba7981 */ /* 0x0000e2000c1e1500 */
[----:B------:R-:W1:Y:S01]  /*3790*/  LDC R16, c[0x0][0x248] ;  /* 0x00009200ff107b82 */ /* 0x000e620000000800 */
[-C--:B------:R-:W-:Y:S01]  /*37a0*/  IADD3 R124, P0, R193, R122.reuse, RZ ;  /* 0x0000007ac17c7210 */ /* 0x080fe20007f1e0ff */
[----:B------:R-:W-:Y:S01]  /*37b0*/  IMAD R200, R2, 0x8c, RZ ;  /* 0x0000008c02c87824 */ /* 0x000fe200078e02ff */
[----:B------:R-:W-:-:S02]  /*37c0*/  IADD3 R128, P2, R203, R122, RZ ;  /* 0x0000007acb807210 */ /* 0x000fc40007f5e0ff */
[-C--:B------:R-:W-:Y:S01]  /*37d0*/  LEA.HI.X.SX32 R125, R187, R123.reuse, 0x1, P0 ;  /* 0x0000007bbb7d7211 */ /* 0x080fe200000f0eff */
[----:B-----5:R-:W-:Y:S01]  /*37e0*/  IMAD R195, R195, 0x158, RZ ;  /* 0x00000158c3c37824 */ /* 0x020fe200078e02ff */
[-C--:B0-----:R-:W-:Y:S01]  /*37f0*/  IADD3 R130, P0, R127, R122.reuse, RZ ;  /* 0x0000007a7f827210 */ /* 0x081fe20007f1e0ff */
[----:B------:R-:W-:Y:S01]  /*3800*/  IMAD R208, R2, 0xac, RZ ;  /* 0x000000ac02d07824 */ /* 0x000fe200078e02ff */
[-C--:B------:R-:W-:Y:S02]  /*3810*/  IADD3 R126, P1, R205, R122.reuse, RZ ;  /* 0x0000007acd7e7210 */ /* 0x080fe40007f3e0ff */
[-C--:B------:R-:W-:Y:S01]  /*3820*/  LEA.HI.X.SX32 R129, R189, R123.reuse, 0x1, P2 ;  /* 0x0000007bbd817211 */ /* 0x080fe200010f0eff */
[----:B-1----:R-:W-:Y:S01]  /*3830*/  IMAD R199, R199, 0x1f8, RZ ;  /* 0x000001f8c7c77824 */ /* 0x002fe200078e02ff */
[----:B------:R0:W5:Y:S01]  /*3840*/  LDG.E.U16 R189, desc[UR60][R124.64] ;  /* 0x0000003c7cbd7981 */ /* 0x000162000c1e1500 */
[-C--:B------:R-:W-:Y:S01]  /*3850*/  LEA.HI.X.SX32 R131, R200, R123.reuse, 0x1, P0 ;  /* 0x0000007bc8837211 */ /* 0x080fe200000f0eff */
[----:B------:R-:W-:Y:S01]  /*3860*/  IMAD R197, R197, 0x198, RZ ;  /* 0x00000198c5c57824 */ /* 0x000fe200078e02ff */
[----:B------:R-:W-:Y:S01]  /*3870*/  LEA.HI.X.SX32 R127, R191, R123, 0x1, P1 ;  /* 0x0000007bbf7f7211 */ /* 0x000fe200008f0eff */
[----:B------:R-:W-:Y:S01]  /*3880*/  IMAD R201, R201, 0x1d8, RZ ;  /* 0x000001d8c9c97824 */ /* 0x000fe200078e02ff */
[----:B------:R1:W5:Y:S04]  /*3890*/  LDG.E.U16 R193, desc[UR60][R128.64] ;  /* 0x0000003c80c17981 */ /* 0x000368000c1e1500 */
[----:B------:R1:W5:Y:S01]  /*38a0*/  LDG.E.U16 R194, desc[UR60][R130.64] ;  /* 0x0000003c82c27981 */ /* 0x000362000c1e1500 */
[----:B0-----:R-:W-:Y:S01]  /*38b0*/  IADD3 R124, P0, R195, R122, RZ ;  /* 0x0000007ac37c7210 */ /* 0x001fe20007f1e0ff */
[----:B------:R-:W-:-:S02]  /*38c0*/  IMAD R195, R2, 0xfc, RZ ;  /* 0x000000fc02c37824 */ /* 0x000fc400078e02ff */
[----:B------:R-:W-:Y:S01]  /*38d0*/  IMAD R223, R16, 0x10a, RZ ;  /* 0x0000010a10df7824 */ /* 0x000fe200078e02ff */
[-C--:B------:R-:W-:Y:S01]  /*38e0*/  LEA.HI.X.SX32 R125, R208, R123.reuse, 0x1, P0 ;  /* 0x0000007bd07d7211 */ /* 0x080fe200000f0eff */
[----:B------:R0:W5:Y:S01]  /*38f0*/  LDG.E.U16 R191, desc[UR60][R126.64] ;  /* 0x0000003c7ebf7981 */ /* 0x000162000c1e1500 */
[C---:B------:R-:W-:Y:S01]  /*3900*/  IMAD R206, R2.reuse, 0xcc, RZ ;  /* 0x000000cc02ce7824 */ /* 0x040fe200078e02ff */
[-C--:B-1----:R-:W-:Y:S01]  /*3910*/  IADD3 R128, P2, R201, R122.reuse, RZ ;  /* 0x0000007ac9807210 */ /* 0x082fe20007f5e0ff */
[C---:B------:R-:W-:Y:S01]  /*3920*/  IMAD R204, R2.reuse, 0xec, RZ ;  /* 0x000000ec02cc7824 */ /* 0x040fe200078e02ff */
[----:B------:R-:W-:Y:S01]  /*3930*/  IADD3 R130, P0, R199, R122, RZ ;  /* 0x0000007ac7827210 */ /* 0x000fe20007f1e0ff */
[----:B------:R-:W-:Y:S01]  /*3940*/  IMAD R205, R2, 0x85, RZ ;  /* 0x0000008502cd7824 */ /* 0x000fe200078e02ff */
[----:B------:R-:W1:Y:S02]  /*3950*/  LDC R16, c[0x0][0x248] ;  /* 0x00009200ff107b82 */ /* 0x000e640000000800 */
[----:B------:R-:W-:-:S02]  /*3960*/  LEA.HI.X.SX32 R131, R195, R123, 0x1, P0 ;  /* 0x0000007bc3837211 */ /* 0x000fc400000f0eff */
[-C--:B0-----:R-:W-:Y:S02]  /*3970*/  IADD3 R126, P1, R197, R122.reuse, RZ ;  /* 0x0000007ac57e7210 */ /* 0x081fe40007f3e0ff */
[----:B------:R0:W5:Y:S01]  /*3980*/  LDG.E.U16 R197, desc[UR60][R124.64] ;  /* 0x0000003c7cc57981 */ /* 0x000162000c1e1500 */
[----:B------:R-:W-:Y:S01]  /*3990*/  IMAD R209, R209, 0x11a, RZ ;  /* 0x0000011ad1d17824 */ /* 0x000fe200078e02ff */
[-C--:B------:R-:W-:Y:S01]  /*39a0*/  LEA.HI.X.SX32 R127, R206, R123.reuse, 0x1, P1 ;  /* 0x0000007bce7f7211 */ /* 0x080fe200008f0eff */
[----:B------:R-:W-:Y:S01]  /*39b0*/  IMAD R213, R213, 0x13a, RZ ;  /* 0x0000013ad5d57824 */ /* 0x000fe200078e02ff */
[----:B------:R-:W-:Y:S01]  /*39c0*/  LEA.HI.X.SX32 R129, R204, R123, 0x1, P2 ;  /* 0x0000007bcc817211 */ /* 0x000fe200010f0eff */
[----:B------:R0:W5:Y:S01]  /*39d0*/  LDG.E.U16 R203, desc[UR60][R130.64] ;  /* 0x0000003c82cb7981 */ /* 0x000162000c1e1500 */
[----:B------:R-:W-:Y:S02]  /*39e0*/  IMAD R207, R2, 0x8d, RZ ;  /* 0x0000008d02cf7824 */ /* 0x000fe400078e02ff */
[----:B------:R-:W-:Y:S01]  /*39f0*/  IMAD R211, R211, 0x12a, RZ ;  /* 0x0000012ad3d37824 */ /* 0x000fe200078e02ff */
[----:B------:R4:W5:Y:S01]  /*3a00*/  LDG.E.U16 R199, desc[UR60][R126.64] ;  /* 0x0000003c7ec77981 */ /* 0x000962000c1e1500 */
[----:B0-----:R-:W-:-:S02]  /*3a10*/  IADD3 R124, P0, R223, R122, RZ ;  /* 0x0000007adf7c7210 */ /* 0x001fc40007f1e0ff */
[----:B------:R-:W0:Y:S01]  /*3a20*/  LDC R223, c[0x0][0x248] ;  /* 0x00009200ffdf7b82 */ /* 0x000e220000000800 */
[----:B------:R-:W-:Y:S01]  /*3a30*/  IMAD R229, R215, 0x14a, RZ ;  /* 0x0000014ad7e57824 */ /* 0x000fe200078e02ff */
[-C--:B------:R-:W-:Y:S01]  /*3a40*/  LEA.HI.X.SX32 R125, R205, R123.reuse, 0x1, P0 ;  /* 0x0000007bcd7d7211 */ /* 0x080fe200000f0eff */
[----:B------:R-:W-:Y:S01]  /*3a50*/  IMAD R131, R2, 0x9d, RZ ;  /* 0x0000009d02837824 */ /* 0x000fe200078e02ff */
[-C--:B------:R-:W-:Y:S01]  /*3a60*/  IADD3 R130, P0, R213, R122.reuse, RZ ;  /* 0x0000007ad5827210 */ /* 0x080fe20007f1e0ff */
[----:B------:R4:W5:Y:S02]  /*3a70*/  LDG.E.U16 R201, desc[UR60][R128.64] ;  /* 0x0000003c80c97981 */ /* 0x000964000c1e1500 */
[----:B----4-:R-:W-:Y:S01]  /*3a80*/  IADD3 R126, P1, R209, R122, RZ ;  /* 0x0000007ad17e7210 */ /* 0x010fe20007f3e0ff */
[----:B------:R-:W-:Y:S01]  /*3a90*/  IMAD R217, R217, 0x15a, RZ ;  /* 0x0000015ad9d97824 */ /* 0x000fe200078e02ff */
[----:B------:R4:W5:Y:S01]  /*3aa0*/  LDG.E.U16 R205, desc[UR60][R124.64] ;  /* 0x0000003c7ccd7981 */ /* 0x000962000c1e1500 */
[----:B------:R-:W-:-:S02]  /*3ab0*/  LEA.HI.X.SX32 R131, R131, R123, 0x1, P0 ;  /* 0x0000007b83837211 */ /* 0x000fc400000f0eff */
[-C--:B------:R-:W-:Y:S01]  /*3ac0*/  LEA.HI.X.SX32 R127, R207, R123.reuse, 0x1, P1 ;  /* 0x0000007bcf7f7211 */ /* 0x080fe200008f0eff */
[C---:B------:R-:W-:Y:S01]  /*3ad0*/  IMAD R129, R2.reuse, 0x95, RZ ;  /* 0x0000009502817824 */ /* 0x040fe200078e02ff */
[-C--:B------:R-:W-:Y:S01]  /*3ae0*/  IADD3 R128, P2, R211, R122.reuse, RZ ;  /* 0x0000007ad3807210 */ /* 0x080fe20007f5e0ff */
[C---:B------:R-:W-:Y:S02]  /*3af0*/  IMAD R213, R2.reuse, 0xa5, RZ ;  /* 0x000000a502d57824 */ /* 0x040fe400078e02ff */
[----:B------:R1:W5:Y:S01]  /*3b00*/  LDG.E.U16 R207, desc[UR60][R126.64] ;  /* 0x0000003c7ecf7981 */ /* 0x000362000c1e1500 */
[----:B----4-:R-:W-:Y:S02]  /*3b10*/  IADD3 R124, P0, R229, R122, RZ ;  /* 0x0000007ae57c7210 */ /* 0x010fe40007f1e0ff */
[----:B------:R-:W4:Y:S01]  /*3b20*/  LDC R229, c[0x0][0x248] ;  /* 0x00009200ffe57b82 */ /* 0x000f220000000800 */
[----:B------:R-:W-:Y:S01]  /*3b30*/  LEA.HI.X.SX32 R129, R129, R123, 0x1, P2 ;  /* 0x0000007b81817211 */ /* 0x000fe200010f0eff */
[----:B------:R-:W-:Y:S01]  /*3b40*/  IMAD R215, R2, 0xad, RZ ;  /* 0x000000ad02d77824 */ /* 0x000fe200078e02ff */
[----:B------:R0:W5:Y:S01]  /*3b50*/  LDG.E.U16 R211, desc[UR60][R130.64] ;  /* 0x0000003c82d37981 */ /* 0x000162000c1e1500 */
[----:B------:R-:W-:-:S02]  /*3b60*/  IMAD R221, R221, 0x17a, RZ ;  /* 0x0000017adddd7824 */ /* 0x000fc400078e02ff */
[----:B------:R-:W-:Y:S01]  /*3b70*/  IMAD R219, R219, 0x16a, RZ ;  /* 0x0000016adbdb7824 */ /* 0x000fe200078e02ff */
[-C--:B-1----:R-:W-:Y:S01]  /*3b80*/  IADD3 R126, P1, R217, R122.reuse, RZ ;  /* 0x0000007ad97e7210 */ /* 0x082fe20007f3e0ff */
[----:B------:R1:W5:Y:S01]  /*3b90*/  LDG.E.U16 R209, desc[UR60][R128.64] ;  /* 0x0000003c80d17981 */ /* 0x000362000c1e1500 */
[-C--:B------:R-:W-:Y:S01]  /*3ba0*/  LEA.HI.X.SX32 R125, R213, R123.reuse, 0x1, P0 ;  /* 0x0000007bd57d7211 */ /* 0x080fe200000f0eff */
[----:B0-----:R-:W-:Y:S01]  /*3bb0*/  IMAD R231, R223, 0x18a, RZ ;  /* 0x0000018adfe77824 */ /* 0x001fe200078e02ff */
[----:B------:R-:W-:Y:S01]  /*3bc0*/  LEA.HI.X.SX32 R127, R215, R123, 0x1, P1 ;  /* 0x0000007bd77f7211 */ /* 0x000fe200008f0eff */
[C---:B------:R-:W-:Y:S01]  /*3bd0*/  IMAD R131, R2.reuse, 0xbd, RZ ;  /* 0x000000bd02837824 */ /* 0x040fe200078e02ff */
[-C--:B------:R-:W-:Y:S01]  /*3be0*/  IADD3 R130, P0, R221, R122.reuse, RZ ;  /* 0x0000007add827210 */ /* 0x080fe20007f1e0ff */
[----:B------:R0:W5:Y:S01]  /*3bf0*/  LDG.E.U16 R213, desc[UR60][R124.64] ;  /* 0x0000003c7cd57981 */ /* 0x000162000c1e1500 */
[----:B-1----:R-:W-:Y:S01]  /*3c00*/  IMAD R129, R2, 0xb5, RZ ;  /* 0x000000b502817824 */ /* 0x002fe200078e02ff */
[----:B------:R-:W-:-:S02]  /*3c10*/  IADD3 R128, P2, R219, R122, RZ ;  /* 0x0000007adb807210 */ /* 0x000fc40007f5e0ff */
[----:B------:R1:W5:Y:S01]  /*3c20*/  LDG.E.U16 R215, desc[UR60][R126.64] ;  /* 0x0000003c7ed77981 */ /* 0x000362000c1e1500 */
[-C--:B------:R-:W-:Y:S01]  /*3c30*/  LEA.HI.X.SX32 R131, R131, R123.reuse, 0x1, P0 ;  /* 0x0000007b83837211 */ /* 0x080fe200000f0eff */
[----:B------:R-:W-:Y:S01]  /*3c40*/  IMAD R221, R2, 0xc5, RZ ;  /* 0x000000c502dd7824 */ /* 0x000fe200078e02ff */
[----:B------:R-:W-:Y:S01]  /*3c50*/  LEA.HI.X.SX32 R129, R129, R123, 0x1, P2 ;  /* 0x0000007b81817211 */ /* 0x000fe200010f0eff */
[----:B------:R-:W-:Y:S01]  /*3c60*/  IMAD R225, R225, 0x19a, RZ ;  /* 0x0000019ae1e17824 */ /* 0x000fe200078e02ff */
[----:B0-----:R-:W-:Y:S01]  /*3c70*/  IADD3 R124, P0, R231, R122, RZ ;  /* 0x0000007ae77c7210 */ /* 0x001fe20007f1e0ff */
[----:B------:R-:W-:Y:S01]  /*3c80*/  IMAD R227, R227, 0x1aa, RZ ;  /* 0x000001aae3e37824 */ /* 0x000fe200078e02ff */
[----:B------:R0:W5:Y:S01]  /*3c90*/  LDG.E.U16 R219, desc[UR60][R130.64] ;  /* 0x0000003c82db7981 */ /* 0x000162000c1e1500 */
[----:B-1----:R-:W-:-:S03]  /*3ca0*/  IMAD R127, R16, 0x1ba, RZ ;  /* 0x000001ba107f7824 */ /* 0x002fc600078e02ff */
[----:B------:R1:W5:Y:S01]  /*3cb0*/  LDG.E.U16 R217, desc[UR60][R128.64] ;  /* 0x0000003c80d97981 */ /* 0x000362000c1e1500 */
[-C--:B------:R-:W-:Y:S01]  /*3cc0*/  LEA.HI.X.SX32 R125, R221, R123.reuse, 0x1, P0 ;  /* 0x0000007bdd7d7211 */ /* 0x080fe200000f0eff */
[C---:B------:R-:W-:Y:S01]  /*3cd0*/  IMAD R223, R2.reuse, 0xcd, RZ ;  /* 0x000000cd02df7824 */ /* 0x040fe200078e02ff */
[-C--:B------:R-:W-:Y:S01]  /*3ce0*/  IADD3 R126, P1, R225, R122.reuse, RZ ;  /* 0x0000007ae17e7210 */ /* 0x080fe20007f3e0ff */
[----:B------:R-:W-:Y:S02]  /*3cf0*/  IMAD R237, R233, 0x1ca, RZ ;  /* 0x000001cae9ed7824 */ /* 0x000fe400078e02ff */
[C---:B0-----:R-:W-:Y:S01]  /*3d00*/  IMAD R131, R2.reuse, 0xdd, RZ ;  /* 0x000000dd02837824 */ /* 0x041fe200078e02ff */
[-C--:B------:R-:W-:Y:S01]  /*3d10*/  IADD3 R130, P0, R127, R122.reuse, RZ ;  /* 0x0000007a7f827210 */ /* 0x080fe20007f1e0ff */
[----:B------:R0:W5:Y:S01]  /*3d20*/  LDG.E.U16 R221, desc[UR60][R124.64] ;  /* 0x0000003c7cdd7981 */ /* 0x000162000c1e1500 */
[C---:B-1----:R-:W-:Y:S01]  /*3d30*/  IMAD R129, R2.reuse, 0xd5, RZ ;  /* 0x000000d502817824 */ /* 0x042fe200078e02ff */
[-C--:B------:R-:W-:Y:S01]  /*3d40*/  IADD3 R128, P2, R227, R122.reuse, RZ ;  /* 0x0000007ae3807210 */ /* 0x080fe20007f5e0ff */
[----:B------:R-:W-:Y:S01]  /*3d50*/  IMAD R231, R2, 0xe5, RZ ;  /* 0x000000e502e77824 */ /* 0x000fe200078e02ff */
[-C--:B------:R-:W-:Y:S01]  /*3d60*/  LEA.HI.X.SX32 R131, R131, R123.reuse, 0x1, P0 ;  /* 0x0000007b83837211 */ /* 0x080fe200000f0eff */
[----:B------:R-:W-:Y:S01]  /*3d70*/  IMAD R239, R234, 0x1da, RZ ;  /* 0x000001daeaef7824 */ /* 0x000fe200078e02ff */
[-C--:B------:R-:W-:Y:S01]  /*3d80*/  LEA.HI.X.SX32 R127, R223, R123.reuse, 0x1, P1 ;  /* 0x0000007bdf7f7211 */ /* 0x080fe200008f0eff */
[----:B------:R-:W-:Y:S01]  /*3d90*/  IMAD R241, R235, 0x1ea, RZ ;  /* 0x000001eaebf17824 */ /* 0x000fe200078e02ff */
[----:B------:R-:W-:Y:S01]  /*3da0*/  LEA.HI.X.SX32 R129, R129, R123, 0x1, P2 ;  /* 0x0000007b81817211 */ /* 0x000fe200010f0eff */
[----:B----4-:R-:W-:Y:S01]  /*3db0*/  IMAD R229, R229, 0x1fa, RZ ;  /* 0x000001fae5e57824 */ /* 0x010fe200078e02ff */
[----:B0-----:R-:W-:Y:S01]  /*3dc0*/  IADD3 R124, P0, R237, R122, RZ ;  /* 0x0000007aed7c7210 */ /* 0x001fe20007f1e0ff */
[----:B------:R0:W4:Y:S01]  /*3dd0*/  LDG.E.U16 R227, desc[UR60][R130.64] ;  /* 0x0000003c82e37981 */ /* 0x000122000c1e1500 */
[----:B------:R-:W-:-:S02]  /*3de0*/  IMAD R233, R2, 0xed, RZ ;  /* 0x000000ed02e97824 */ /* 0x000fc400078e02ff */
[----:B------:R-:W-:Y:S01]  /*3df0*/  IMAD R235, R2, 0xf5, RZ ;  /* 0x000000f502eb7824 */ /* 0x000fe200078e02ff */
[----:B------:R1:W4:Y:S01]  /*3e00*/  LDG.E.U16 R223, desc[UR60][R126.64] ;  /* 0x0000003c7edf7981 */ /* 0x000322000c1e1500 */
[----:B------:R-:W-:-:S03]  /*3e10*/  LEA.HI.X.SX32 R125, R231, R123, 0x1, P0 ;  /* 0x0000007be77d7211 */ /* 0x000fc600000f0eff */
[----:B------:R1:W4:Y:S01]  /*3e20*/  LDG.E.U16 R225, desc[UR60][R128.64] ;  /* 0x0000003c80e17981 */ /* 0x000322000c1e1500 */
[C---:B0-----:R-:W-:Y:S01]  /*3e30*/  IMAD R131, R2.reuse, 0xfd, RZ ;  /* 0x000000fd02837824 */ /* 0x041fe200078e02ff */
[-C--:B------:R-:W-:Y:S02]  /*3e40*/  IADD3 R130, P0, R229, R122.reuse, RZ ;  /* 0x0000007ae5827210 */ /* 0x080fe40007f1e0ff */
[----:B------:R0:W4:Y:S01]  /*3e50*/  LDG.E.U16 R229, desc[UR60][R124.64] ;  /* 0x0000003c7ce57981 */ /* 0x000122000c1e1500 */
[-C--:B-1----:R-:W-:Y:S02]  /*3e60*/  IADD3 R126, P1, R239, R122.reuse, RZ ;  /* 0x0000007aef7e7210 */ /* 0x082fe40007f3e0ff */
[----:B------:R-:W-:Y:S01]  /*3e70*/  IADD3 R128, P2, R241, R122, RZ ;  /* 0x0000007af1807210 */ /* 0x000fe20007f5e0ff */
[----:B------:R-:W-:Y:S01]  /*3e80*/  IMAD R241, R2, 0xe, RZ ;  /* 0x0000000e02f17824 */ /* 0x000fe200078e02ff */
[-C--:B------:R-:W-:Y:S02]  /*3e90*/  LEA.HI.X.SX32 R127, R233, R123.reuse, 0x1, P1 ;  /* 0x0000007be97f7211 */ /* 0x080fe400008f0eff */
[----:B------:R-:W-:-:S02]  /*3ea0*/  LEA.HI.X.SX32 R129, R235, R123, 0x1, P2 ;  /* 0x0000007beb817211 */ /* 0x000fc400010f0eff */
[-C--:B------:R-:W-:Y:S01]  /*3eb0*/  LEA.HI.X.SX32 R131, R131, R123.reuse, 0x1, P0 ;  /* 0x0000007b83837211 */ /* 0x080fe200000f0eff */
[----:B------:R1:W4:Y:S01]  /*3ec0*/  LDG.E.U16 R231, desc[UR60][R126.64] ;  /* 0x0000003c7ee77981 */ /* 0x000322000c1e1500 */
[-C--:B0-----:R-:W-:Y:S01]  /*3ed0*/  IADD3 R124, P0, R192, R122.reuse, RZ ;  /* 0x0000007ac07c7210 */ /* 0x081fe20007f1e0ff */
[C---:B------:R-:W-:Y:S02]  /*3ee0*/  IMAD R239, R2.reuse, 0x1e, RZ ;  /* 0x0000001e02ef7824 */ /* 0x040fe400078e02ff */
[----:B------:R0:W4:Y:S01]  /*3ef0*/  LDG.E.U16 R233, desc[UR60][R128.64] ;  /* 0x0000003c80e97981 */ /* 0x000122000c1e1500 */
[C---:B------:R-:W-:Y:S01]  /*3f00*/  IMAD R235, R2.reuse, 0x2e, RZ ;  /* 0x0000002e02eb7824 */ /* 0x040fe200078e02ff */
[----:B------:R-:W-:Y:S01]  /*3f10*/  LEA.HI.X.SX32 R125, R241, R123, 0x1, P0 ;  /* 0x0000007bf17d7211 */ /* 0x000fe200000f0eff */
[----:B------:R-:W-:Y:S01]  /*3f20*/  IMAD R237, R2, 0x3e, RZ ;  /* 0x0000003e02ed7824 */ /* 0x000fe200078e02ff */
[----:B------:R0:W4:Y:S01]  /*3f30*/  LDG.E.U16 R234, desc[UR60][R130.64] ;  /* 0x0000003c82ea7981 */ /* 0x000122000c1e1500 */
[----:B-1----:R-:W-:-:S03]  /*3f40*/  IADD3 R126, P1, R196, R122, RZ ;  /* 0x0000007ac47e7210 */ /* 0x002fc60007f3e0ff */
[----:B------:R1:W4:Y:S01]  /*3f50*/  LDG.E.U16 R192, desc[UR60][R124.64] ;  /* 0x0000003c7cc07981 */ /* 0x000322000c1e1500 */
[-C--:B0-----:R-:W-:Y:S02]  /*3f60*/  IADD3 R128, P2, R198, R122.reuse, RZ ;  /* 0x0000007ac6807210 */ /* 0x081fe40007f5e0ff */
[----:B------:R-:W-:Y:S02]  /*3f70*/  IADD3 R130, P0, R202, R122, RZ ;  /* 0x0000007aca827210 */ /* 0x000fe40007f1e0ff */
[-C--:B------:R-:W-:Y:S02]  /*3f80*/  LEA.HI.X.SX32 R127, R239, R123.reuse, 0x1, P1 ;  /* 0x0000007bef7f7211 */ /* 0x080fe400008f0eff */
[-C--:B------:R-:W-:Y:S02]  /*3f90*/  LEA.HI.X.SX32 R129, R235, R123.reuse, 0x1, P2 ;  /* 0x0000007beb817211 */ /* 0x080fe400010f0eff */
[----:B------:R-:W-:Y:S01]  /*3fa0*/  LEA.HI.X.SX32 R131, R237, R123, 0x1, P0 ;  /* 0x0000007bed837211 */ /* 0x000fe200000f0eff */
[----:B------:R-:W4:Y:S04]  /*3fb0*/  LDG.E.U16 R196, desc[UR60][R126.64] ;  /* 0x0000003c7ec47981 */ /* 0x000f28000c1e1500 */
[----:B------:R0:W4:Y:S04]  /*3fc0*/  LDG.E.U16 R198, desc[UR60][R128.64] ;  /* 0x0000003c80c67981 */ /* 0x000128000c1e1500 */
[----:B------:R0:W4:Y:S01]  /*3fd0*/  LDG.E.U16 R202, desc[UR60][R130.64] ;  /* 0x0000003c82ca7981 */ /* 0x000122000c1e1500 */
[----:B------:R-:W0:Y:S01]  /*3fe0*/  S2R R243, SR_CgaCtaId ;  /* 0x0000000000f37919 */ /* 0x000e220000008800 */
[----:B------:R-:W-:-:S02]  /*3ff0*/  MOV R16, 0x400 ;  /* 0x0000040000107802 */ /* 0x000fc40000000f00 */
[----:B------:R-:W-:-:S04]  /*4000*/  SHF.L.U32 R236, R182, 0x1, RZ ;  /* 0x00000001b6ec7819 */ /* 0x000fc800000006ff */
[----:B------:R-:W-:Y:S02]  /*4010*/  LOP3.LUT R236, R236, 0x7e, RZ, 0xc0, !PT ;  /* 0x0000007eecec7812 */ /* 0x000fe400078ec0ff */
[----:B-1----:R-:W-:-:S04]  /*4020*/  IADD3 R124, P0, R200, R122, RZ ;  /* 0x0000007ac87c7210 */ /* 0x002fc80007f1e0ff */
[----:B------:R-:W-:Y:S02]  /*4030*/  LEA.HI.X.SX32 R125, R210, R123, 0x1, P0 ;  /* 0x0000007bd27d7211 */ /* 0x000fe400000f0eff */
[----:B0-----:R-:W-:-:S03]  /*4040*/  LEA R16, R243, R16, 0x18 ;  /* 0x00000010f3107211 */ /* 0x001fc600078ec0ff */
[----:B------:R0:W4:Y:S01]  /*4050*/  LDG.E.U16 R200, desc[UR60][R124.64] ;  /* 0x0000003c7cc87981 */ /* 0x000122000c1e1500 */
[----:B------:R-:W-:-:S04]  /*4060*/  LOP3.LUT R243, R182, 0x40, RZ, 0xc0, !PT ;  /* 0x00000040b6f37812 */ /* 0x000fc800078ec0ff */
[----:B------:R-:W-:-:S04]  /*4070*/  LEA R243, R243, R236, 0x9 ;  /* 0x000000ecf3f37211 */ /* 0x000fc800078e48ff */
[----:B------:R-:W-:-:S05]  /*4080*/  IADD3 R210, R243, R16, RZ ;  /* 0x00000010f3d27210 */ /* 0x000fca0007ffe0ff */
[----:B------:R1:W-:Y:S04]  /*4090*/  STS.U16 [R210+0x3400], R3 ;  /* 0x00340003d2007388 */ /* 0x0003e80000000400 */
[----:B------:R2:W-:Y:S01]  /*40a0*/  STS.U16 [R210+0x1000], R13 ;  /* 0x0010000dd2007388 */ /* 0x0005e20000000400 */
[----:B-1----:R-:W-:-:S03]  /*40b0*/  LOP3.LUT R3, R243, 0x20, RZ, 0x3c, !PT ;  /* 0x00000020f3037812 */ /* 0x002fc600078e3cff */
[----:B------:R1:W-:Y:S01]  /*40c0*/  STS.U16 [R210+0x7000], R0 ;  /* 0x00700000d2007388 */ /* 0x0003e20000000400 */
[----:B--2---:R-:W-:-:S03]  /*40d0*/  LOP3.LUT R13, R243, 0x10, RZ, 0x3c, !PT ;  /* 0x00000010f30d7812 */ /* 0x004fc600078e3cff */
[----:B------:R2:W-:Y:S01]  /*40e0*/  STS.U16 [R210+0x5000], R4 ;  /* 0x00500004d2007388 */ /* 0x0005e20000000400 */
[-C--:B------:R-:W-:Y:S02]  /*40f0*/  IADD3 R128, P2, R206, R122.reuse, RZ ;  /* 0x0000007ace807210 */ /* 0x080fe40007f5e0ff */
[C---:B-1----:R-:W-:Y:S02]  /*4100*/  IADD3 R0, R16.reuse, R3, RZ ;  /* 0x0000000310007210 */ /* 0x042fe40007ffe0ff */
[----:B------:R-:W-:Y:S02]  /*4110*/  LOP3.LUT R3, R243, 0x30, RZ, 0x3c, !PT ;  /* 0x00000030f3037812 */ /* 0x000fe400078e3cff */
[----:B--2---:R-:W-:Y:S02]  /*4120*/  IADD3 R4, R16, R13, RZ ;  /* 0x0000000d10047210 */ /* 0x004fe40007ffe0ff */
[-C--:B------:R-:W-:Y:S02]  /*4130*/  IADD3 R130, P0, R204, R122.reuse, RZ ;  /* 0x0000007acc827210 */ /* 0x080fe40007f1e0ff */
[----:B------:R-:W-:Y:S01]  /*4140*/  IADD3 R3, R16, R3, RZ ;  /* 0x0000000310037210 */ /* 0x000fe20007ffe0ff */
[----:B------:R-:W-:Y:S01]  /*4150*/  STS.U16 [R210+0x400], R165 ;  /* 0x000400a5d2007388 */ /* 0x000fe20000000400 */
[----:B------:R-:W-:-:S03]  /*4160*/  IADD3 R126, P1, R208, R122, RZ ;  /* 0x0000007ad07e7210 */ /* 0x000fc60007f3e0ff */
[----:B------:R-:W-:Y:S01]  /*4170*/  STS.U16 [R210], R179 ;  /* 0x000000b3d2007388 */ /* 0x000fe20000000400 */
[----:B------:R-:W-:-:S03]  /*4180*/  LEA.HI.X.SX32 R129, R214, R123, 0x1, P2 ;  /* 0x0000007bd6817211 */ /* 0x000fc600010f0eff */
[----:B------:R-:W-:Y:S01]  /*4190*/  STS.U16 [R210+0x800], R153 ;  /* 0x00080099d2007388 */ /* 0x000fe20000000400 */
[----:B------:R-:W-:-:S03]  /*41a0*/  LEA.HI.X.SX32 R131, R212, R123, 0x1, P0 ;  /* 0x0000007bd4837211 */ /* 0x000fc600000f0eff */
[----:B------:R-:W-:Y:S01]  /*41b0*/  STS.U16 [R210+0x2000], R17 ;  /* 0x00200011d2007388 */ /* 0x000fe20000000400 */
[----:B------:R-:W-:-:S03]  /*41c0*/  LEA R245, R2, -R2, 0x3 ;  /* 0x8000000202f57211 */ /* 0x000fc600078e18ff */
[----:B------:R-:W-:Y:S01]  /*41d0*/  STS.U16 [R210+0x4000], R14 ;  /* 0x0040000ed2007388 */ /* 0x000fe20000000400 */
[----:B0-----:R-:W-:-:S03]  /*41e0*/  IADD3 R124, P0, R241, R122, RZ ;  /* 0x0000007af17c7210 */ /* 0x001fc60007f1e0ff */
[----:B------:R-:W-:Y:S04]  /*41f0*/  STS.U16 [R210+0x4400], R8 ;  /* 0x00440008d2007388 */ /* 0x000fe80000000400 */
        /* <DEDUP_REMOVED lines=20> */
[----:B------:R0:W-:Y:S04]  /*4340*/  STS.U16 [R210+0x5c00], R11 ;  /* 0x005c000bd2007388 */ /* 0x0001e80000000400 */
[----:B------:R1:W-:Y:S01]  /*4350*/  STS.U16 [R210+0x7c00], R43 ;  /* 0x007c002bd2007388 */ /* 0x0003e20000000400 */
[-C--:B------:R-:W-:Y:S01]  /*4360*/  LEA.HI.X.SX32 R127, R216, R123.reuse, 0x1, P1 ;  /* 0x0000007bd87f7211 */ /* 0x080fe200008f0eff */
[C---:B------:R-:W-:Y:S01]  /*4370*/  IMAD R247, R2.reuse, 0x17, RZ ;  /* 0x0000001702f77824 */ /* 0x040fe200078e02ff */
[----:B------:R-:W-:Y:S01]  /*4380*/  LEA.HI.X.SX32 R125, R245, R123, 0x1, P0 ;  /* 0x0000007bf57d7211 */ /* 0x000fe200000f0eff */
[----:B------:R-:W-:Y:S04]  /*4390*/  STS.U16 [R4+0x4080], R74 ;  /* 0x0040804a04007388 */ /* 0x000fe80000000400 */
[----:B------:R2:W4:Y:S01]  /*43a0*/  LDG.E.U16 R206, desc[UR60][R128.64] ;  /* 0x0000003c80ce7981 */ /* 0x000522000c1e1500 */
[C---:B0-----:R-:W-:Y:S01]  /*43b0*/  IMAD R11, R2.reuse, 0x4e, RZ ;  /* 0x0000004e020b7824 */ /* 0x041fe200078e02ff */
[C---:B------:R-:W-:Y:S01]  /*43c0*/  LEA R241, R2.reuse, -R2, 0x4 ;  /* 0x8000000202f17211 */ /* 0x040fe200078e20ff */
[C---:B------:R-:W-:Y:S01]  /*43d0*/  IMAD R15, R2.reuse, 0x5e, RZ ;  /* 0x0000005e020f7824 */ /* 0x040fe200078e02ff */
[----:B------:R-:W-:Y:S01]  /*43e0*/  STS.U16 [R4+0x4480], R6 ;  /* 0x0044800604007388 */ /* 0x000fe20000000400 */
[C---:B------:R-:W-:Y:S01]  /*43f0*/  IMAD R17, R2.reuse, 0x6e, RZ ;  /* 0x0000006e02117824 */ /* 0x040fe200078e02ff */
[----:B------:R-:W0:Y:S02]  /*4400*/  LDC R22, c[0x0][0x248] ;  /* 0x00009200ff167b82 */ /* 0x000e240000000800 */
[----:B------:R3:W-:Y:S04]  /*4410*/  STS.U16 [R4+0x4880], R5 ;  /* 0x0048800504007388 */ /* 0x0007e80000000400 */
[----:B------:R-:W-:Y:S04]  /*4420*/  STS.U16 [R4+0x4c80], R50 ;  /* 0x004c803204007388 */ /* 0x000fe80000000400 */
[----:B------:R-:W4:Y:S01]  /*4430*/  LDG.E.U16 R208, desc[UR60][R130.64] ;  /* 0x0000003c82d07981 */ /* 0x000f22000c1e1500 */
[C---:B------:R-:W-:Y:S01]  /*4440*/  IMAD R21, R2.reuse, 0x7e, RZ ;  /* 0x0000007e02157824 */ /* 0x040fe200078e02ff */
[----:B------:R-:W0:Y:S02]  /*4450*/  LDC R41, c[0x0][0x248] ;  /* 0x00009200ff297b82 */ /* 0x000e240000000800 */
[----:B------:R-:W-:Y:S04]  /*4460*/  STS.U16 [R4+0x5080], R78 ;  /* 0x0050804e04007388 */ /* 0x000fe80000000400 */
[----:B------:R-:W-:Y:S01]  /*4470*/  STS.U16 [R4+0x5480], R77 ;  /* 0x0054804d04007388 */ /* 0x000fe20000000400 */
[C---:B------:R-:W-:Y:S01]  /*4480*/  IMAD R25, R2.reuse, 0x9e, RZ ;  /* 0x0000009e02197824 */ /* 0x040fe200078e02ff */
[----:B------:R-:W4:Y:S02]  /*4490*/  LDC R44, c[0x0][0x248] ;  /* 0x00009200ff2c7b82 */ /* 0x000f240000000800 */
[----:B------:R-:W-:Y:S04]  /*44a0*/  STS.U16 [R4+0x5880], R75 ;  /* 0x0058804b04007388 */ /* 0x000fe80000000400 */
[----:B------:R-:W-:Y:S01]  /*44b0*/  STS.U16 [R4+0x5c80], R76 ;  /* 0x005c804c04007388 */ /* 0x000fe20000000400 */
[C---:B------:R-:W-:Y:S01]  /*44c0*/  IMAD R23, R2.reuse, 0x8e, RZ ;  /* 0x0000008e02177824 */ /* 0x040fe200078e02ff */
[----:B-1----:R-:W1:Y:S02]  /*44d0*/  LDC R43, c[0x0][0x248] ;  /* 0x00009200ff2b7b82 */ /* 0x002e640000000800 */
[----:B------:R-:W-:Y:S04]  /*44e0*/  STS.U16 [R4+0x6080], R82 ;  /* 0x0060805204007388 */ /* 0x000fe80000000400 */
[----:B------:R-:W-:Y:S01]  /*44f0*/  STS.U16 [R4+0x6480], R81 ;  /* 0x0064805104007388 */ /* 0x000fe20000000400 */
[----:B------:R-:W-:Y:S01]  /*4500*/  IMAD R27, R2, 0xae, RZ ;  /* 0x000000ae021b7824 */ /* 0x000fe200078e02ff */
[----:B------:R-:W4:Y:S02]  /*4510*/  LDC R46, c[0x0][0x248] ;  /* 0x00009200ff2e7b82 */ /* 0x000f240000000800 */
[----:B------:R-:W-:Y:S04]  /*4520*/  STS.U16 [R4+0x6880], R79 ;  /* 0x0068804f04007388 */ /* 0x000fe80000000400 */
[----:B------:R-:W-:Y:S02]  /*4530*/  STS.U16 [R4+0x6c80], R80 ;  /* 0x006c805004007388 */ /* 0x000fe40000000400 */
[----:B------:R-:W1:Y:S02]  /*4540*/  LDC R49, c[0x0][0x248] ;  /* 0x00009200ff317b82 */ /* 0x000e640000000800 */
[----:B------:R-:W-:Y:S04]  /*4550*/  STS.U16 [R4+0x7080], R85 ;  /* 0x0070805504007388 */ /* 0x000fe80000000400 */
[----:B------:R-:W-:Y:S02]  /*4560*/  STS.U16 [R4+0x7480], R83 ;  /* 0x0074805304007388 */ /* 0x000fe40000000400 */
[----:B------:R-:W1:Y:S02]  /*4570*/  LDC R51, c[0x0][0x248] ;  /* 0x00009200ff337b82 */ /* 0x000e640000000800 */
        /* <DEDUP_REMOVED lines=79> */
[----:B------:R-:W-:Y:S04]  /*4a70*/  STS.U16 [R3+0x3980], R64 ;  /* 0x0039804003007388 */ /* 0x000fe80000000400 */
[----:B------:R-:W-:Y:S01]  /*4a80*/  STS.U16 [R3+0x7d80], R172 ;  /* 0x007d80ac03007388 */ /* 0x000fe20000000400 */
[----:B---3--:R-:W-:Y:S01]  /*4a90*/  LOP3.LUT R5, R243, 0x40, RZ, 0x3c, !PT ;  /* 0x00000040f3057812 */ /* 0x008fe200078e3cff */
[----:B--2---:R-:W2:Y:S02]  /*4aa0*/  LDC R42, c[0x0][0x248] ;  /* 0x00009200ff2a7b82 */ /* 0x004ea40000000800 */
[----:B------:R3:W-:Y:S01]  /*4ab0*/  STS.U16 [R3+0x3d80], R62 ;  /* 0x003d803e03007388 */ /* 0x0007e20000000400 */
[----:B------:R-:W-:-:S02]  /*4ac0*/  IADD3 R128, P0, R235, R122, RZ ;  /* 0x0000007aeb807210 */ /* 0x000fc40007f1e0ff */
[----:B------:R-:W-:Y:S01]  /*4ad0*/  IADD3 R0, R16, R5, RZ ;  /* 0x0000000510007210 */ /* 0x000fe20007ffe0ff */
[----:B------:R5:W2:Y:S04]  /*4ae0*/  LDG.E.U16 R204, desc[UR60][R126.64] ;  /* 0x0000003c7ecc7981 */ /* 0x000aa8000c1e1500 */
[----:B------:R-:W2:Y:S01]  /*4af0*/  LDG.E.U16 R124, desc[UR60][R124.64] ;  /* 0x0000003c7c7c7981 */ /* 0x000ea2000c1e1500 */
[----:B---3--:R-:W-:-:S04]  /*4b00*/  LOP3.LUT R3, R243, 0x50, RZ, 0x3c, !PT ;  /* 0x00000050f3037812 */ /* 0x008fc800078e3cff */
[----:B------:R-:W-:Y:S02]  /*4b10*/  IADD3 R4, R16, R3, RZ ;  /* 0x0000000310047210 */ /* 0x000fe40007ffe0ff */
[----:B------:R-:W-:Y:S01]  /*4b20*/  LOP3.LUT R3, R243, 0x60, RZ, 0x3c, !PT ;  /* 0x00000060f3037812 */ /* 0x000fe200078e3cff */
[----:B------:R-:W-:Y:S01]  /*4b30*/  IMAD R5, R2, 0x27, RZ ;  /* 0x0000002702057824 */ /* 0x000fe200078e02ff */
[-C--:B-----5:R-:W-:Y:S02]  /*4b40*/  IADD3 R126, P1, R239, R122.reuse, RZ ;  /* 0x0000007aef7e7210 */ /* 0x0a0fe40007f3e0ff */
[----:B------:R-:W-:Y:S02]  /*4b50*/  LEA.HI.X.SX32 R129, R247, R123, 0x1, P0 ;  /* 0x0000007bf7817211 */ /* 0x000fe400000f0eff */
[----:B------:R-:W-:Y:S02]  /*4b60*/  IADD3 R3, R16, R3, RZ ;  /* 0x0000000310037210 */ /* 0x000fe40007ffe0ff */
[----:B------:R-:W-:Y:S01]  /*4b70*/  IADD3 R6, P0, R11, R122, RZ ;  /* 0x0000007a0b067210 */ /* 0x000fe20007f1e0ff */
[----:B------:R-:W-:Y:S01]  /*4b80*/  STS.U16 [R0+0xa00], R145 ;  /* 0x000a009100007388 */ /* 0x000fe20000000400 */
[----:B------:R-:W-:-:S02]  /*4b90*/  LEA.HI.X.SX32 R127, R241, R123, 0x1, P1 ;  /* 0x0000007bf17f7211 */ /* 0x000fc400008f0eff */
[----:B------:R-:W-:Y:S01]  /*4ba0*/  LEA R239, R2, -R2, 0x5 ;  /* 0x8000000202ef7211 */ /* 0x000fe200078e28ff */
[----:B------:R-:W-:Y:S01]  /*4bb0*/  STS.U16 [R0+0xe00], R61 ;  /* 0x000e003d00007388 */ /* 0x000fe20000000400 */
[-C--:B------:R-:W-:Y:S02]  /*4bc0*/  IADD3 R130, P2, R237, R122.reuse, RZ ;  /* 0x0000007aed827210 */ /* 0x080fe40007f5e0ff */
[-C--:B------:R-:W-:Y:S01]  /*4bd0*/  LEA.HI.X.SX32 R7, R5, R123.reuse, 0x1, P0 ;  /* 0x0000007b05077211 */ /* 0x080fe200000f0eff */
[----:B------:R-:W-:Y:S01]  /*4be0*/  STS.U16 [R0+0x1200], R60 ;  /* 0x0012003c00007388 */ /* 0x000fe20000000400 */
[-C--:B------:R-:W-:Y:S01]  /*4bf0*/  IADD3 R190, P1, R190, R122.reuse, RZ ;  /* 0x0000007abebe7210 */ /* 0x080fe20007f3e0ff */
[C---:B------:R-:W-:Y:S02]  /*4c00*/  IMAD R5, R2.reuse, 0x2f, RZ ;  /* 0x0000002f02057824 */ /* 0x040fe400078e02ff */
        /* <DEDUP_REMOVED lines=23> */
[----:B------:R5:W-:Y:S04]  /*4d80*/  STS.U16 [R0+0x3600], R47 ;  /* 0x0036002f00007388 */ /* 0x000be80000000400 */
[----:B------:R-:W-:Y:S04]  /*4d90*/  STS.U16 [R0+0x4600], R194 ;  /* 0x004600c200007388 */ /* 0x000fe80000000400 */
[----:B------:R-:W-:Y:S04]  /*4da0*/  STS.U16 [R0+0x5600], R197 ;  /* 0x005600c500007388 */ /* 0x000fe80000000400 */
[----:B------:R-:W-:Y:S04]  /*4db0*/  STS.U16 [R0+0x6600], R199 ;  /* 0x006600c700007388 */ /* 0x000fe80000000400 */
[----:B------:R-:W-:Y:S04]  /*4dc0*/  STS.U16 [R0+0x7600], R201 ;  /* 0x007600c900007388 */ /* 0x000fe80000000400 */
[----:B------:R-:W-:Y:S01]  /*4dd0*/  STS.U16 [R0+0x7e00], R203 ;  /* 0x007e00cb00007388 */ /* 0x000fe20000000400 */
[-C--:B------:R-:W-:Y:S01]  /*4de0*/  LEA.HI.X.SX32 R131, R239, R123.reuse, 0x1, P2 ;  /* 0x0000007bef837211 */ /* 0x080fe200010f0eff */
[----:B---3--:R-:W3:Y:S02]  /*4df0*/  LDC R45, c[0x0][0x248] ;  /* 0x00009200ff2d7b82 */ /* 0x008ee40000000800 */
[----:B------:R-:W-:Y:S04]  /*4e00*/  STS.U16 [R4+0x280], R169 ;  /* 0x000280a904007388 */ /* 0x000fe80000000400 */
[----:B------:R-:W-:Y:S01]  /*4e10*/  STS.U16 [R4+0x680], R155 ;  /* 0x0006809b04007388 */ /* 0x000fe20000000400 */
[----:B------:R-:W-:Y:S01]  /*4e20*/  LEA.HI.X.SX32 R191, R11, R123, 0x1, P1 ;  /* 0x0000007b0bbf7211 */ /* 0x000fe200008f0eff */
[----:B------:R-:W3:Y:S02]  /*4e30*/  LDC R48, c[0x0][0x248] ;  /* 0x00009200ff307b82 */ /* 0x000ee40000000800 */
[----:B------:R-:W-:Y:S04]  /*4e40*/  STS.U16 [R4+0xa80], R143 ;  /* 0x000a808f04007388 */ /* 0x000fe80000000400 */
[----:B------:R-:W-:Y:S02]  /*4e50*/  STS.U16 [R4+0xe80], R40 ;  /* 0x000e802804007388 */ /* 0x000fe40000000400 */
[----:B-----5:R-:W5:Y:S02]  /*4e60*/  LDC R47, c[0x0][0x248] ;  /* 0x00009200ff2f7b82 */ /* 0x020f640000000800 */
[----:B------:R-:W-:Y:S04]  /*4e70*/  STS.U16 [R4+0x1280], R39 ;  /* 0x0012802704007388 */ /* 0x000fe80000000400 */
[----:B------:R-:W-:Y:S01]  /*4e80*/  STS.U16 [R4+0x1680], R38 ;  /* 0x0016802604007388 */ /* 0x000fe20000000400 */
[----:B0-----:R-:W-:Y:S01]  /*4e90*/  IMAD R41, R41, 0x11c, RZ ;  /* 0x0000011c29297824 */ /* 0x001fe200078e02ff */
[----:B------:R-:W0:Y:S02]  /*4ea0*/  LDC R52, c[0x0][0x248] ;  /* 0x00009200ff347b82 */ /* 0x000e240000000800 */
[----:B------:R-:W-:Y:S04]  /*4eb0*/  STS.U16 [R4+0x1a80], R37 ;  /* 0x001a802504007388 */ /* 0x000fe80000000400 */
[----:B------:R3:W-:Y:S01]  /*4ec0*/  STS.U16 [R4+0x1e80], R36 ;  /* 0x001e802404007388 */ /* 0x0007e20000000400 */
[----:B-1----:R-:W-:Y:S01]  /*4ed0*/  IMAD R43, R43, 0x12c, RZ ;  /* 0x0000012c2b2b7824 */ /* 0x002fe200078e02ff */
[----:B------:R-:W1:Y:S02]  /*4ee0*/  LDC R53, c[0x0][0x248] ;  /* 0x00009200ff357b82 */ /* 0x000e640000000800 */
[----:B------:R-:W-:Y:S04]  /*4ef0*/  STS.U16 [R4+0x2280], R35 ;  /* 0x0022802304007388 */ /* 0x000fe80000000400 */
[----:B------:R-:W-:Y:S02]  /*4f00*/  STS.U16 [R4+0x2680], R34 ;  /* 0x0026802204007388 */ /* 0x000fe40000000400 */
[----:B------:R-:W1:Y:S02]  /*4f10*/  LDC R55, c[0x0][0x248] ;  /* 0x00009200ff377b82 */ /* 0x000e640000000800 */
[----:B------:R-:W-:Y:S04]  /*4f20*/  STS.U16 [R4+0x2a80], R33 ;  /* 0x002a802104007388 */ /* 0x000fe80000000400 */
[----:B------:R-:W-:Y:S01]  /*4f30*/  STS.U16 [R4+0x2e80], R32 ;  /* 0x002e802004007388 */ /* 0x000fe20000000400 */
[----:B------:R-:W-:Y:S01]  /*4f40*/  IMAD R49, R49, 0x15e, RZ ;  /* 0x0000015e31317824 */ /* 0x000fe200078e02ff */
        /* <DEDUP_REMOVED lines=17> */
[----:B----4-:R-:W-:Y:S04]  /*5060*/  STS.U16 [R4+0x6680], R223 ;  /* 0x006680df04007388 */ /* 0x010fe80000000400 */
[----:B------:R-:W-:Y:S04]  /*5070*/  STS.U16 [R4+0x6a80], R225 ;  /* 0x006a80e104007388 */ /* 0x000fe80000000400 */
[----:B------:R-:W-:Y:S04]  /*5080*/  STS.U16 [R4+0x6e80], R227 ;  /* 0x006e80e304007388 */ /* 0x000fe80000000400 */
[----:B------:R-:W-:Y:S04]  /*5090*/  STS.U16 [R4+0x7280], R229 ;  /* 0x007280e504007388 */ /* 0x000fe80000000400 */
[----:B------:R-:W-:Y:S04]  /*50a0*/  STS.U16 [R4+0x7680], R231 ;  /* 0x007680e704007388 */ /* 0x000fe80000000400 */
[----:B------:R-:W-:Y:S04]  /*50b0*/  STS.U16 [R4+0x7a80], R233 ;  /* 0x007a80e904007388 */ /* 0x000fe80000000400 */
[----:B------:R-:W-:Y:S01]  /*50c0*/  STS.U16 [R4+0x7e80], R234 ;  /* 0x007e80ea04007388 */ /* 0x000fe20000000400 */
[----:B------:R-:W-:Y:S01]  /*50d0*/  IMAD R11, R2, 0x37, RZ ;  /* 0x00000037020b7824 */ /* 0x000fe200078e02ff */
[-C--:B------:R-:W-:Y:S01]  /*50e0*/  IADD3 R8, P2, R188, R122.reuse, RZ ;  /* 0x0000007abc087210 */ /* 0x080fe20007f5e0ff */
[----:B---3--:R-:W3:Y:S01]  /*50f0*/  LDC R36, c[0x0][0x248] ;  /* 0x00009200ff247b82 */ /* 0x008ee20000000800 */
[----:B------:R4:W-:Y:S01]  /*5100*/  STS.U16 [R3+0x1b00], R12 ;  /* 0x001b000c03007388 */ /* 0x0009e20000000400 */
[----:B------:R-:W-:-:S03]  /*5110*/  IADD3 R14, P1, R17, R122, RZ ;  /* 0x0000007a110e7210 */ /* 0x000fc60007f3e0ff */
[----:B------:R5:W-:Y:S04]  /*5120*/  STS.U16 [R3+0x1300], R9 ;  /* 0x0013000903007388 */ /* 0x000be80000000400 */
[----:B------:R-:W2:Y:S01]  /*5130*/  LDG.E.U16 R126, desc[UR60][R126.64] ;  /* 0x0000003c7e7e7981 */ /* 0x000ea2000c1e1500 */
[----:B----4-:R-:W-:-:S03]  /*5140*/  IADD3 R12, P0, R15, R122, RZ ;  /* 0x0000007a0f0c7210 */ /* 0x010fc60007f1e0ff */
[----:B------:R-:W4:Y:S01]  /*5150*/  LDG.E.U16 R128, desc[UR60][R128.64] ;  /* 0x0000003c80807981 */ /* 0x000f22000c1e1500 */
[-C--:B------:R-:W-:Y:S02]  /*5160*/  LEA.HI.X.SX32 R13, R5, R123.reuse, 0x1, P0 ;  /* 0x0000007b050d7211 */ /* 0x080fe400000f0eff */
[----:B------:R-:W-:Y:S01]  /*5170*/  IADD3 R10, P0, R187, R122, RZ ;  /* 0x0000007abb0a7210 */ /* 0x000fe20007f1e0ff */
[----:B------:R-:W-:Y:S01]  /*5180*/  STS.U16 [R3+0x300], R167 ;  /* 0x000300a703007388 */ /* 0x000fe20000000400 */
[-C--:B-----5:R-:W-:Y:S02]  /*5190*/  LEA.HI.X.SX32 R9, R15, R123.reuse, 0x1, P2 ;  /* 0x0000007b0f097211 */ /* 0x0a0fe400010f0eff */
[-C--:B------:R-:W-:Y:S01]  /*51a0*/  LEA.HI.X.SX32 R15, R11, R123.reuse, 0x1, P1 ;  /* 0x0000007b0b0f7211 */ /* 0x080fe200008f0eff */
[----:B------:R-:W-:Y:S01]  /*51b0*/  STS.U16 [R3+0xb00], R141 ;  /* 0x000b008d03007388 */ /* 0x000fe20000000400 */
[----:B------:R-:W-:-:S03]  /*51c0*/  LEA.HI.X.SX32 R11, R17, R123, 0x1, P0 ;  /* 0x0000007b110b7211 */ /* 0x000fc600000f0eff */
[----:B------:R-:W-:Y:S01]  /*51d0*/  STS.U16 [R3+0x700], R192 ;  /* 0x000700c003007388 */ /* 0x000fe20000000400 */
[----:B------:R-:W-:-:S03]  /*51e0*/  IADD3 R18, P0, R21, R122, RZ ;  /* 0x0000007a15127210 */ /* 0x000fc60007f1e0ff */
[----:B------:R-:W-:Y:S04]  /*51f0*/  STS.U16 [R3+0xf00], R196 ;  /* 0x000f00c403007388 */ /* 0x000fe80000000400 */
[----:B------:R-:W-:Y:S04]  /*5200*/  STS.U16 [R3+0x1700], R198 ;  /* 0x001700c603007388 */ /* 0x000fe80000000400 */
[----:B------:R-:W-:Y:S04]  /*5210*/  STS.U16 [R3+0x1f00], R202 ;  /* 0x001f00ca03007388 */ /* 0x000fe80000000400 */
[----:B------:R5:W4:Y:S01]  /*5220*/  LDG.E.U16 R0, desc[UR60][R6.64] ;  /* 0x0000003c06007981 */ /* 0x000b22000c1e1500 */
[----:B------:R-:W-:-:S03]  /*5230*/  IMAD R17, R2, 0x47, RZ ;  /* 0x0000004702117824 */ /* 0x000fc600078e02ff */
[----:B------:R0:W4:Y:S01]  /*5240*/  LDG.E.U16 R8, desc[UR60][R8.64] ;  /* 0x0000003c08087981 */ /* 0x000122000c1e1500 */
[----:B------:R-:W-:-:S03]  /*5250*/  IADD3 R20, P2, R195, R122, RZ ;  /* 0x0000007ac3147210 */ /* 0x000fc60007f5e0ff */
[----:B------:R1:W4:Y:S01]  /*5260*/  LDG.E.U16 R5, desc[UR60][R12.64] ;  /* 0x0000003c0c057981 */ /* 0x000322000c1e1500 */
[----:B-----5:R-:W-:-:S03]  /*5270*/  LEA R7, R2, -R2, 0x6 ;  /* 0x8000000202077211 */ /* 0x020fc600078e30ff */
[----:B------:R5:W4:Y:S01]  /*5280*/  LDG.E.U16 R6, desc[UR60][R14.64] ;  /* 0x0000003c0e067981 */ /* 0x000b22000c1e1500 */
[-C--:B------:R-:W-:Y:S01]  /*5290*/  LEA.HI.X.SX32 R19, R7, R123.reuse, 0x1, P0 ;  /* 0x0000007b07137211 */ /* 0x080fe200000f0eff */
[C---:B0-----:R-:W-:Y:S02]  /*52a0*/  IMAD R9, R2.reuse, 0x4f, RZ ;  /* 0x0000004f02097824 */ /* 0x041fe400078e02ff */
[----:B------:R-:W4:Y:S01]  /*52b0*/  LDG.E.U16 R10, desc[UR60][R10.64] ;  /* 0x0000003c0a0a7981 */ /* 0x000f22000c1e1500 */
[-C--:B-1----:R-:W-:Y:S01]  /*52c0*/  IADD3 R12, P1, R23, R122.reuse, RZ ;  /* 0x0000007a170c7210 */ /* 0x082fe20007f3e0ff */
[C---:B------:R-:W-:Y:S02]  /*52d0*/  IMAD R29, R2.reuse, 0xbe, RZ ;  /* 0x000000be021d7824 */ /* 0x040fe400078e02ff */
[----:B------:R0:W4:Y:S01]  /*52e0*/  LDG.E.U16 R7, desc[UR60][R18.64] ;  /* 0x0000003c12077981 */ /* 0x000122000c1e1500 */
[-C--:B-----5:R-:W-:Y:S01]  /*52f0*/  IADD3 R14, P0, R25, R122.reuse, RZ ;  /* 0x0000007a190e7210 */ /* 0x0a0fe20007f1e0ff */
[C---:B------:R-:W-:Y:S01]  /*5300*/  IMAD R31, R2.reuse, 0xce, RZ ;  /* 0x000000ce021f7824 */ /* 0x040fe200078e02ff */
[-C--:B------:R-:W-:Y:S01]  /*5310*/  LEA.HI.X.SX32 R13, R17, R123.reuse, 0x1, P1 ;  /* 0x0000007b110d7211 */ /* 0x080fe200008f0eff */
[C---:B------:R-:W-:Y:S01]  /*5320*/  IMAD R33, R2.reuse, 0xde, RZ ;  /* 0x000000de02217824 */ /* 0x040fe200078e02ff */
[-C--:B------:R-:W-:Y:S01]  /*5330*/  LEA.HI.X.SX32 R15, R9, R123.reuse, 0x1, P0 ;  /* 0x0000007b090f7211 */ /* 0x080fe200000f0eff */
[C---:B------:R-:W-:Y:S01]  /*5340*/  IMAD R9, R2.reuse, 0x57, RZ ;  /* 0x0000005702097824 */ /* 0x040fe200078e02ff */
[----:B------:R-:W-:Y:S01]  /*5350*/  LEA.HI.X.SX32 R21, R21, R123, 0x1, P2 ;  /* 0x0000007b15157211 */ /* 0x000fe200010f0eff */
[----:B------:R1:W5:Y:S01]  /*5360*/  LDG.E.U16 R24, desc[UR60][R12.64] ;  /* 0x0000003c0c187981 */ /* 0x000362000c1e1500 */
[----:B0-----:R-:W-:Y:S01]  /*5370*/  IADD3 R18, P0, R27, R122, RZ ;  /* 0x0000007a1b127210 */ /* 0x001fe20007f1e0ff */
[----:B------:R-:W-:-:S02]  /*5380*/  IMAD R11, R2, 0x5f, RZ ;  /* 0x0000005f020b7824 */ /* 0x000fc400078e02ff */
[----:B------:R0:W5:Y:S01]  /*5390*/  LDG.E.U16 R26, desc[UR60][R14.64] ;  /* 0x0000003c0e1a7981 */ /* 0x000162000c1e1500 */
[C---:B------:R-:W-:Y:S01]  /*53a0*/  IMAD R17, R2.reuse, 0x67, RZ ;  /* 0x0000006702117824 */ /* 0x040fe200078e02ff */
[----:B------:R-:W-:Y:S01]  /*53b0*/  LEA.HI.X.SX32 R19, R9, R123, 0x1, P0 ;  /* 0x0000007b09137211 */ /* 0x000fe200000f0eff */
[----:B------:R-:W-:Y:S01]  /*53c0*/  IMAD R9, R2, 0x6f, RZ ;  /* 0x0000006f02097824 */ /* 0x000fe200078e02ff */
[----:B------:R3:W5:Y:S01]  /*53d0*/  LDG.E.U16 R38, desc[UR60][R20.64] ;  /* 0x0000003c14267981 */ /* 0x000762000c1e1500 */
[----:B-1----:R-:W-:-:S03]  /*53e0*/  IADD3 R12, P1, R29, R122, RZ ;  /* 0x0000007a1d0c7210 */ /* 0x002fc60007f3e0ff */
[----:B------:R1:W5:Y:S01]  /*53f0*/  LDG.E.U16 R28, desc[UR60][R18.64] ;  /* 0x0000003c121c7981 */ /* 0x000362000c1e1500 */
[-C--:B0-----:R-:W-:Y:S01]  /*5400*/  IADD3 R14, P2, R31, R122.reuse, RZ ;  /* 0x0000007a1f0e7210 */ /* 0x081fe20007f5e0ff */
[C---:B------:R-:W-:Y:S02]  /*5410*/  IMAD R35, R2.reuse, 0xfe, RZ ;  /* 0x000000fe02237824 */ /* 0x040fe400078e02ff */
[----:B------:R-:W5:Y:S01]  /*5420*/  LDG.E.U16 R4, desc[UR60][R190.64] ;  /* 0x0000003cbe047981 */ /* 0x000f62000c1e1500 */
[----:B---3--:R-:W-:Y:S02]  /*5430*/  IADD3 R20, P0, R33, R122, RZ ;  /* 0x0000007a21147210 */ /* 0x008fe40007f1e0ff */
[-C--:B------:R-:W-:Y:S01]  /*5440*/  LEA.HI.X.SX32 R13, R11, R123.reuse, 0x1, P1 ;  /* 0x0000007b0b0d7211 */ /* 0x080fe200008f0eff */
[----:B------:R-:W3:Y:S01]  /*5450*/  LDG.E.U16 R130, desc[UR60][R130.64] ;  /* 0x0000003c82827981 */ /* 0x000ee2000c1e1500 */
[-C--:B------:R-:W-:Y:S01]  /*5460*/  LEA.HI.X.SX32 R15, R17, R123.reuse, 0x1, P2 ;  /* 0x0000007b110f7211 */ /* 0x080fe200010f0eff */
[----:B------:R-:W-:Y:S01]  /*5470*/  IMAD R17, R2, 0xee, RZ ;  /* 0x000000ee02117824 */ /* 0x000fe200078e02ff */
[----:B------:R-:W-:Y:S01]  /*5480*/  LEA.HI.X.SX32 R21, R9, R123, 0x1, P0 ;  /* 0x0000007b09157211 */ /* 0x000fe200000f0eff */
[----:B-1----:R-:W-:Y:S01]  /*5490*/  IMAD R19, R22, 0x10c, RZ ;  /* 0x0000010c16137824 */ /* 0x002fe200078e02ff */
[----:B------:R0:W3:Y:S01]  /*54a0*/  LDG.E.U16 R30, desc[UR60][R12.64] ;  /* 0x0000003c0c1e7981 */ /* 0x0000e2000c1e1500 */
[----:B------:R-:W1:Y:S01]  /*54b0*/  LDC R22, c[0x0][0x248] ;  /* 0x00009200ff167b82 */ /* 0x000e620000000800 */
[----:B------:R-:W-:-:S02]  /*54c0*/  IMAD R9, R2, 0x77, RZ ;  /* 0x0000007702097824 */ /* 0x000fc400078e02ff */
[----:B------:R0:W3:Y:S01]  /*54d0*/  LDG.E.U16 R34, desc[UR60][R20.64] ;  /* 0x0000003c14227981 */ /* 0x0000e2000c1e1500 */
[----:B------:R-:W-:-:S03]  /*54e0*/  LEA R11, R2, -R2, 0x7 ;  /* 0x80000002020b7211 */ /* 0x000fc600078e38ff */
[----:B------:R2:W3:Y:S01]  /*54f0*/  LDG.E.U16 R32, desc[UR60][R14.64] ;  /* 0x0000003c0e207981 */ /* 0x0004e2000c1e1500 */
[----:B0-----:R-:W-:Y:S01]  /*5500*/  IADD3 R12, P0, R17, R122, RZ ;  /* 0x0000007a110c7210 */ /* 0x001fe20007f1e0ff */
[----:B------:R-:W-:-:S03]  /*5510*/  IMAD R21, R36, 0x10e, RZ ;  /* 0x0000010e24157824 */ /* 0x000fc600078e02ff */
[-C--:B------:R-:W-:Y:S01]  /*5520*/  LEA.HI.X.SX32 R13, R9, R123.reuse, 0x1, P0 ;  /* 0x0000007b090d7211 */ /* 0x080fe200000f0eff */
[----:B------:R-:W-:Y:S01]  /*5530*/  IMAD R9, R2, 0x87, RZ ;  /* 0x0000008702097824 */ /* 0x000fe200078e02ff */
[-C--:B--2---:R-:W-:Y:S02]  /*5540*/  IADD3 R14, P1, R35, R122.reuse, RZ ;  /* 0x0000007a230e7210 */ /* 0x084fe40007f3e0ff */
[-C--:B------:R-:W-:Y:S01]  /*5550*/  IADD3 R20, P0, R21, R122.reuse, RZ ;  /* 0x0000007a15147210 */ /* 0x080fe20007f1e0ff */
[----:B------:R0:W2:Y:S01]  /*5560*/  LDG.E.U16 R36, desc[UR60][R12.64] ;  /* 0x0000003c0c247981 */ /* 0x0000a2000c1e1500 */
[-C--:B------:R-:W-:Y:S02]  /*5570*/  LEA.HI.X.SX32 R15, R11, R123.reuse, 0x1, P1 ;  /* 0x0000007b0b0f7211 */ /* 0x080fe400008f0eff */
[----:B------:R-:W-:Y:S01]  /*5580*/  LEA.HI.X.SX32 R21, R9, R123, 0x1, P0 ;  /* 0x0000007b09157211 */ /* 0x000fe200000f0eff */
[----:B------:R-:W-:Y:S01]  /*5590*/  IMAD R11, R42, 0x11e, RZ ;  /* 0x0000011e2a0b7824 */ /* 0x000fe200078e02ff */
[----:B------:R-:W-:Y:S01]  /*55a0*/  IADD3 R18, P2, R19, R122, RZ ;  /* 0x0000007a13127210 */ /* 0x000fe20007f5e0ff */
[----:B------:R0:W2:Y:S01]  /*55b0*/  LDG.E.U16 R37, desc[UR60][R14.64] ;  /* 0x0000003c0e257981 */ /* 0x0000a2000c1e1500 */
[----:B------:R-:W-:-:S03]  /*55c0*/  IMAD R9, R2, 0x8f, RZ ;  /* 0x0000008f02097824 */ /* 0x000fc600078e02ff */
[----:B------:R1:W2:Y:S01]  /*55d0*/  LDG.E.U16 R39, desc[UR60][R20.64] ;  /* 0x0000003c14277981 */ /* 0x0002a2000c1e1500 */
[-C--:B0-----:R-:W-:Y:S02]  /*55e0*/  IADD3 R12, P0, R41, R122.reuse, RZ ;  /* 0x0000007a290c7210 */ /* 0x081fe40007f1e0ff */
[-C--:B------:R-:W-:Y:S01]  /*55f0*/  IADD3 R14, P1, R11, R122.reuse, RZ ;  /* 0x0000007a0b0e7210 */ /* 0x080fe20007f3e0ff */
[----:B-1----:R-:W-:Y:S01]  /*5600*/  IMAD R21, R44, 0x12e, RZ ;  /* 0x0000012e2c157824 */ /* 0x002fe200078e02ff */
[-C--:B------:R-:W-:Y:S01]  /*5610*/  LEA.HI.X.SX32 R13, R23, R123.reuse, 0x1, P0 ;  /* 0x0000007b170d7211 */ /* 0x080fe200000f0eff */
[----:B------:R-:W-:Y:S01]  /*5620*/  IMAD R11, R2, 0x97, RZ ;  /* 0x00000097020b7824 */ /* 0x000fe200078e02ff */
[-C--:B------:R-:W-:Y:S01]  /*5630*/  LEA.HI.X.SX32 R19, R232, R123.reuse, 0x1, P2 ;  /* 0x0000007be8137211 */ /* 0x080fe200010f0eff */
[----:B------:R-:W-:Y:S01]  /*5640*/  IMAD R23, R22, 0x13c, RZ ;  /* 0x0000013c16177824 */ /* 0x000fe200078e02ff */
[----:B------:R-:W-:Y:S01]  /*5650*/  IADD3 R20, P0, R21, R122, RZ ;  /* 0x0000007a15147210 */ /* 0x000fe20007f1e0ff */
[----:B------:R-:W-:Y:S01]  /*5660*/  IMAD R45, R45, 0x13e, RZ ;  /* 0x0000013e2d2d7824 */ /* 0x000fe200078e02ff */
[-C--:B------:R-:W-:Y:S01]  /*5670*/  LEA.HI.X.SX32 R15, R9, R123.reuse, 0x1, P1 ;  /* 0x0000007b090f7211 */ /* 0x080fe200008f0eff */
[----:B------:R0:W3:Y:S01]  /*5680*/  LDG.E.U16 R42, desc[UR60][R12.64] ;  /* 0x0000003c0c2a7981 */ /* 0x0000e2000c1e1500 */
[----:B------:R-:W-:Y:S01]  /*5690*/  LEA.HI.X.SX32 R21, R11, R123, 0x1, P0 ;  /* 0x0000007b0b157211 */ /* 0x000fe200000f0eff */
[----:B------:R-:W-:-:S02]  /*56a0*/  IMAD R9, R2, 0x9f, RZ ;  /* 0x0000009f02097824 */ /* 0x000fc400078e02ff */
[----:B------:R1:W2:Y:S04]  /*56b0*/  LDG.E.U16 R40, desc[UR60][R18.64] ;  /* 0x0000003c12287981 */ /* 0x0002a8000c1e1500 */
[----:B------:R1:W2:Y:S01]  /*56c0*/  LDG.E.U16 R41, desc[UR60][R14.64] ;  /* 0x0000003c0e297981 */ /* 0x0002a2000c1e1500 */
[-C--:B0-----:R-:W-:Y:S01]  /*56d0*/  IADD3 R12, P0, R23, R122.reuse, RZ ;  /* 0x0000007a170c7210 */ /* 0x081fe20007f1e0ff */
[----:B------:R-:W-:Y:S01]  /*56e0*/  IMAD R23, R48, 0x15c, RZ ;  /* 0x0000015c30177824 */ /* 0x000fe200078e02ff */
[-C--:B-1----:R-:W-:Y:S01]  /*56f0*/  IADD3 R18, P2, R43, R122.reuse, RZ ;  /* 0x0000007a2b127210 */ /* 0x082fe20007f5e0ff */
[----:B------:R-:W-:Y:S01]  /*5700*/  IMAD R47, R47, 0x14e, RZ ;  /* 0x0000014e2f2f7824 */ /* 0x000fe200078e02ff */
[----:B------:R0:W2:Y:S01]  /*5710*/  LDG.E.U16 R43, desc[UR60][R20.64] ;  /* 0x0000003c142b7981 */ /* 0x0000a2000c1e1500 */
[----:B------:R-:W-:-:S02]  /*5720*/  IADD3 R14, P1, R45, R122, RZ ;  /* 0x0000007a2d0e7210 */ /* 0x000fc40007f3e0ff */
[-C--:B------:R-:W-:Y:S02]  /*5730*/  LEA.HI.X.SX32 R19, R230, R123.reuse, 0x1, P2 ;  /* 0x0000007be6137211 */ /* 0x080fe400010f0eff */
[-C--:B------:R-:W-:Y:S02]  /*5740*/  LEA.HI.X.SX32 R15, R9, R123.reuse, 0x1, P1 ;  /* 0x0000007b090f7211 */ /* 0x080fe400008f0eff */
[-C--:B------:R-:W-:Y:S01]  /*5750*/  IADD3 R22, P1, R23, R122.reuse, RZ ;  /* 0x0000007a17167210 */ /* 0x080fe20007f3e0ff */
[----:B------:R1:W2:Y:S01]  /*5760*/  LDG.E.U16 R44, desc[UR60][R18.64] ;  /* 0x0000003c122c7981 */ /* 0x0002a2000c1e1500 */
[----:B0-----:R-:W-:Y:S02]  /*5770*/  IADD3 R20, P2, R47, R122, RZ ;  /* 0x0000007a2f147210 */ /* 0x001fe40007f5e0ff */
[-C--:B------:R-:W-:Y:S01]  /*5780*/  LEA.HI.X.SX32 R23, R27, R123.reuse, 0x1, P1 ;  /* 0x0000007b1b177211 */ /* 0x080fe200008f0eff */
[----:B------:R-:W0:Y:S01]  /*5790*/  LDC R47, c[0x0][0x248] ;  /* 0x00009200ff2f7b82 */ /* 0x000e220000000800 */
[----:B------:R-:W-:Y:S01]  /*57a0*/  LEA.HI.X.SX32 R13, R25, R123, 0x1, P0 ;  /* 0x0000007b190d7211 */ /* 0x000fe200000f0eff */
[----:B------:R-:W-:Y:S01]  /*57b0*/  IMAD R11, R2, 0xa7, RZ ;  /* 0x000000a7020b7824 */ /* 0x000fe200078e02ff */
[----:B------:R-:W2:Y:S01]  /*57c0*/  LDG.E.U16 R25, desc[UR60][R14.64] ;  /* 0x0000003c0e197981 */ /* 0x000ea2000c1e1500 */
[----:B-1----:R-:W-:-:S03]  /*57d0*/  IMAD R19, R46, 0x14c, RZ ;  /* 0x0000014c2e137824 */ /* 0x002fc600078e02ff */
[----:B------:R1:W2:Y:S02]  /*57e0*/  LDG.E.U16 R50, desc[UR60][R22.64] ;  /* 0x0000003c16327981 */ /* 0x0002a4000c1e1500 */
[-C--:B------:R-:W-:Y:S02]  /*57f0*/  IADD3 R18, P0, R19, R122.reuse, RZ ;  /* 0x0000007a13127210 */ /* 0x080fe40007f1e0ff */
[----:B------:R1:W2:Y:S02]  /*5800*/  LDG.E.U16 R46, desc[UR60][R12.64] ;  /* 0x0000003c0c2e7981 */ /* 0x0002a4000c1e1500 */
[----:B-1----:R-:W1:Y:S01]  /*5810*/  LDC R22, c[0x0][0x248] ;  /* 0x00009200ff167b82 */ /* 0x002e620000000800 */
[-C--:B------:R-:W-:Y:S02]  /*5820*/  LEA.HI.X.SX32 R19, R228, R123.reuse, 0x1, P0 ;  /* 0x0000007be4137211 */ /* 0x080fe400000f0eff */
[----:B------:R-:W-:Y:S01]  /*5830*/  IADD3 R12, P0, R49, R122, RZ ;  /* 0x0000007a310c7210 */ /* 0x000fe20007f1e0ff */
[----:B------:R-:W-:Y:S01]  /*5840*/  IMAD R13, R52, 0x16e, RZ ;  /* 0x0000016e340d7824 */ /* 0x000fe200078e02ff */
[----:B------:R-:W-:-:S03]  /*5850*/  LEA.HI.X.SX32 R21, R11, R123, 0x1, P2 ;  /* 0x0000007b0b157211 */ /* 0x000fc600010f0eff */
[----:B------:R-:W1:Y:S01]  /*5860*/  LDC R49, c[0x0][0x248] ;  /* 0x00009200ff317b82 */ /* 0x000e620000000800 */
[C---:B------:R-:W-:Y:S01]  /*5870*/  IMAD R9, R2.reuse, 0xaf, RZ ;  /* 0x000000af02097824 */ /* 0x040fe200078e02ff */
[-C--:B------:R-:W-:Y:S01]  /*5880*/  IADD3 R14, P1, R51, R122.reuse, RZ ;  /* 0x0000007a330e7210 */ /* 0x080fe20007f3e0ff */
[----:B------:R-:W-:Y:S01]  /*5890*/  IMAD R53, R53, 0x17c, RZ ;  /* 0x0000017c35357824 */ /* 0x000fe200078e02ff */
[----:B------:R0:W2:Y:S01]  /*58a0*/  LDG.E.U16 R48, desc[UR60][R18.64] ;  /* 0x0000003c12307981 */ /* 0x0000a2000c1e1500 */
[----:B------:R-:W-:Y:S01]  /*58b0*/  IMAD R11, R2, 0xb7, RZ ;  /* 0x000000b7020b7824 */ /* 0x000fe200078e02ff */
[----:B------:R-:W-:Y:S01]  /*58c0*/  LEA.HI.X.SX32 R15, R226, R123, 0x1, P1 ;  /* 0x0000007be20f7211 */ /* 0x000fe200008f0eff */
[----:B------:R-:W-:Y:S01]  /*58d0*/  IMAD R55, R55, 0x18c, RZ ;  /* 0x0000018c37377824 */ /* 0x000fe200078e02ff */
[----:B------:R0:W2:Y:S02]  /*58e0*/  LDG.E.U16 R27, desc[UR60][R20.64] ;  /* 0x0000003c141b7981 */ /* 0x0000a4000c1e1500 */
[----:B0-----:R-:W-:Y:S01]  /*58f0*/  IMAD R47, R47, 0x17e, RZ ;  /* 0x0000017e2f2f7824 */ /* 0x001fe200078e02ff */
[----:B------:R-:W0:Y:S01]  /*5900*/  LDC R51, c[0x0][0x248] ;  /* 0x00009200ff337b82 */ /* 0x000e220000000800 */
[----:B------:R1:W2:Y:S01]  /*5910*/  LDG.E.U16 R52, desc[UR60][R14.64] ;  /* 0x0000003c0e347981 */ /* 0x0002a2000c1e1500 */
[----:B------:R-:W-:-:S02]  /*5920*/  IADD3 R18, P2, R13, R122, RZ ;  /* 0x0000007a0d127210 */ /* 0x000fc40007f5e0ff */
[-C--:B------:R-:W-:Y:S02]  /*5930*/  LEA.HI.X.SX32 R13, R9, R123.reuse, 0x1, P0 ;  /* 0x0000007b090d7211 */ /* 0x080fe400000f0eff */
[-C--:B------:R-:W-:Y:S01]  /*5940*/  IADD3 R20, P0, R53, R122.reuse, RZ ;  /* 0x0000007a35147210 */ /* 0x080fe20007f1e0ff */
[----:B------:R-:W-:Y:S01]  /*5950*/  IMAD R9, R2, 0xbf, RZ ;  /* 0x000000bf02097824 */ /* 0x000fe200078e02ff */
[-C--:B------:R-:W-:Y:S01]  /*5960*/  LEA.HI.X.SX32 R19, R11, R123.reuse, 0x1, P2 ;  /* 0x0000007b0b137211 */ /* 0x080fe200010f0eff */
[----:B------:R1:W2:Y:S01]  /*5970*/  LDG.E.U16 R45, desc[UR60][R12.64] ;  /* 0x0000003c0c2d7981 */ /* 0x0002a2000c1e1500 */
[-C--:B------:R-:W-:Y:S01]  /*5980*/  LEA.HI.X.SX32 R21, R29, R123.reuse, 0x1, P0 ;  /* 0x0000007b1d157211 */ /* 0x080fe200000f0eff */
[----:B-1----:R-:W-:Y:S01]  /*5990*/  IMAD R23, R22, 0x1bc, RZ ;  /* 0x000001bc16177824 */ /* 0x002fe200078e02ff */
[-C--:B------:R-:W-:Y:S01]  /*59a0*/  IADD3 R14, P1, R55, R122.reuse, RZ ;  /* 0x0000007a370e7210 */ /* 0x080fe20007f3e0ff */
[----:B------:R-:W-:Y:S01]  /*59b0*/  IMAD R11, R56, 0x19c, RZ ;  /* 0x0000019c380b7824 */ /* 0x000fe200078e02ff */
[----:B------:R1:W2:Y:S01]  /*59c0*/  LDG.E.U16 R29, desc[UR60][R18.64] ;  /* 0x0000003c121d7981 */ /* 0x0002a2000c1e1500 */
[----:B------:R-:W-:Y:S01]  /*59d0*/  IMAD R57, R57, 0x1ac, RZ ;  /* 0x000001ac39397824 */ /* 0x000fe200078e02ff */
[-C--:B------:R-:W-:Y:S01]  /*59e0*/  LEA.HI.X.SX32 R15, R224, R123.reuse, 0x1, P1 ;  /* 0x0000007be00f7211 */ /* 0x080fe200008f0eff */
[----:B------:R-:W-:Y:S01]  /*59f0*/  IMAD R49, R49, 0x1cc, RZ ;  /* 0x000001cc31317824 */ /* 0x000fe200078e02ff */
[----:B------:R1:W2:Y:S01]  /*5a00*/  LDG.E.U16 R54, desc[UR60][R20.64] ;  /* 0x0000003c14367981 */ /* 0x0002a2000c1e1500 */
[-C--:B------:R-:W-:Y:S01]  /*5a10*/  IADD3 R12, P0, R47, R122.reuse, RZ ;  /* 0x0000007a2f0c7210 */ /* 0x080fe20007f1e0ff */
[----:B------:R-:W-:Y:S01]  /*5a20*/  IMAD R59, R59, 0x1fc, RZ ;  /* 0x000001fc3b3b7824 */ /* 0x000fe200078e02ff */
[-C--:B------:R-:W-:Y:S01]  /*5a30*/  IADD3 R22, P1, R23, R122.reuse, RZ ;  /* 0x0000007a17167210 */ /* 0x080fe20007f3e0ff */
[----:B------:R-:W4:Y:S01]  /*5a40*/  LDC R53, c[0x0][0x248] ;  /* 0x00009200ff357b82 */ /* 0x000f220000000800 */
[----:B------:R-:W-:Y:S01]  /*5a50*/  LEA.HI.X.SX32 R13, R9, R123, 0x1, P0 ;  /* 0x0000007b090d7211 */ /* 0x000fe200000f0eff */
[----:B0-----:R-:W-:Y:S01]  /*5a60*/  IMAD R51, R51, 0x1dc, RZ ;  /* 0x000001dc33337824 */ /* 0x001fe200078e02ff */
[-C--:B-1----:R-:W-:Y:S01]  /*5a70*/  IADD3 R18, P0, R11, R122.reuse, RZ ;  /* 0x0000007a0b127210 */ /* 0x082fe20007f1e0ff */
[----:B------:R-:W2:Y:S01]  /*5a80*/  LDG.E.U16 R56, desc[UR60][R14.64] ;  /* 0x0000003c0e387981 */ /* 0x000ea2000c1e1500 */
[----:B------:R-:W-:-:S02]  /*5a90*/  IADD3 R20, P2, R57, R122, RZ ;  /* 0x0000007a39147210 */ /* 0x000fc40007f5e0ff */
[-C--:B------:R-:W-:Y:S01]  /*5aa0*/  LEA.HI.X.SX32 R23, R33, R123.reuse, 0x1, P1 ;  /* 0x0000007b21177211 */ /* 0x080fe200008f0eff */
[----:B------:R-:W0:Y:S01]  /*5ab0*/  LDC R11, c[0x0][0x248] ;  /* 0x00009200ff0b7b82 */ /* 0x000e220000000800 */
[----:B------:R1:W2:Y:S01]  /*5ac0*/  LDG.E.U16 R47, desc[UR60][R12.64] ;  /* 0x0000003c0c2f7981 */ /* 0x0002a2000c1e1500 */
[-C--:B------:R-:W-:Y:S02]  /*5ad0*/  LEA.HI.X.SX32 R19, R31, R123.reuse, 0x1, P0 ;  /* 0x0000007b1f137211 */ /* 0x080fe400000f0eff */
[-C--:B------:R-:W-:Y:S01]  /*5ae0*/  LEA.HI.X.SX32 R21, R222, R123.reuse, 0x1, P2 ;  /* 0x0000007bde157211 */ /* 0x080fe200010f0eff */
[----:B------:R1:W2:Y:S03]  /*5af0*/  LDG.E.U16 R62, desc[UR60][R22.64] ;  /* 0x0000003c163e7981 */ /* 0x0002a6000c1e1500 */
[----:B------:R-:W4:Y:S01]  /*5b00*/  LDC R31, c[0x0][0x248] ;  /* 0x00009200ff1f7b82 */ /* 0x000f220000000800 */
[----:B------:R1:W2:Y:S02]  /*5b10*/  LDG.E.U16 R60, desc[UR60][R20.64] ;  /* 0x0000003c143c7981 */ /* 0x0002a4000c1e1500 */
[-C--:B-1----:R-:W-:Y:S01]  /*5b20*/  IADD3 R12, P0, R49, R122.reuse, RZ ;  /* 0x0000007a310c7210 */ /* 0x082fe20007f1e0ff */
[----:B------:R-:W-:Y:S01]  /*5b30*/  IMAD R9, R2, 0xc7, RZ ;  /* 0x000000c702097824 */ /* 0x000fe200078e02ff */
[----:B------:R-:W2:Y:S02]  /*5b40*/  LDG.E.U16 R58, desc[UR60][R18.64] ;  /* 0x0000003c123a7981 */ /* 0x000ea4000c1e1500 */
[----:B------:R-:W-:Y:S01]  /*5b50*/  LEA.HI.X.SX32 R13, R220, R123, 0x1, P0 ;  /* 0x0000007bdc0d7211 */ /* 0x000fe200000f0eff */
[----:B------:R-:W1:Y:S01]  /*5b60*/  LDC R22, c[0x0][0x248] ;  /* 0x00009200ff167b82 */ /* 0x000e620000000800 */
[----:B------:R-:W-:-:S03]  /*5b70*/  IADD3 R20, P0, R59, R122, RZ ;  /* 0x0000007a3b147210 */ /* 0x000fc60007f1e0ff */
[----:B------:R4:W2:Y:S01]  /*5b80*/  LDG.E.U16 R64, desc[UR60][R12.64] ;  /* 0x0000003c0c407981 */ /* 0x0008a2000c1e1500 */
[----:B------:R-:W-:-:S03]  /*5b90*/  LEA.HI.X.SX32 R21, R35, R123, 0x1, P0 ;  /* 0x0000007b23157211 */ /* 0x000fc600000f0eff */
[----:B------:R-:W1:Y:S01]  /*5ba0*/  LDC R33, c[0x0][0x248] ;  /* 0x00009200ff217b82 */ /* 0x000e620000000800 */
[----:B0-----:R-:W-:Y:S02]  /*5bb0*/  IMAD R23, R11, 0x18e, RZ ;  /* 0x0000018e0b177824 */ /* 0x001fe400078e02ff */
[----:B----4-:R-:W-:Y:S01]  /*5bc0*/  IMAD R53, R53, 0x1ec, RZ ;  /* 0x000001ec35357824 */ /* 0x010fe200078e02ff */
[----:B------:R1:W4:Y:S04]  /*5bd0*/  LDG.E.U16 R70, desc[UR60][R20.64] ;  /* 0x0000003c14467981 */ /* 0x000328000c1e1500 */
[----:B------:R-:W0:Y:S01]  /*5be0*/  LDC R35, c[0x0][0x248] ;  /* 0x00009200ff237b82 */ /* 0x000e220000000800 */
[-C--:B------:R-:W-:Y:S02]  /*5bf0*/  IADD3 R12, P0, R23, R122.reuse, RZ ;  /* 0x0000007a170c7210 */ /* 0x080fe40007f1e0ff */
[----:B------:R-:W-:-:S02]  /*5c00*/  IADD3 R14, P1, R51, R122, RZ ;  /* 0x0000007a330e7210 */ /* 0x000fc40007f3e0ff */
[-C--:B------:R-:W-:Y:S01]  /*5c10*/  LEA.HI.X.SX32 R13, R9, R123.reuse, 0x1, P0 ;  /* 0x0000007b090d7211 */ /* 0x080fe200000f0eff */
[----:B-1----:R-:W-:Y:S01]  /*5c20*/  IMAD R21, R22, 0x1be, RZ ;  /* 0x000001be16157824 */ /* 0x002fe200078e02ff */
[-C--:B------:R-:W-:Y:S01]  /*5c30*/  IADD3 R18, P2, R53, R122.reuse, RZ ;  /* 0x0000007a35127210 */ /* 0x080fe20007f5e0ff */
[----:B------:R-:W-:Y:S01]  /*5c40*/  IMAD R9, R2, 0xdf, RZ ;  /* 0x000000df02097824 */ /* 0x000fe200078e02ff */
[-C--:B------:R-:W-:Y:S01]  /*5c50*/  LEA.HI.X.SX32 R15, R17, R123.reuse, 0x1, P1 ;  /* 0x0000007b110f7211 */ /* 0x080fe200008f0eff */
[----:B------:R-:W-:Y:S01]  /*5c60*/  IMAD R31, R31, 0x19e, RZ ;  /* 0x0000019e1f1f7824 */ /* 0x000fe200078e02ff */
[----:B------:R-:W-:Y:S01]  /*5c70*/  IADD3 R20, P0, R21, R122, RZ ;  /* 0x0000007a15147210 */ /* 0x000fe20007f1e0ff */
[----:B------:R1:W4:Y:S01]  /*5c80*/  LDG.E.U16 R22, desc[UR60][R12.64] ;  /* 0x0000003c0c167981 */ /* 0x000322000c1e1500 */
[-C--:B------:R-:W-:Y:S01]  /*5c90*/  LEA.HI.X.SX32 R19, R218, R123.reuse, 0x1, P2 ;  /* 0x0000007bda137211 */ /* 0x080fe200010f0eff */
[----:B------:R-:W-:Y:S01]  /*5ca0*/  IMAD R33, R33, 0x1ae, RZ ;  /* 0x000001ae21217824 */ /* 0x000fe200078e02ff */
[----:B------:R-:W-:Y:S01]  /*5cb0*/  LEA.HI.X.SX32 R21, R9, R123, 0x1, P0 ;  /* 0x0000007b09157211 */ /* 0x000fe200000f0eff */
[----:B------:R-:W-:Y:S01]  /*5cc0*/  IMAD R9, R2, 0xe7, RZ ;  /* 0x000000e702097824 */ /* 0x000fe200078e02ff */
[----:B------:R1:W4:Y:S01]  /*5cd0*/  LDG.E.U16 R66, desc[UR60][R14.64] ;  /* 0x0000003c0e427981 */ /* 0x000322000c1e1500 */
[----:B------:R-:W5:Y:S01]  /*5ce0*/  LDC R49, c[0x0][0x248] ;  /* 0x00009200ff317b82 */ /* 0x000f620000000800 */
[----:B0-----:R-:W-:-:S02]  /*5cf0*/  IMAD R35, R35, 0x1ce, RZ ;  /* 0x000001ce23237824 */ /* 0x001fc400078e02ff */
[----:B------:R0:W4:Y:S01]  /*5d00*/  LDG.E.U16 R68, desc[UR60][R18.64] ;  /* 0x0000003c12447981 */ /* 0x000122000c1e1500 */
[----:B------:R-:W-:-:S04]  /*5d10*/  IMAD R11, R2, 0xcf, RZ ;  /* 0x000000cf020b7824 */ /* 0x000fc800078e02ff */
[----:B------:R-:W3:Y:S01]  /*5d20*/  LDC R51, c[0x0][0x248] ;  /* 0x00009200ff337b82 */ /* 0x000ee20000000800 */
[-C--:B-1----:R-:W-:Y:S01]  /*5d30*/  IADD3 R12, P0, R35, R122.reuse, RZ ;  /* 0x0000007a230c7210 */ /* 0x082fe20007f1e0ff */
[C---:B------:R-:W-:Y:S01]  /*5d40*/  IMAD R17, R2.reuse, 0xd7, RZ ;  /* 0x000000d702117824 */ /* 0x040fe200078e02ff */
[-C--:B------:R-:W-:Y:S02]  /*5d50*/  IADD3 R14, P1, R31, R122.reuse, RZ ;  /* 0x0000007a1f0e7210 */ /* 0x080fe40007f3e0ff */
[-C--:B------:R-:W-:Y:S02]  /*5d60*/  LEA.HI.X.SX32 R13, R9, R123.reuse, 0x1, P0 ;  /* 0x0000007b090d7211 */ /* 0x080fe400000f0eff */
[----:B0-----:R-:W-:Y:S01]  /*5d70*/  IADD3 R18, P2, R33, R122, RZ ;  /* 0x0000007a21127210 */ /* 0x001fe20007f5e0ff */
[----:B------:R-:W0:Y:S01]  /*5d80*/  LDC R53, c[0x0][0x248] ;  /* 0x00009200ff357b82 */ /* 0x000e220000000800 */
[-C--:B------:R-:W-:Y:S01]  /*5d90*/  LEA.HI.X.SX32 R15, R11, R123.reuse, 0x1, P1 ;  /* 0x0000007b0b0f7211 */ /* 0x080fe200008f0eff */
[C---:B------:R-:W-:Y:S01]  /*5da0*/  IMAD R11, R2.reuse, 0xef, RZ ;  /* 0x000000ef020b7824 */ /* 0x040fe200078e02ff */
[----:B------:R-:W-:Y:S01]  /*5db0*/  LEA.HI.X.SX32 R19, R17, R123, 0x1, P2 ;  /* 0x0000007b11137211 */ /* 0x000fe200010f0eff */
[C---:B------:R-:W-:Y:S01]  /*5dc0*/  IMAD R17, R2.reuse, 0xf7, RZ ;  /* 0x000000f702117824 */ /* 0x040fe200078e02ff */
[----:B------:R-:W-:Y:S01]  /*5dd0*/  LEA R9, R2, -R2, 0x8 ;  /* 0x8000000202097211 */ /* 0x000fe200078e40ff */
[----:B------:R1:W4:Y:S04]  /*5de0*/  LDG.E.U16 R23, desc[UR60][R14.64] ;  /* 0x0000003c0e177981 */ /* 0x000328000c1e1500 */
[----:B------:R-:W4:Y:S01]  /*5df0*/  LDG.E.U16 R2, desc[UR60][R12.64] ;  /* 0x0000003c0c027981 */ /* 0x000f22000c1e1500 */
[----:B-----5:R-:W-:-:S03]  /*5e00*/  IMAD R49, R49, 0x1de, RZ ;  /* 0x000001de31317824 */ /* 0x020fc600078e02ff */
[----:B------:R5:W4:Y:S01]  /*5e10*/  LDG.E.U16 R31, desc[UR60][R18.64] ;  /* 0x0000003c121f7981 */ /* 0x000b22000c1e1500 */
[----:B---3--:R-:W-:Y:S01]  /*5e20*/  IMAD R51, R51, 0x1ee, RZ ;  /* 0x000001ee33337824 */ /* 0x008fe200078e02ff */
[-C--:B-1----:R-:W-:Y:S02]  /*5e30*/  IADD3 R14, P1, R49, R122.reuse, RZ ;  /* 0x0000007a310e7210 */ /* 0x082fe40007f3e0ff */
[----:B------:R1:W3:Y:S01]  /*5e40*/  LDG.E.U16 R33, desc[UR60][R20.64] ;  /* 0x0000003c14217981 */ /* 0x0002e2000c1e1500 */
[----:B0-----:R-:W-:Y:S01]  /*5e50*/  IMAD R53, R53, 0x1fe, RZ ;  /* 0x000001fe35357824 */ /* 0x001fe200078e02ff */
[----:B-----5:R-:W-:-:S04]  /*5e60*/  IADD3 R18, P2, R51, R122, RZ ;  /* 0x0000007a33127210 */ /* 0x020fc80007f5e0ff */
[----:B-1----:R-:W-:Y:S02]  /*5e70*/  IADD3 R20, P0, R53, R122, RZ ;  /* 0x0000007a35147210 */ /* 0x002fe40007f1e0ff */
[-C--:B------:R-:W-:Y:S02]  /*5e80*/  LEA.HI.X.SX32 R15, R11, R123.reuse, 0x1, P1 ;  /* 0x0000007b0b0f7211 */ /* 0x080fe400008f0eff */
[-C--:B------:R-:W-:Y:S02]  /*5e90*/  LEA.HI.X.SX32 R19, R17, R123.reuse, 0x1, P2 ;  /* 0x0000007b11137211 */ /* 0x080fe400010f0eff */
[----:B------:R-:W-:Y:S02]  /*5ea0*/  LEA.HI.X.SX32 R21, R9, R123, 0x1, P0 ;  /* 0x0000007b09157211 */ /* 0x000fe400000f0eff */
[----:B------:R-:W5:Y:S04]  /*5eb0*/  LDG.E.U16 R15, desc[UR60][R14.64] ;  /* 0x0000003c0e0f7981 */ /* 0x000f68000c1e1500 */
[----:B------:R-:W3:Y:S04]  /*5ec0*/  LDG.E.U16 R18, desc[UR60][R18.64] ;  /* 0x0000003c12127981 */ /* 0x000ee8000c1e1500 */
[----:B------:R-:W3:Y:S01]  /*5ed0*/  LDG.E.U16 R20, desc[UR60][R20.64] ;  /* 0x0000003c14147981 */ /* 0x000ee2000c1e1500 */
[----:B------:R-:W-:-:S04]  /*5ee0*/  LOP3.LUT R243, R243, 0x70, RZ, 0x3c, !PT ;  /* 0x00000070f3f37812 */ /* 0x000fc800078e3cff */
[----:B------:R-:W-:Y:S01]  /*5ef0*/  IADD3 R243, R16, R243, RZ ;  /* 0x000000f310f37210 */ /* 0x000fe20007ffe0ff */
        /* <DEDUP_REMOVED lines=9> */
[----:B--2---:R-:W-:Y:S04]  /*5f90*/  STS.U16 [R3+0x4300], R40 ;  /* 0x0043002803007388 */ /* 0x004fe80000000400 */
        /* <DEDUP_REMOVED lines=13> */
[----:B------:R0:W-:Y:S04]  /*6070*/  STS.U16 [R3+0x7b00], R68 ;  /* 0x007b004403007388 */ /* 0x0001e80000000400 */
[----:B------:R1:W-:Y:S01]  /*6080*/  STS.U16 [R243+0x1380], R0 ;  /* 0x00138000f3007388 */ /* 0x0003e20000000400 */
[----:B0-----:R-:W-:-:S02]  /*6090*/  MOV R3, 0x3f800000 ;  /* 0x3f80000000037802 */ /* 0x001fc40000000f00 */
[----:B-1----:R-:W-:Y:S01]  /*60a0*/  MOV R0, 0x3f800000 ;  /* 0x3f80000000007802 */ /* 0x002fe20000000f00 */
[----:B------:R0:W-:Y:S04]  /*60b0*/  STS.U16 [R243+0x7380], R2 ;  /* 0x00738002f3007388 */ /* 0x0001e80000000400 */
[----:B------:R-:W-:Y:S01]  /*60c0*/  STL [R1+0x7e0], R0 ;  /* 0x0007e00001007387 */ /* 0x000fe20000100800 */
[----:B0-----:R-:W-:-:S03]  /*60d0*/  MOV R2, 0x3f800000 ;  /* 0x3f80000000027802 */ /* 0x001fc60000000f00 */
[----:B------:R-:W-:Y:S04]  /*60e0*/  STL [R1+0x7e8], R3 ;  /* 0x0007e80301007387 */ /* 0x000fe80000100800 */
[----:B------:R-:W-:Y:S04]  /*60f0*/  STL [R1+0x7ec], R2 ;  /* 0x0007ec0201007387 */ /* 0x000fe80000100800 */
[----:B------:R-:W-:Y:S04]  /*6100*/  STL [R1], RZ ;  /* 0x000000ff01007387 */ /* 0x000fe80000100800 */
[----:B------:R0:W-:Y:S04]  /*6110*/  STL [R1+0x7e4], R0 ;  /* 0x0007e40001007387 */ /* 0x0001e80000100800 */
[----:B------:R-:W-:Y:S04]  /*6120*/  STL [R1+0x4], RZ ;  /* 0x000004ff01007387 */ /* 0x000fe80000100800 */
        /* <DEDUP_REMOVED lines=122> */
[----:B------:R-:W-:Y:S01]  /*68d0*/  STL [R1+0x1f0], RZ ;  /* 0x0001f0ff01007387 */ /* 0x000fe20000100800 */
[----:B0-----:R-:W-:-:S03]  /*68e0*/  IADD3 R0, R184, 0x80, RZ ;  /* 0x00000080b8007810 */ /* 0x001fc60007ffe0ff */
[----:B------:R-:W-:Y:S04]  /*68f0*/  STL [R1+0x1f4], RZ ;  /* 0x0001f4ff01007387 */ /* 0x000fe80000100800 */
[----:B------:R-:W-:Y:S04]  /*6900*/  STL [R1+0x1f8], RZ ;  /* 0x0001f8ff01007387 */ /* 0x000fe80000100800 */
[----:B------:R-:W-:Y:S04]  /*6910*/  STS.U16 [R243+0x1780], R5 ;  /* 0x00178005f3007388 */ /* 0x000fe80000000400 */
[----:B------:R-:W-:Y:S04]  /*6920*/  STS.U16 [R243+0x1b80], R6 ;  /* 0x001b8006f3007388 */ /* 0x000fe80000000400 */
[----:B------:R-:W-:Y:S04]  /*6930*/  STS.U16 [R243+0x1f80], R7 ;  /* 0x001f8007f3007388 */ /* 0x000fe80000000400 */
[----:B------:R-:W-:Y:S04]  /*6940*/  STS.U16 [R243+0x6380], R22 ;  /* 0x00638016f3007388 */ /* 0x000fe80000000400 */
[----:B------:R-:W-:Y:S04]  /*6950*/  STS.U16 [R243+0x6780], R23 ;  /* 0x00678017f3007388 */ /* 0x000fe80000000400 */
[----:B-----5:R-:W-:Y:S04]  /*6960*/  STS.U16 [R243+0x7780], R15 ;  /* 0x0077800ff3007388 */ /* 0x020fe80000000400 */
[----:B---3--:R-:W-:Y:S04]  /*6970*/  STS.U16 [R243+0x7b80], R18 ;  /* 0x007b8012f3007388 */ /* 0x008fe80000000400 */
[----:B------:R-:W-:Y:S04]  /*6980*/  STS.U16 [R243+0x7f80], R20 ;  /* 0x007f8014f3007388 */ /* 0x000fe80000000400 */
[----:B------:R-:W-:Y:S01]  /*6990*/  STL [R1+0x1fc], RZ ;  /* 0x0001fcff01007387 */ /* 0x000fe20000100800 */
[----:B------:R-:W-:-:S02]  /*69a0*/  ISETP.GE.AND P0, PT, R0, 0x1, PT ;  /* 0x000000010000780c */ /* 0x000fc40003f06270 */
[----:B------:R-:W-:Y:S02]  /*69b0*/  CS2R R48, SRZ ;  /* 0x0000000000307805 */ /* 0x000fe4000001ff00 */
[----:B------:R-:W-:Y:S01]  /*69c0*/  MOV R13, 0xff800000 ;  /* 0xff800000000d7802 */ /* 0x000fe20000000f00 */
[----:B------:R-:W-:Y:S01]  /*69d0*/  STS.U16 [R243+0x380], R124 ;  /* 0x0003807cf3007388 */ /* 0x000fe20000000400 */
[----:B------:R-:W-:Y:S02]  /*69e0*/  MOV R14, 0xff800000 ;  /* 0xff800000000e7802 */ /* 0x000fe40000000f00 */
[----:B------:R-:W-:Y:S02]  /*69f0*/  CS2R R50, SRZ ;  /* 0x0000000000327805 */ /* 0x000fe4000001ff00 */
[----:B------:R-:W-:Y:S01]  /*6a00*/  MOV R11, 0xff800000 ;  /* 0xff800000000b7802 */ /* 0x000fe20000000f00 */
[----:B------:R-:W-:Y:S01]  /*6a10*/  STS.U16 [R243+0x780], R126 ;  /* 0x0007807ef3007388 */ /* 0x000fe20000000400 */
[----:B------:R-:W-:-:S02]  /*6a20*/  MOV R12, 0xff800000 ;  /* 0xff800000000c7802 */ /* 0x000fc40000000f00 */
[----:B------:R-:W-:Y:S02]  /*6a30*/  CS2R R52, SRZ ;  /* 0x0000000000347805 */ /* 0x000fe4000001ff00 */
[----:B------:R-:W-:Y:S01]  /*6a40*/  CS2R R54, SRZ ;  /* 0x0000000000367805 */ /* 0x000fe2000001ff00 */
[----:B------:R-:W-:Y:S01]  /*6a50*/  STS.U16 [R243+0xb80], R128 ;  /* 0x000b8080f3007388 */ /* 0x000fe20000000400 */
[----:B------:R-:W-:Y:S02]  /*6a60*/  CS2R R56, SRZ ;  /* 0x0000000000387805 */ /* 0x000fe4000001ff00 */
[----:B------:R-:W-:Y:S02]  /*6a70*/  CS2R R58, SRZ ;  /* 0x00000000003a7805 */ /* 0x000fe4000001ff00 */
[----:B------:R-:W-:Y:S01]  /*6a80*/  CS2R R60, SRZ ;  /* 0x00000000003c7805 */ /* 0x000fe2000001ff00 */
[----:B------:R-:W-:Y:S01]  /*6a90*/  STS.U16 [R243+0xf80], R130 ;  /* 0x000f8082f3007388 */ /* 0x000fe20000000400 */
[----:B------:R-:W-:-:S02]  /*6aa0*/  CS2R R62, SRZ ;  /* 0x00000000003e7805 */ /* 0x000fc4000001ff00 */
        /* <DEDUP_REMOVED lines=22> */
[----:B------:R0:W-:Y:S01]  /*6c10*/  STS.U16 [R243+0x3780], R34 ;  /* 0x00378022f3007388 */ /* 0x0001e20000000400 */
        /* <DEDUP_REMOVED lines=9> */
[----:B0-----:R-:W-:Y:S02]  /*6cb0*/  CS2R R34, SRZ ;  /* 0x0000000000227805 */ /* 0x001fe4000001ff00 */
[----:B------:R-:W-:Y:S01]  /*6cc0*/  CS2R R112, SRZ ;  /* 0x0000000000707805 */ /* 0x000fe2000001ff00 */
[----:B------:R0:W-:Y:S01]  /*6cd0*/  STS.U16 [R243+0x4380], R39 ;  /* 0x00438027f3007388 */ /* 0x0001e20000000400 */
[----:B------:R-:W-:Y:S02]  /*6ce0*/  CS2R R114, SRZ ;  /* 0x0000000000727805 */ /* 0x000fe4000001ff00 */
[----:B------:R-:W-:Y:S02]  /*6cf0*/  CS2R R116, SRZ ;  /* 0x0000000000747805 */ /* 0x000fe4000001ff00 */
[----:B------:R-:W-:Y:S01]  /*6d00*/  CS2R R118, SRZ ;  /* 0x0000000000767805 */ /* 0x000fe2000001ff00 */
[----:B------:R2:W-:Y:S01]  /*6d10*/  STS.U16 [R243+0x4780], R41 ;  /* 0x00478029f3007388 */ /* 0x0005e20000000400 */
[----:B------:R-:W-:-:S02]  /*6d20*/  CS2R R120, SRZ ;  /* 0x0000000000787805 */ /* 0x000fc4000001ff00 */
[----:B-1----:R-:W-:Y:S02]  /*6d30*/  CS2R R36, SRZ ;  /* 0x0000000000247805 */ /* 0x002fe4000001ff00 */
[----:B------:R-:W-:Y:S01]  /*6d40*/  CS2R R122, SRZ ;  /* 0x00000000007a7805 */ /* 0x000fe2000001ff00 */
[----:B------:R1:W-:Y:S01]  /*6d50*/  STS.U16 [R243+0x4b80], R43 ;  /* 0x004b802bf3007388 */ /* 0x0003e20000000400 */
[----:B------:R-:W-:Y:S02]  /*6d60*/  CS2R R124, SRZ ;  /* 0x00000000007c7805 */ /* 0x000fe4000001ff00 */
[----:B0-----:R-:W-:Y:S02]  /*6d70*/  CS2R R38, SRZ ;  /* 0x0000000000267805 */ /* 0x001fe4000001ff00 */
[----:B------:R-:W-:Y:S01]  /*6d80*/  CS2R R126, SRZ ;  /* 0x00000000007e7805 */ /* 0x000fe2000001ff00 */
[----:B------:R0:W-:Y:S01]  /*6d90*/  STS.U16 [R243+0x4f80], R25 ;  /* 0x004f8019f3007388 */ /* 0x0001e20000000400 */
[----:B------:R-:W-:-:S02]  /*6da0*/  CS2R R128, SRZ ;  /* 0x0000000000807805 */ /* 0x000fc4000001ff00 */
[----:B--2---:R-:W-:Y:S02]  /*6db0*/  CS2R R40, SRZ ;  /* 0x0000000000287805 */ /* 0x004fe4000001ff00 */
[----:B------:R-:W-:Y:S01]  /*6dc0*/  CS2R R130, SRZ ;  /* 0x0000000000827805 */ /* 0x000fe2000001ff00 */
[----:B------:R2:W-:Y:S01]  /*6dd0*/  STS.U16 [R243+0x5380], R27 ;  /* 0x0053801bf3007388 */ /* 0x0005e20000000400 */
[----:B------:R-:W-:Y:S02]  /*6de0*/  CS2R R132, SRZ ;  /* 0x0000000000847805 */ /* 0x000fe4000001ff00 */
[----:B-1----:R-:W-:Y:S02]  /*6df0*/  CS2R R42, SRZ ;  /* 0x00000000002a7805 */ /* 0x002fe4000001ff00 */
[----:B------:R-:W-:Y:S01]  /*6e00*/  CS2R R134, SRZ ;  /* 0x0000000000867805 */ /* 0x000fe2000001ff00 */
[----:B------:R1:W-:Y:S01]  /*6e10*/  STS.U16 [R243+0x5780], R45 ;  /* 0x0057802df3007388 */ /* 0x0003e20000000400 */
[----:B------:R-:W-:-:S02]  /*6e20*/  CS2R R136, SRZ ;  /* 0x0000000000887805 */ /* 0x000fc4000001ff00 */
[----:B0-----:R-:W-:Y:S02]  /*6e30*/  CS2R R24, SRZ ;  /* 0x0000000000187805 */ /* 0x001fe4000001ff00 */
[----:B------:R-:W-:Y:S01]  /*6e40*/  CS2R R138, SRZ ;  /* 0x00000000008a7805 */ /* 0x000fe2000001ff00 */
[----:B------:R0:W-:Y:S01]  /*6e50*/  STS.U16 [R243+0x5b80], R29 ;  /* 0x005b801df3007388 */ /* 0x0001e20000000400 */
[----:B------:R-:W-:Y:S02]  /*6e60*/  CS2R R140, SRZ ;  /* 0x00000000008c7805 */ /* 0x000fe4000001ff00 */
[----:B--2---:R-:W-:Y:S02]  /*6e70*/  CS2R R26, SRZ ;  /* 0x00000000001a7805 */ /* 0x004fe4000001ff00 */
        /* <DEDUP_REMOVED lines=10> */
[----:B------:R-:W-:-:S02]  /*6f20*/  LOP3.LUT R0, R182, 0x7f, RZ, 0xc0, !PT ;  /* 0x0000007fb6007812 */ /* 0x000fc400078ec0ff */
[----:B--2---:R-:W-:Y:S02]  /*6f30*/  CS2R R46, SRZ ;  /* 0x00000000002e7805 */ /* 0x004fe4000001ff00 */
[----:B------:R-:W-:Y:S02]  /*6f40*/  LOP3.LUT R2, R182, 0x60, RZ, 0xc0, !PT ;  /* 0x00000060b6027812 */ /* 0x000fe400078ec0ff */
[----:B-1----:R-:W-:Y:S02]  /*6f50*/  CS2R R30, SRZ ;  /* 0x00000000001e7805 */ /* 0x002fe4000001ff00 */
[----:B0-----:R-:W-:Y:S01]  /*6f60*/  CS2R R32, SRZ ;  /* 0x0000000000207805 */ /* 0x001fe2000001ff00 */
[----:B------:R-:W-:Y:S06]  /*6f70*/  @!P0 BRA `(.L_x_0) ;  /* 0x0000021400c48947 */ /* 0x000fec0003800000 */
[----:B------:R-:W0:Y:S01]  /*6f80*/  LDC.64 R4, c[0x0][0x260] ;  /* 0x00009800ff047b82 */ /* 0x000e220000000a00 */
[----:B------:R-:W-:Y:S02]  /*6f90*/  SHF.R.U32.HI R3, RZ, 0x1, R2 ;  /* 0x00000001ff037819 */ /* 0x000fe40000011602 */
[----:B------:R-:W-:Y:S02]  /*6fa0*/  CS2R R38, SRZ ;  /* 0x0000000000267805 */ /* 0x000fe4000001ff00 */
[----:B------:R-:W-:Y:S02]  /*6fb0*/  IADD3 R2, R16, 0x10000, RZ ;  /* 0x0001000010027810 */ /* 0x000fe40007ffe0ff */
[----:B------:R-:W-:Y:S02]  /*6fc0*/  CS2R R40, SRZ ;  /* 0x0000000000287805 */ /* 0x000fe4000001ff00 */
[----:B------:R-:W-:Y:S02]  /*6fd0*/  SHF.R.U32.HI R10, RZ, 0x2, R182 ;  /* 0x00000002ff0a7819 */ /* 0x000fe400000116b6 */
[----:B------:R-:W-:-:S02]  /*6fe0*/  CS2R R42, SRZ ;  /* 0x00000000002a7805 */ /* 0x000fc4000001ff00 */
[----:B------:R-:W-:Y:S01]  /*6ff0*/  SHF.R.U32.HI R6, RZ, 0x4, R2 ;  /* 0x00000004ff067819 */ /* 0x000fe20000011602 */
[----:B------:R-:W1:Y:S01]  /*7000*/  LDC R7, c[0x0][0x258] ;  /* 0x00009600ff077b82 */ /* 0x000e620000000800 */
[----:B------:R-:W-:Y:S02]  /*7010*/  SGXT.U32 R10, R10, 0x3 ;  /* 0x000000030a0a781a */ /* 0x000fe40000000000 */
[----:B------:R-:W-:Y:S02]  /*7020*/  CS2R R44, SRZ ;  /* 0x00000000002c7805 */ /* 0x000fe4000001ff00 */
[----:B------:R-:W-:Y:S02]  /*7030*/  SGXT.U32 R6, R6, 0xe ;  /* 0x0000000e0606781a */ /* 0x000fe40000000000 */
[----:B------:R-:W-:Y:S02]  /*7040*/  CS2R R46, SRZ ;  /* 0x00000000002e7805 */ /* 0x000fe4000001ff00 */
[----:B------:R-:W-:-:S02]  /*7050*/  LOP3.LUT R10, R184, R3, R10, 0xfe, !PT ;  /* 0x00000003b80a7212 */ /* 0x000fc400078efe0a */
[----:B------:R-:W-:Y:S02]  /*7060*/  CS2R R48, SRZ ;  /* 0x0000000000307805 */ /* 0x000fe4000001ff00 */
[----:B------:R-:W-:Y:S01]  /*7070*/  SHF.R.U32.HI R3, RZ, 0x4, R16 ;  /* 0x00000004ff037819 */ /* 0x000fe20000011610 */
[----:B------:R-:W2:Y:S01]  /*7080*/  LDC.64 R12, c[0x0][0x220] ;  /* 0x00008800ff0c7b82 */ /* 0x000ea20000000a00 */
[----:B------:R-:W-:Y:S02]  /*7090*/  MOV R8, RZ ;  /* 0x000000ff00087202 */ /* 0x000fe40000000f00 */
[----:B------:R-:W-:Y:S02]  /*70a0*/  CS2R R50, SRZ ;  /* 0x0000000000327805 */ /* 0x000fe4000001ff00 */
[----:B------:R-:W-:Y:S02]  /*70b0*/  SGXT.U32 R9, R3, 0xe ;  /* 0x0000000e0309781a */ /* 0x000fe40000000000 */
[----:B------:R-:W-:-:S02]  /*70c0*/  CS2R R52, SRZ ;  /* 0x0000000000347805 */ /* 0x000fc4000001ff00 */
[----:B------:R-:W-:Y:S02]  /*70d0*/  R2UR UR54, R6 ;  /* 0x00000000063672ca */ /* 0x000fe400000e0000 */
[----:B------:R-:W-:Y:S02]  /*70e0*/  CS2R R54, SRZ ;  /* 0x0000000000367805 */ /* 0x000fe4000001ff00 */
[----:B------:R-:W-:Y:S01]  /*70f0*/  IADD3 R17, P0, R9, 0x80, RZ ;  /* 0x0000008009117810 */ /* 0x000fe20007f1e0ff */
[----:B0-----:R0:W-:Y:S01]  /*7100*/  STL [R1+0xf4c], R5 ;  /* 0x000f4c0501007387 */ /* 0x0011e20000100800 */
[----:B------:R-:W-:Y:S01]  /*7110*/  MOV R14, R4 ;  /* 0x00000004000e7202 */ /* 0x000fe20000000f00 */
[----:B------:R-:W3:Y:S01]  /*7120*/  LDC R19, c[0x0][0x268] ;  /* 0x00009a00ff137b82 */ /* 0x000ee20000000800 */
[----:B------:R-:W-:Y:S02]  /*7130*/  MOV R11, R5 ;  /* 0x00000005000b7202 */ /* 0x000fe40000000f00 */
[----:B------:R-:W-:-:S02]  /*7140*/  CS2R R56, SRZ ;  /* 0x0000000000387805 */ /* 0x000fc4000001ff00 */
[----:B------:R-:W-:Y:S01]  /*7150*/  R2UR UR4, R17 ;  /* 0x00000000110472ca */ /* 0x000fe200000e0000 */
[----:B------:R-:W-:Y:S01]  /*7160*/  IMAD R2, R238, R14, RZ ;  /* 0x0000000eee027224 */ /* 0x000fe200078e02ff */
[----:B------:R-:W-:Y:S01]  /*7170*/  CS2R R58, SRZ ;  /* 0x00000000003a7805 */ /* 0x000fe2000001ff00 */
[----:B------:R-:W-:Y:S01]  /*7180*/  IMAD R3, R0, R11, RZ ;  /* 0x0000000b00037224 */ /* 0x000fe200078e02ff */
[----:B------:R-:W-:Y:S01]  /*7190*/  IADD3 R11, P1, R6, 0x2, RZ ;  /* 0x00000002060b7810 */ /* 0x000fe20007f3e0ff */
[----:B0-----:R-:W0:Y:S01]  /*71a0*/  LDC.64 R4, c[0x0][0x250] ;  /* 0x00009400ff047b82 */ /* 0x001e220000000a00 */
[----:B------:R-:W-:Y:S01]  /*71b0*/  IADD3.X R6, R8, 0x40000040, RZ, P0, !PT ;  /* 0x4000004008067810 */ /* 0x000fe200007fe4ff */
[----:B-1----:R-:W-:Y:S01]  /*71c0*/  IMAD R0, R0, R7, RZ ;  /* 0x0000000700007224 */ /* 0x002fe200078e02ff */
[----:B------:R-:W-:Y:S02]  /*71d0*/  SHF.L.U32 R9, R2, 0x1, RZ ;  /* 0x0000000102097819 */ /* 0x000fe400000006ff */
[----:B------:R-:W-:-:S02]  /*71e0*/  CS2R R60, SRZ ;  /* 0x00000000003c7805 */ /* 0x000fc4000001ff00 */
[C---:B------:R-:W-:Y:S01]  /*71f0*/  SHF.L.U32 R8, R3.reuse, 0x1, RZ ;  /* 0x0000000103087819 */ /* 0x040fe200000006ff */
[----:B------:R-:W-:Y:S01]  /*7200*/  IMAD.HI R3, R3, 0x2, RZ ;  /* 0x0000000203037827 */ /* 0x000fe200078e02ff */
[----:B------:R-:W-:Y:S01]  /*7210*/  R2UR UR6, R11 ;  /* 0x000000000b0672ca */ /* 0x000fe200000e0000 */
[----:B------:R-:W1:Y:S01]  /*7220*/  LDC.64 R14, c[0x0][0x218] ;  /* 0x00008600ff0e7b82 */ /* 0x000e620000000a00 */
[----:B------:R-:W-:Y:S02]  /*7230*/  R2UR UR5, R6 ;  /* 0x00000000060572ca */ /* 0x000fe400000e0000 */
[----:B------:R-:W-:Y:S02]  /*7240*/  CS2R R62, SRZ ;  /* 0x00000000003e7805 */ /* 0x000fe4000001ff00 */
[----:B--2---:R-:W-:Y:S01]  /*7250*/  IADD3 R8, P2, P3, R8, R12, R9 ;  /* 0x0000000c08087210 */ /* 0x004fe20007b5e009 */
[----:B------:R-:W-:Y:S01]  /*7260*/  IMAD.HI R12, R2, 0x2, RZ ;  /* 0x00000002020c7827 */ /* 0x000fe200078e02ff */
[----:B------:R-:W-:-:S02]  /*7270*/  MOV R9, RZ ;  /* 0x000000ff00097202 */ /* 0x000fc40000000f00 */
[----:B------:R-:W-:Y:S02]  /*7280*/  CS2R R64, SRZ ;  /* 0x0000000000407805 */ /* 0x000fe4000001ff00 */
[----:B------:R-:W-:Y:S01]  /*7290*/  LEA R7, R7, R0, 0x7 ;  /* 0x0000000007077211 */ /* 0x000fe200078e38ff */
[----:B------:R-:W2:Y:S01]  /*72a0*/  LDC R11, c[0x0][0x268] ;  /* 0x00009a00ff0b7b82 */ /* 0x000ea20000000800 */
[----:B------:R-:W-:Y:S02]  /*72b0*/  IADD3.X R9, R9, 0x40000040, RZ, P1, !PT ;  /* 0x4000004009097810 */ /* 0x000fe40000ffe4ff */
[----:B------:R-:W-:Y:S02]  /*72c0*/  CS2R R66, SRZ ;  /* 0x0000000000427805 */ /* 0x000fe4000001ff00 */
[----:B------:R-:W-:Y:S02]  /*72d0*/  CS2R R68, SRZ ;  /* 0x0000000000447805 */ /* 0x000fe4000001ff00 */
[----:B------:R-:W-:-:S02]  /*72e0*/  CS2R R70, SRZ ;  /* 0x0000000000467805 */ /* 0x000fc4000001ff00 */
[----:B------:R-:W-:Y:S02]  /*72f0*/  R2UR UR7, R9 ;  /* 0x00000000090772ca */ /* 0x000fe400000e0000 */
[----:B------:R-:W-:Y:S02]  /*7300*/  CS2R R72, SRZ ;  /* 0x0000000000487805 */ /* 0x000fe4000001ff00 */
[----:B------:R-:W-:Y:S01]  /*7310*/  IADD3.X R9, R3, R13, R12, P2, P3 ;  /* 0x0000000d03097210 */ /* 0x000fe200017e640c */
[----:B0-----:R-:W-:Y:S01]  /*7320*/  IMAD R4, R238, R4, RZ ;  /* 0x00000004ee047224 */ /* 0x001fe200078e02ff */
[----:B------:R-:W0:Y:S01]  /*7330*/  LDC R17, c[0x0][0x268] ;  /* 0x00009a00ff117b82 */ /* 0x000e220000000800 */
[----:B------:R-:W-:Y:S02]  /*7340*/  CS2R R74, SRZ ;  /* 0x00000000004a7805 */ /* 0x000fe4000001ff00 */
[----:B------:R-:W-:Y:S02]  /*7350*/  CS2R R76, SRZ ;  /* 0x00000000004c7805 */ /* 0x000fe4000001ff00 */
[----:B------:R-:W-:-:S02]  /*7360*/  CS2R R78, SRZ ;  /* 0x00000000004e7805 */ /* 0x000fc4000001ff00 */
[----:B------:R-:W-:Y:S02]  /*7370*/  CS2R R80, SRZ ;  /* 0x0000000000507805 */ /* 0x000fe4000001ff00 */
[----:B------:R-:W-:Y:S02]  /*7380*/  CS2R R82, SRZ ;  /* 0x0000000000527805 */ /* 0x000fe4000001ff00 */
[----:B------:R-:W-:Y:S02]  /*7390*/  CS2R R84, SRZ ;  /* 0x0000000000547805 */ /* 0x000fe4000001ff00 */
[----:B-1----:R-:W-:Y:S01]  /*73a0*/  LEA R6, P0, R4, R14, 0x1 ;  /* 0x0000000e04067211 */ /* 0x002fe200078008ff */
[----:B------:R-:W1:Y:S01]  /*73b0*/  LDC R18, c[0x0][0x268] ;  /* 0x00009a00ff127b82 */ /* 0x000e620000000800 */
[----:B------:R-:W-:Y:S02]  /*73c0*/  CS2R R86, SRZ ;  /* 0x0000000000567805 */ /* 0x000fe4000001ff00 */
[----:B------:R-:W-:-:S02]  /*73d0*/  CS2R R88, SRZ ;  /* 0x0000000000587805 */ /* 0x000fc4000001ff00 */
[----:B------:R-:W-:Y:S02]  /*73e0*/  LEA.HI.X.SX32 R4, R4, R15, 0x1, P0 ;  /* 0x0000000f04047211 */ /* 0x000fe400000f0eff */
[----:B------:R-:W-:Y:S02]  /*73f0*/  CS2R R90, SRZ ;  /* 0x00000000005a7805 */ /* 0x000fe4000001ff00 */
[CC--:B------:R-:W-:Y:S02]  /*7400*/  LEA R2, P0, R0.reuse, R6.reuse, 0x1 ;  /* 0x0000000600027211 */ /* 0x0c0fe400078008ff */
[----:B------:R-:W-:Y:S02]  /*7410*/  CS2R R92, SRZ ;  /* 0x00000000005c7805 */ /* 0x000fe4000001ff00 */
[----:B------:R-:W-:Y:S01]  /*7420*/  LEA R6, P1, R7, R6, 0x1 ;  /* 0x0000000607067211 */ /* 0x000fe200078208ff */
[----:B------:R-:W4:Y:S01]  /*7430*/  LDC R21, c[0x0][0x268] ;  /* 0x00009a00ff157b82 */ /* 0x000f220000000800 */
[-C--:B------:R-:W-:Y:S01]  /*7440*/  LEA.HI.X.SX32 R3, R0, R4.reuse, 0x1, P0 ;  /* 0x0000000400037211 */ /* 0x080fe200000f0eff */
[----:B--2---:R-:W-:Y:S01]  /*7450*/  IMAD R118, R11, 0xa, RZ ;  /* 0x0000000a0b767824 */ /* 0x004fe200078e02ff */
[----:B------:R-:W-:Y:S01]  /*7460*/  LEA.HI.X.SX32 R7, R7, R4, 0x1, P1 ;  /* 0x0000000407077211 */ /* 0x000fe200008f0eff */
[C---:B------:R-:W-:Y:S01]  /*7470*/  IMAD R149, R11.reuse, 0x6, RZ ;  /* 0x000000060b957824 */ /* 0x040fe200078e02ff */
[----:B------:R-:W-:Y:S01]  /*7480*/  SHF.L.U32 R13, R11, 0x1, RZ ;  /* 0x000000010b0d7819 */ /* 0x000fe200000006ff */
[----:B------:R-:W-:Y:S01]  /*7490*/  STL.64 [R1+0xf58], R2 ;  /* 0x000f580201007387 */ /* 0x000fe20000100a00 */
[-C--:B---3--:R-:W-:Y:S01]  /*74a0*/  LEA RZ, P0, R19, R8.reuse, 0x2 ;  /* 0x0000000813ff7211 */ /* 0x088fe200078010ff */
[----:B------:R-:W2:Y:S01]  /*74b0*/  LDC R4, c[0x0][0x268] ;  /* 0x00009a00ff047b82 */ /* 0x000ea20000000800 */
[CC--:B------:R-:W-:Y:S01]  /*74c0*/  IADD3 R32, P1, R13.reuse, R8.reuse, RZ ;  /* 0x000000080d207210 */ /* 0x0c0fe20007f3e0ff */
[----:B------:R-:W-:Y:S01]  /*74d0*/  STL [R1+0xf9c], R3 ;  /* 0x000f9c0301007387 */ /* 0x000fe20000100800 */
[-C--:B------:R-:W-:Y:S01]  /*74e0*/  LEA.HI.X.SX32 R13, R13, R9.reuse, 0x1, P0 ;  /* 0x000000090d0d7211 */ /* 0x080fe200000f0eff */
[----:B------:R-:W-:Y:S01]  /*74f0*/  IMAD R150, R11, 0xc, RZ ;  /* 0x0000000c0b967824 */ /* 0x000fe200078e02ff */
[----:B0-----:R-:W-:Y:S01]  /*7500*/  LEA.HI.X.SX32 R33, R17, R9, 0x1, P1 ;  /* 0x0000000911217211 */ /* 0x001fe200008f0eff */
[----:B------:R-:W-:Y:S01]  /*7510*/  STL.64 [R1+0xf60], R6 ;  /* 0x000f600601007387 */ /* 0x000fe20000100a00 */
[C---:B------:R-:W-:Y:S01]  /*7520*/  SHF.L.U32 R17, R11.reuse, 0x4, RZ ;  /* 0x000000040b117819 */ /* 0x040fe200000006ff */
[----:B------:R-:W0:Y:S01]  /*7530*/  LDC R23, c[0x0][0x268] ;  /* 0x00009a00ff177b82 */ /* 0x000e220000000800 */
[----:B-1----:R-:W-:Y:S01]  /*7540*/  IMAD R15, R18, 0x102, RZ ;  /* 0x00000102120f7824 */ /* 0x002fe200078e02ff */
[----:B------:R-:W-:Y:S01]  /*7550*/  STL [R1+0xf90], R7 ;  /* 0x000f900701007387 */ /* 0x000fe20000100800 */
[C---:B------:R-:W-:Y:S01]  /*7560*/  LEA R221, R11.reuse, R11, 0x3 ;  /* 0x0000000b0bdd7211 */ /* 0x040fe200078e18ff */
[----:B------:R-:W-:Y:S01]  /*7570*/  IMAD R182, R11, 0xe, RZ ;  /* 0x0000000e0bb67824 */ /* 0x000fe200078e02ff */
[----:B------:R-:W-:Y:S01]  /*7580*/  CS2R R94, SRZ ;  /* 0x00000000005e7805 */ /* 0x000fe2000001ff00 */
[----:B------:R-:W-:Y:S01]  /*7590*/  STL.64 [R1+0xf40], R32 ;  /* 0x000f402001007387 */ /* 0x000fe20000100a00 */
[-C--:B------:R-:W-:Y:S01]  /*75a0*/  IADD3 RZ, P0, R15, R8.reuse, RZ ;  /* 0x000000080fff7210 */ /* 0x080fe20007f1e0ff */
[----:B------:R-:W1:Y:S01]  /*75b0*/  LDC R29, c[0x0][0x268] ;  /* 0x00009a00ff1d7b82 */ /* 0x000e620000000800 */
[----:B----4-:R-:W-:Y:S01]  /*75c0*/  LEA RZ, P5, R21, R8, 0x3 ;  /* 0x0000000815ff7211 */ /* 0x010fe200078a18ff */
[----:B------:R3:W-:Y:S01]  /*75d0*/  STL [R1+0x7dc], R13 ;  /* 0x0007dc0d01007387 */ /* 0x0007e20000100800 */
[----:B------:R-:W-:-:S02]  /*75e0*/  SHF.L.U32 R15, R11, 0x3, RZ ;  /* 0x000000030b0f7819 */ /* 0x000fc400000006ff */
[----:B------:R-:W-:Y:S02]  /*75f0*/  CS2R R96, SRZ ;  /* 0x0000000000607805 */ /* 0x000fe4000001ff00 */
[----:B------:R-:W-:Y:S02]  /*7600*/  CS2R R98, SRZ ;  /* 0x0000000000627805 */ /* 0x000fe4000001ff00 */
[----:B------:R-:W-:Y:S02]  /*7610*/  CS2R R100, SRZ ;  /* 0x0000000000647805 */ /* 0x000fe4000001ff00 */
[----:B------:R-:W-:Y:S01]  /*7620*/  CS2R R102, SRZ ;  /* 0x0000000000667805 */ /* 0x000fe2000001ff00 */
[----:B------:R-:W4:Y:S01]  /*7630*/  LDC R25, c[0x0][0x268] ;  /* 0x00009a00ff197b82 */ /* 0x000f220000000800 */
[----:B--2---:R-:W-:Y:S01]  /*7640*/  IMAD R21, R4, 0x104, RZ ;  /* 0x0000010404157824 */ /* 0x004fe200078e02ff */
[----:B------:R-:W-:Y:S02]  /*7650*/  CS2R R104, SRZ ;  /* 0x0000000000687805 */ /* 0x000fe4000001ff00 */
[----:B------:R-:W-:-:S02]  /*7660*/  CS2R R106, SRZ ;  /* 0x00000000006a7805 */ /* 0x000fc4000001ff00 */
[----:B---3--:R-:W-:Y:S02]  /*7670*/  SHF.L.U32 R13, R11, 0x2, RZ ;  /* 0x000000020b0d7819 */ /* 0x008fe400000006ff */
[----:B------:R-:W2:Y:S01]  /*7680*/  LDC R20, c[0x0][0x268] ;  /* 0x00009a00ff147b82 */ /* 0x000ea20000000800 */
[----:B0-----:R-:W-:-:S07]  /*7690*/  LEA RZ, P6, R23, R8, 0x4 ;  /* 0x0000000817ff7211 */ /* 0x001fce00078c20ff */
[----:B------:R-:W0:Y:S01]  /*76a0*/  LDC R14, c[0x0][0x268] ;  /* 0x00009a00ff0e7b82 */ /* 0x000e220000000800 */
[-C--:B-1----:R-:W-:Y:S02]  /*76b0*/  LEA RZ, P4, R29, R8.reuse, 0x7 ;  /* 0x000000081dff7211 */ /* 0x082fe400078838ff */
[-C--:B------:R-:W-:Y:S02]  /*76c0*/  LEA.HI.X.SX32 R29, R13, R9.reuse, 0x1, P5 ;  /* 0x000000090d1d7211 */ /* 0x080fe400028f0eff */
[-C--:B------:R-:W-:Y:S02]  /*76d0*/  IADD3 RZ, P5, R21, R8.reuse, RZ ;  /* 0x0000000815ff7210 */ /* 0x080fe40007fbe0ff */
[-C--:B------:R-:W-:Y:S01]  /*76e0*/  LEA.HI.X.SX32 R21, R15, R9.reuse, 0x1, P6 ;  /* 0x000000090f157211 */ /* 0x080fe200030f0eff */
[----:B------:R-:W1:Y:S01]  /*76f0*/  LDC R27, c[0x0][0x268] ;  /* 0x00009a00ff1b7b82 */ /* 0x000e620000000800 */
[-C--:B----4-:R-:W-:Y:S01]  /*7700*/  LEA RZ, P3, R25, R8.reuse, 0x5 ;  /* 0x0000000819ff7211 */ /* 0x090fe200078628ff */
[----:B------:R-:W-:Y:S03]  /*7710*/  STL [R1+0x7d4], R29 ;  /* 0x0007d41d01007387 */ /* 0x000fe60000100800 */
[----:B------:R-:W-:Y:S01]  /*7720*/  LEA.HI.X.SX32 R15, R17, R9, 0x1, P3 ;  /* 0x00000009110f7211 */ /* 0x000fe200018f0eff */
[----:B------:R-:W-:Y:S02]  /*7730*/  STL [R1+0x7cc], R21 ;  /* 0x0007cc1501007387 */ /* 0x000fe40000100800 */
[----:B------:R-:W3:Y:S01]  /*7740*/  LDC R0, c[0x0][0x268] ;  /* 0x00009a00ff007b82 */ /* 0x000ee20000000800 */
[----:B--2---:R-:W-:Y:S01]  /*7750*/  IMAD R25, R20, 0x108, RZ ;  /* 0x0000010814197824 */ /* 0x004fe200078e02ff */
[----:B------:R2:W-:Y:S04]  /*7760*/  STL [R1+0x7c4], R15 ;  /* 0x0007c40f01007387 */ /* 0x0005e80000100800 */
[----:B------:R-:W-:-:S02]  /*7770*/  IADD3 RZ, P3, R25, R8, RZ ;  /* 0x0000000819ff7210 */ /* 0x000fc40007f7e0ff */
[----:B------:R-:W4:Y:S01]  /*7780*/  LDC R19, c[0x0][0x268] ;  /* 0x00009a00ff137b82 */ /* 0x000f220000000800 */
[----:B0-----:R-:W-:-:S05]  /*7790*/  IMAD R23, R14, 0x106, RZ ;  /* 0x000001060e177824 */ /* 0x001fca00078e02ff */
[-C--:B------:R-:W-:Y:S02]  /*77a0*/  IADD3 RZ, P6, R23, R8.reuse, RZ ;  /* 0x0000000817ff7210 */ /* 0x080fe40007fde0ff */
[----:B------:R-:W0:Y:S01]  /*77b0*/  LDC R31, c[0x0][0x268] ;  /* 0x00009a00ff1f7b82 */ /* 0x000e220000000800 */
[----:B-1----:R-:W-:-:S07]  /*77c0*/  LEA RZ, P2, R27, R8, 0x6 ;  /* 0x000000081bff7211 */ /* 0x002fce00078430ff */
[----:B------:R-:W2:Y:S01]  /*77d0*/  LDC R12, c[0x0][0x268] ;  /* 0x00009a00ff0c7b82 */ /* 0x000ea20000000800 */
[----:B---3--:R-:W-:-:S04]  /*77e0*/  SHF.L.U32 R13, R0, 0x5, RZ ;  /* 0x00000005000d7819 */ /* 0x008fc800000006ff */
[----:B------:R-:W-:-:S03]  /*77f0*/  LEA.HI.X.SX32 R35, R13, R9, 0x1, P2 ;  /* 0x000000090d237211 */ /* 0x000fc600010f0eff */
[----:B------:R-:W1:Y:S01]  /*7800*/  LDC R24, c[0x0][0x268] ;  /* 0x00009a00ff187b82 */ /* 0x000e620000000800 */
[----:B----4-:R-:W-:Y:S01]  /*7810*/  SHF.L.U32 R17, R19, 0x7, RZ ;  /* 0x0000000713117819 */ /* 0x010fe200000006ff */
[----:B------:R-:W-:Y:S06]  /*7820*/  STL [R1+0x7bc], R35 ;  /* 0x0007bc2301007387 */ /* 0x000fec0000100800 */
[----:B------:R-:W3:Y:S01]  /*7830*/  LDC R22, c[0x0][0x268] ;  /* 0x00009a00ff167b82 */ /* 0x000ee20000000800 */
[----:B0-----:R-:W-:-:S07]  /*7840*/  LEA RZ, P1, R31, R8, 0x8 ;  /* 0x000000081fff7211 */ /* 0x001fce00078240ff */
[----:B------:R-:W0:Y:S01]  /*7850*/  LDC R26, c[0x0][0x268] ;  /* 0x00009a00ff1a7b82 */ /* 0x000e220000000800 */
[----:B--2---:R-:W-:-:S04]  /*7860*/  SHF.L.U32 R15, R12, 0x6, RZ ;  /* 0x000000060c0f7819 */ /* 0x004fc800000006ff */
[----:B------:R-:W-:-:S03]  /*7870*/  LEA.HI.X.SX32 R13, R15, R9, 0x1, P4 ;  /* 0x000000090f0d7211 */ /* 0x000fc600020f0eff */
[----:B------:R-:W2:Y:S01]  /*7880*/  LDC R20, c[0x0][0x268] ;  /* 0x00009a00ff147b82 */ /* 0x000ea20000000800 */
[----:B-1----:R-:W-:Y:S01]  /*7890*/  IMAD R19, R24, 0x10c, RZ ;  /* 0x0000010c18137824 */ /* 0x002fe200078e02ff */
[----:B------:R-:W-:Y:S04]  /*78a0*/  STL [R1+0x7b4], R13 ;  /* 0x0007b40d01007387 */ /* 0x000fe80000100800 */
[----:B------:R-:W-:Y:S02]  /*78b0*/  IADD3 RZ, P4, R19, R8, RZ ;  /* 0x0000000813ff7210 */ /* 0x000fe40007f9e0ff */
[----:B------:R-:W1:Y:S01]  /*78c0*/  LDC R21, c[0x0][0x268] ;  /* 0x00009a00ff157b82 */ /* 0x000e620000000800 */
[----:B---3--:R-:W-:-:S05]  /*78d0*/  IMAD R31, R22, 0x10a, RZ ;  /* 0x0000010a161f7824 */ /* 0x008fca00078e02ff */
[----:B------:R-:W-:Y:S02]  /*78e0*/  IADD3 RZ, P2, R31, R8, RZ ;  /* 0x000000081fff7210 */ /* 0x000fe40007f5e0ff */
[----:B------:R-:W3:Y:S01]  /*78f0*/  LDC R14, c[0x0][0x268] ;  /* 0x00009a00ff0e7b82 */ /* 0x000ee20000000800 */
[----:B0-----:R-:W-:Y:S01]  /*7900*/  IMAD R33, R26, 0x10e, RZ ;  /* 0x0000010e1a217824 */ /* 0x001fe200078e02ff */
[----:B------:R-:W-:-:S04]  /*7910*/  LEA.HI.X.SX32 R31, R17, R9, 0x1, P1 ;  /* 0x00000009111f7211 */ /* 0x000fc800008f0eff */
[----:B------:R-:W-:Y:S01]  /*7920*/  IADD3 RZ, P1, R33, R8, RZ ;  /* 0x0000000821ff7210 */ /* 0x000fe20007f3e0ff */
[----:B------:R-:W-:Y:S01]  /*7930*/  STL [R1+0x7ac], R31 ;  /* 0x0007ac1f01007387 */ /* 0x000fe20000100800 */
[----:B------:R-:W0:Y:S01]  /*7940*/  LDC R25, c[0x0][0x268] ;  /* 0x00009a00ff197b82 */ /* 0x000e220000000800 */
[----:B--2---:R-:W-:-:S04]  /*7950*/  LEA R19, R20, R20, 0x7 ;  /* 0x0000001414137211 */ /* 0x004fc800078e38ff */
[----:B------:R-:W-:-:S03]  /*7960*/  LEA.HI.X.SX32 R19, R19, R9, 0x1, P0 ;  /* 0x0000000913137211 */ /* 0x000fc600000f0eff */
[----:B------:R-:W2:Y:S01]  /*7970*/  LDC R23, c[0x0][0x268] ;  /* 0x00009a00ff177b82 */ /* 0x000ea20000000800 */
[----:B-1----:R-:W-:Y:S01]  /*7980*/  IMAD R21, R21, 0x82, RZ ;  /* 0x0000008215157824 */ /* 0x002fe200078e02ff */
[----:B------:R-:W-:Y:S04]  /*7990*/  STL [R1+0x7a4], R19 ;  /* 0x0007a41301007387 */ /* 0x000fe80000100800 */
[C---:B------:R-:W-:Y:S02]  /*79a0*/  IADD3 R32, P0, R21.reuse, R8, RZ ;  /* 0x0000000815207210 */ /* 0x040fe40007f1e0ff */
[----:B------:R-:W1:Y:S01]  /*79b0*/  LDC R18, c[0x0][0x268] ;  /* 0x00009a00ff127b82 */ /* 0x000e620000000800 */
[----:B---3--:R-:W-:Y:S02]  /*79c0*/  LEA R15, R14, R14, 0x6 ;  /* 0x0000000e0e0f7211 */ /* 0x008fe400078e30ff */
[----:B------:R-:W-:-:S02]  /*79d0*/  LEA.HI.X.SX32 R37, R21, R9, 0x1, P5 ;  /* 0x0000000915257211 */ /* 0x000fc400028f0eff */
[----:B------:R-:W-:-:S03]  /*79e0*/  LEA.HI.X.SX32 R33, R15, R9, 0x1, P0 ;  /* 0x000000090f217211 */ /* 0x000fc600000f0eff */
[----:B------:R-:W3:Y:S01]  /*79f0*/  LDC R4, c[0x0][0x268] ;  /* 0x00009a00ff047b82 */ /* 0x000ee20000000800 */
[----:B0-----:R-:W-:Y:S01]  /*7a00*/  IMAD R25, R25, 0x84, RZ ;  /* 0x0000008419197824 */ /* 0x001fe200078e02ff */
[----:B------:R0:W-:Y:S04]  /*7a10*/  STL.64 [R1+0xd70], R32 ;  /* 0x000d702001007387 */ /* 0x0001e80000100a00 */
[----:B------:R-:W-:Y:S02]  /*7a20*/  STL [R1+0x79c], R37 ;  /* 0x00079c2501007387 */ /* 0x000fe40000100800 */
[----:B------:R-:W4:Y:S01]  /*7a30*/  LDC R22, c[0x0][0x268] ;  /* 0x00009a00ff167b82 */ /* 0x000f220000000800 */
[----:B--2---:R-:W-:Y:S01]  /*7a40*/  IMAD R23, R23, 0x83, RZ ;  /* 0x0000008317177824 */ /* 0x004fe200078e02ff */
[----:B0-----:R-:W-:-:S06]  /*7a50*/  IADD3 R32, P5, R25, R8, RZ ;  /* 0x0000000819207210 */ /* 0x001fcc0007fbe0ff */
[----:B------:R-:W0:Y:S01]  /*7a60*/  LDC R27, c[0x0][0x268] ;  /* 0x00009a00ff1b7b82 */ /* 0x000e220000000800 */
[----:B-1----:R-:W-:Y:S01]  /*7a70*/  IMAD R17, R18, 0x42, RZ ;  /* 0x0000004212117824 */ /* 0x002fe200078e02ff */
[----:B------:R-:W-:-:S06]  /*7a80*/  LEA.HI.X.SX32 R21, R23, R9, 0x1, P6 ;  /* 0x0000000917157211 */ /* 0x000fcc00030f0eff */
[----:B------:R-:W1:Y:S01]  /*7a90*/  LDC R28, c[0x0][0x268] ;  /* 0x00009a00ff1c7b82 */ /* 0x000e620000000800 */
[----:B---3--:R-:W-:Y:S01]  /*7aa0*/  LEA R13, R4, R4, 0x5 ;  /* 0x00000004040d7211 */ /* 0x008fe200078e28ff */
[----:B------:R-:W-:Y:S01]  /*7ab0*/  STL [R1+0x794], R21 ;  /* 0x0007941501007387 */ /* 0x000fe20000100800 */
[----:B------:R-:W-:-:S05]  /*7ac0*/  IADD3 R34, P0, R17, R8, RZ ;  /* 0x0000000811227210 */ /* 0x000fca0007f1e0ff */
[----:B------:R-:W2:Y:S01]  /*7ad0*/  LDC R158, c[0x0][0x268] ;  /* 0x00009a00ff9e7b82 */ /* 0x000ea20000000800 */
[-C--:B------:R-:W-:Y:S01]  /*7ae0*/  LEA.HI.X.SX32 R33, R17, R9.reuse, 0x1, P5 ;  /* 0x0000000911217211 */ /* 0x080fe200028f0eff */
[----:B----4-:R-:W-:Y:S01]  /*7af0*/  IMAD R17, R22, 0x86, RZ ;  /* 0x0000008616117824 */ /* 0x010fe200078e02ff */
[----:B------:R-:W-:-:S05]  /*7b00*/  LEA.HI.X.SX32 R35, R13, R9, 0x1, P0 ;  /* 0x000000090d237211 */ /* 0x000fca00000f0eff */
[----:B------:R-:W3:Y:S01]  /*7b10*/  LDC R133, c[0x0][0x268] ;  /* 0x00009a00ff857b82 */ /* 0x000ee20000000800 */
[----:B0-----:R-:W-:Y:S01]  /*7b20*/  IMAD R27, R27, 0x110, RZ ;  /* 0x000001101b1b7824 */ /* 0x001fe200078e02ff */
[----:B------:R-:W-:Y:S01]  /*7b30*/  LEA.HI.X.SX32 R25, R25, R9, 0x1, P3 ;  /* 0x0000000919197211 */ /* 0x000fe200018f0eff */
[----:B------:R-:W-:Y:S01]  /*7b40*/  STL.64 [R1+0xe68], R34 ;  /* 0x000e682201007387 */ /* 0x000fe20000100a00 */
[----:B------:R-:W-:-:S04]  /*7b50*/  MOV R4, 0xff800000 ;  /* 0xff80000000047802 */ /* 0x000fc80000000f00 */
[----:B------:R-:W0:Y:S01]  /*7b60*/  LDC R164, c[0x0][0x268] ;  /* 0x00009a00ffa47b82 */ /* 0x000e220000000800 */
[----:B------:R-:W-:Y:S01]  /*7b70*/  IADD3 RZ, P6, R27, R8, RZ ;  /* 0x000000081bff7210 */ /* 0x000fe20007fde0ff */
[----:B------:R-:W-:Y:S01]  /*7b80*/  STL.64 [R1+0xd68], R32 ;  /* 0x000d682001007387 */ /* 0x000fe20000100a00 */
[----:B-1----:R-:W-:-:S05]  /*7b90*/  IMAD R19, R28, 0x112, RZ ;  /* 0x000001121c137824 */ /* 0x002fca00078e02ff */
[----:B------:R-:W1:Y:S01]  /*7ba0*/  LDC R169, c[0x0][0x268] ;  /* 0x00009a00ffa97b82 */ /* 0x000e620000000800 */
[----:B------:R4:W-:Y:S01]  /*7bb0*/  STL [R1+0x78c], R25 ;  /* 0x00078c1901007387 */ /* 0x0009e20000100800 */
[----:B------:R-:W-:Y:S01]  /*7bc0*/  IADD3 RZ, P0, R19, R8, RZ ;  /* 0x0000000813ff7210 */ /* 0x000fe20007f1e0ff */
[----:B--2---:R-:W-:-:S05]  /*7bd0*/  IMAD R131, R158, 0x56, RZ ;  /* 0x000000569e837824 */ /* 0x004fca00078e02ff */
[----:B------:R-:W2:Y:S01]  /*7be0*/  LDC R170, c[0x0][0x268] ;  /* 0x00009a00ffaa7b82 */ /* 0x000ea20000000800 */
[----:B---3--:R-:W-:-:S07]  /*7bf0*/  IMAD R124, R133, 0x52, RZ ;  /* 0x00000052857c7824 */ /* 0x008fce00078e02ff */
[----:B------:R-:W3:Y:S01]  /*7c00*/  LDC R176, c[0x0][0x268] ;  /* 0x00009a00ffb07b82 */ /* 0x000ee20000000800 */
[----:B----4-:R-:W-:Y:S01]  /*7c10*/  MOV R25, 0x3f800000 ;  /* 0x3f80000000197802 */ /* 0x010fe20000000f00 */
[----:B0-----:R-:W-:-:S06]  /*7c20*/  IMAD R133, R164, 0xae, RZ ;  /* 0x000000aea4857824 */ /* 0x001fcc00078e02ff */
[----:B------:R-:W0:Y:S01]  /*7c30*/  LDC R190, c[0x0][0x268] ;  /* 0x00009a00ffbe7b82 */ /* 0x000e220000000800 */
[----:B-1----:R-:W-:-:S07]  /*7c40*/  IMAD R135, R169, 0x2c, RZ ;  /* 0x0000002ca9877824 */ /* 0x002fce00078e02ff */
[----:B------:R-:W1:Y:S01]  /*7c50*/  LDC R196, c[0x0][0x268] ;  /* 0x00009a00ffc47b82 */ /* 0x000e620000000800 */
[----:B--2---:R-:W-:-:S07]  /*7c60*/  IMAD R136, R170, 0x58, RZ ;  /* 0x00000058aa887824 */ /* 0x004fce00078e02ff */
[----:B------:R-:W2:Y:S01]  /*7c70*/  LDC R144, c[0x0][0x268] ;  /* 0x00009a00ff907b82 */ /* 0x000ea20000000800 */
[----:B---3--:R-:W-:-:S07]  /*7c80*/  IMAD R138, R176, 0xb2, RZ ;  /* 0x000000b2b08a7824 */ /* 0x008fce00078e02ff */
[----:B------:R-:W3:Y:S01]  /*7c90*/  LDC R199, c[0x0][0x268] ;  /* 0x00009a00ffc77b82 */ /* 0x000ee20000000800 */
[----:B0-----:R-:W-:-:S07]  /*7ca0*/  IMAD R141, R190, 0xb6, RZ ;  /* 0x000000b6be8d7824 */ /* 0x001fce00078e02ff */
        /* <DEDUP_REMOVED lines=8> */
[----:B------:R-:W0:Y:S08]  /*7d30*/  LDC R111, c[0x0][0x268] ;  /* 0x00009a00ff6f7b82 */ /* 0x000e300000000800 */
[----:B------:R-:W4:Y:S08]  /*7d40*/  LDC R112, c[0x0][0x268] ;  /* 0x00009a00ff707b82 */ /* 0x000f300000000800 */
        /* <DEDUP_REMOVED lines=13> */
[----:B------:R-:W1:Y:S08]  /*7e20*/  LDC R153, c[0x0][0x268] ;  /* 0x00009a00ff997b82 */ /* 0x000e700000000800 */
[----:B------:R-:W2:Y:S08]  /*7e30*/  LDC R181, c[0x0][0x268] ;  /* 0x00009a00ffb57b82 */ /* 0x000eb00000000800 */
[----:B------:R-:W3:Y:S08]  /*7e40*/  LDC R187, c[0x0][0x268] ;  /* 0x00009a00ffbb7b82 */ /* 0x000ef00000000800 */
[----:B------:R-:W0:Y:S01]  /*7e50*/  LDC R193, c[0x0][0x268] ;  /* 0x00009a00ffc17b82 */ /* 0x000e220000000800 */
[----:B-1----:R-:W-:-:S07]  /*7e60*/  IMAD R130, R153, 0xaa, RZ ;  /* 0x000000aa99827824 */ /* 0x002fce00078e02ff */
[----:B------:R-:W1:Y:S01]  /*7e70*/  LDC R134, c[0x0][0x268] ;  /* 0x00009a00ff867b82 */ /* 0x000e620000000800 */
[----:B--2---:R-:W-:-:S07]  /*7e80*/  IMAD R181, R181, 0x87, RZ ;  /* 0x00000087b5b57824 */ /* 0x004fce00078e02ff */
[----:B------:R-:W2:Y:S01]  /*7e90*/  LDC R168, c[0x0][0x268] ;  /* 0x00009a00ffa87b82 */ /* 0x000ea20000000800 */
[----:B---3--:R-:W-:-:S07]  /*7ea0*/  LEA R187, R187, R187, 0x4 ;  /* 0x000000bbbbbb7211 */ /* 0x008fce00078e20ff */
        /* <DEDUP_REMOVED lines=99> */
[----:B-1----:R-:W-:Y:S01]  /*84e0*/  IMAD R139, R183, 0x5a, RZ ;  /* 0x0000005ab78b7824 */ /* 0x002fe200078e02ff */
[----:B------:R-:W-:Y:S01]  /*84f0*/  UIADD3.64 UR10, UR4, 0x180, URZ ;  /* 0x00000180040a7897 */ /* 0x000fe2000fffe03f */
[----:B------:R-:W-:Y:S01]  /*8500*/  CS2R R30, SRZ ;  /* 0x00000000001e7805 */ /* 0x000fe2000001ff00 */
[----:B------:R-:W-:Y:S01]  /*8510*/  UIADD3.64 UR14, UR4, 0x200, URZ ;  /* 0x00000200040e7897 */ /* 0x000fe2000fffe03f */
[----:B------:R-:W-:Y:S02]  /*8520*/  CS2R R32, SRZ ;  /* 0x0000000000207805 */ /* 0x000fe4000001ff00 */
[----:B------:R-:W-:Y:S02]  /*8530*/  CS2R R34, SRZ ;  /* 0x0000000000227805 */ /* 0x000fe4000001ff00 */
[----:B------:R-:W-:Y:S01]  /*8540*/  CS2R R36, SRZ ;  /* 0x0000000000247805 */ /* 0x000fe2000001ff00 */
[----:B------:R-:W1:Y:S01]  /*8550*/  LDC R12, c[0x0][0x268] ;  /* 0x00009a00ff0c7b82 */ /* 0x000e620000000800 */
[----:B--2---:R-:W-:-:S07]  /*8560*/  IMAD R151, R151, 0x18, RZ ;  /* 0x0000001897977824 */ /* 0x004fce00078e02ff */
[----:B------:R-:W2:Y:S01]  /*8570*/  LDC R0, c[0x0][0x268] ;  /* 0x00009a00ff007b82 */ /* 0x000ea20000000800 */
[----:B---3--:R-:W-:-:S07]  /*8580*/  IMAD R166, R166, 0x1a, RZ ;  /* 0x0000001aa6a67824 */ /* 0x008fce00078e02ff */
[----:B------:R-:W3:Y:S01]  /*8590*/  LDC R26, c[0x0][0x268] ;  /* 0x00009a00ff1a7b82 */ /* 0x000ee20000000800 */
[----:B0-----:R-:W-:-:S07]  /*85a0*/  IMAD R202, R202, 0x1e, RZ ;  /* 0x0000001ecaca7824 */ /* 0x001fce00078e02ff */
[----:B------:R-:W0:Y:S01]  /*85b0*/  LDC R24, c[0x0][0x268] ;  /* 0x00009a00ff187b82 */ /* 0x000e220000000800 */
[----:B-1----:R-:W-:-:S05]  /*85c0*/  IMAD R15, R12, 0x85, RZ ;  /* 0x000000850c0f7824 */ /* 0x002fca00078e02ff */
[----:B------:R-:W-:Y:S01]  /*85d0*/  LEA.HI.X.SX32 R15, R15, R9, 0x1, P2 ;  /* 0x000000090f0f7211 */ /* 0x000fe200010f0eff */
[----:B--2---:R-:W-:Y:S01]  /*85e0*/  IMAD R13, R0, 0x43, RZ ;  /* 0x00000043000d7824 */ /* 0x004fe200078e02ff */
[----:B------:R-:W-:Y:S01]  /*85f0*/  MOV R0, 0x3f800000 ;  /* 0x3f80000000007802 */ /* 0x000fe20000000f00 */
[----:B------:R-:W1:Y:S02]  /*8600*/  LDC R12, c[0x0][0x268] ;  /* 0x00009a00ff0c7b82 */ /* 0x000e640000000800 */
[----:B------:R2:W-:Y:S01]  /*8610*/  STL [R1+0x784], R15 ;  /* 0x0007840f01007387 */ /* 0x0005e20000100800 */
[----:B---3--:R-:W-:Y:S01]  /*8620*/  IMAD R21, R26, 0x118, RZ ;  /* 0x000001181a157824 */ /* 0x008fe200078e02ff */
[----:B------:R-:W-:-:S04]  /*8630*/  IADD3 R26, P3, R17, R8, RZ ;  /* 0x00000008111a7210 */ /* 0x000fc80007f7e0ff */
[----:B------:R-:W3:Y:S01]  /*8640*/  LDC R14, c[0x0][0x268] ;  /* 0x00009a00ff0e7b82 */ /* 0x000ee20000000800 */
[-C--:B------:R-:W-:Y:S02]  /*8650*/  LEA.HI.X.SX32 R27, R13, R9.reuse, 0x1, P3 ;  /* 0x000000090d1b7211 */ /* 0x080fe400018f0eff */
[----:B------:R-:W-:Y:S01]  /*8660*/  LEA.HI.X.SX32 R13, R17, R9, 0x1, P4 ;  /* 0x00000009110d7211 */ /* 0x000fe200020f0eff */
[----:B0-----:R-:W-:Y:S01]  /*8670*/  IMAD R19, R24, 0x116, RZ ;  /* 0x0000011618137824 */ /* 0x001fe200078e02ff */
[----:B------:R-:W-:Y:S01]  /*8680*/  MOV R24, 0x3f800000 ;  /* 0x3f80000000187802 */ /* 0x000fe20000000f00 */
[----:B------:R0:W-:Y:S02]  /*8690*/  STL.64 [R1+0xd60], R26 ;  /* 0x000d601a01007387 */ /* 0x0001e40000100a00 */
[----:B--2---:R-:W2:Y:S01]  /*86a0*/  LDC R15, c[0x0][0x268] ;  /* 0x00009a00ff0f7b82 */ /* 0x004ea20000000800 */
[-C--:B------:R-:W-:Y:S01]  /*86b0*/  IADD3 RZ, P3, R21, R8.reuse, RZ ;  /* 0x0000000815ff7210 */ /* 0x080fe20007f7e0ff */
[----:B------:R4:W-:Y:S01]  /*86c0*/  STL [R1+0x77c], R13 ;  /* 0x00077c0d01007387 */ /* 0x0009e20000100800 */
[----:B------:R-:W-:-:S02]  /*86d0*/  IADD3 RZ, P2, R19, R8, RZ ;  /* 0x0000000813ff7210 */ /* 0x000fc40007f5e0ff */
[----:B------:R-:W-:Y:S01]  /*86e0*/  IADD3 RZ, P4, R23, R8, RZ ;  /* 0x0000000817ff7210 */ /* 0x000fe20007f9e0ff */
[----:B------:R4:W-:Y:S02]  /*86f0*/  STL [R1+0x730], R4 ;  /* 0x0007300401007387 */ /* 0x0009e40000100800 */
[----:B------:R-:W2:Y:S01]  /*8700*/  LDC R17, c[0x0][0x268] ;  /* 0x00009a00ff117b82 */ /* 0x000ea20000000800 */
[----:B-1----:R-:W-:Y:S01]  /*8710*/  IMAD R11, R12, 0x22, RZ ;  /* 0x000000220c0b7824 */ /* 0x002fe200078e02ff */
[----:B------:R-:W-:Y:S01]  /*8720*/  STL [R1+0x728], RZ ;  /* 0x000728ff01007387 */ /* 0x000fe20000100800 */
[----:B0-----:R-:W-:-:S03]  /*8730*/  CS2R R26, SRZ ;  /* 0x00000000001a7805 */ /* 0x001fc6000001ff00 */
[----:B------:R-:W-:Y:S02]  /*8740*/  STL [R1+0x7e0], R0 ;  /* 0x0007e00001007387 */ /* 0x000fe40000100800 */
[----:B----4-:R-:W0:Y:S01]  /*8750*/  LDC R13, c[0x0][0x268] ;  /* 0x00009a00ff0d7b82 */ /* 0x010e220000000800 */
[----:B------:R-:W-:Y:S01]  /*8760*/  MOV R4, RZ ;  /* 0x000000ff00047202 */ /* 0x000fe20000000f00 */
[----:B------:R-:W-:Y:S04]  /*8770*/  STL [R1+0x72c], RZ ;  /* 0x00072cff01007387 */ /* 0x000fe80000100800 */
[----:B------:R-:W-:Y:S02]  /*8780*/  STL.64 [R1+0xf68], R4 ;  /* 0x000f680401007387 */ /* 0x000fe40000100a00 */
[----:B------:R-:W1:Y:S08]  /*8790*/  LDC R18, c[0x0][0x268] ;  /* 0x00009a00ff127b82 */ /* 0x000e700000000800 */
[----:B------:R-:W4:Y:S01]  /*87a0*/  LDC R20, c[0x0][0x268] ;  /* 0x00009a00ff147b82 */ /* 0x000f220000000800 */
[----:B------:R3:W-:Y:S07]  /*87b0*/  STL [R1+0xf78], R5 ;  /* 0x000f780501007387 */ /* 0x0007ee0000100800 */
[----:B------:R-:W4:Y:S01]  /*87c0*/  LDC R22, c[0x0][0x268] ;  /* 0x00009a00ff167b82 */ /* 0x000f220000000800 */
[----:B------:R-:W-:Y:S01]  /*87d0*/  STL [R1+0xf8c], R4 ;  /* 0x000f8c0401007387 */ /* 0x000fe20000100800 */
[----:B0-----:R-:W-:Y:S01]  /*87e0*/  IMAD R12, R13, 0x44, RZ ;  /* 0x000000440d0c7824 */ /* 0x001fe200078e02ff */
[----:B---3--:R-:W-:Y:S01]  /*87f0*/  MOV R5, 0x3f800000 ;  /* 0x3f80000000057802 */ /* 0x008fe20000000f00 */
[----:B------:R-:W-:Y:S01]  /*8800*/  IMAD R13, R14, 0x88, RZ ;  /* 0x000000880e0d7824 */ /* 0x000fe200078e02ff */
[----:B------:R-:W-:Y:S01]  /*8810*/  STL [R1+0xf98], R4 ;  /* 0x000f980401007387 */ /* 0x000fe20000100800 */
[----:B--2---:R-:W-:-:S02]  /*8820*/  IMAD R14, R15, 0x8a, RZ ;  /* 0x0000008a0f0e7824 */ /* 0x004fc400078e02ff */
[----:B------:R-:W0:Y:S01]  /*8830*/  LDC R7, c[0x0][0x268] ;  /* 0x00009a00ff077b82 */ /* 0x000e220000000800 */
[----:B------:R2:W-:Y:S01]  /*8840*/  STL [R1+0x7e8], R25 ;  /* 0x0007e81901007387 */ /* 0x0005e20000100800 */
[----:B------:R-:W-:-:S06]  /*8850*/  IMAD R15, R17, 0x46, RZ ;  /* 0x00000046110f7824 */ /* 0x000fcc00078e02ff */
[----:B------:R-:W3:Y:S01]  /*8860*/  LDC R3, c[0x0][0x268] ;  /* 0x00009a00ff037b82 */ /* 0x000ee20000000800 */
[----:B------:R4:W-:Y:S01]  /*8870*/  STL [R1+0x7ec], R24 ;  /* 0x0007ec1801007387 */ /* 0x0009e20000100800 */
[----:B-1----:R-:W-:Y:S01]  /*8880*/  IMAD R17, R18, 0x8c, RZ ;  /* 0x0000008c12117824 */ /* 0x002fe200078e02ff */
[----:B--2---:R-:W-:Y:S02]  /*8890*/  MOV R25, 0xff800000 ;  /* 0xff80000000197802 */ /* 0x004fe40000000f00 */
[----:B------:R1:W-:Y:S03]  /*88a0*/  STL [R1+0x7e4], R5 ;  /* 0x0007e40501007387 */ /* 0x0003e60000100800 */
[----:B------:R-:W2:Y:S01]  /*88b0*/  LDC R29, c[0x0][0x268] ;  /* 0x00009a00ff1d7b82 */ /* 0x000ea20000000800 */
[----:B------:R-:W-:Y:S07]  /*88c0*/  STL [R1+0x734], R25 ;  /* 0x0007341901007387 */ /* 0x000fee0000100800 */
[----:B------:R-:W3:Y:S01]  /*88d0*/  LDC R238, c[0x0][0x268] ;  /* 0x00009a00ffee7b82 */ /* 0x000ee20000000800 */
[----:B----4-:R-:W-:Y:S01]  /*88e0*/  MOV R24, 0xff800000 ;  /* 0xff80000000187802 */ /* 0x010fe20000000f00 */
[----:B0-----:R-:W-:Y:S01]  /*88f0*/  IMAD R220, R7, 0x7e, RZ ;  /* 0x0000007e07dc7824 */ /* 0x001fe200078e02ff */
[----:B-1----:R-:W-:-:S02]  /*8900*/  MOV R5, 0xff800000 ;  /* 0xff80000000057802 */ /* 0x002fc40000000f00 */
[----:B------:R-:W-:Y:S01]  /*8910*/  LEA.HI.X.SX32 R7, R181, R9, 0x1, P1 ;  /* 0x00000009b5077211 */ /* 0x000fe200008f0eff */
[----:B------:R0:W-:Y:S01]  /*8920*/  STL [R1+0x738], R24 ;  /* 0x0007381801007387 */ /* 0x0001e20000100800 */
[-C--:B------:R-:W-:Y:S01]  /*8930*/  IADD3 R6, P1, R11, R8.reuse, RZ ;  /* 0x000000080b067210 */ /* 0x080fe20007f3e0ff */
[----:B------:R-:W1:Y:S08]  /*8940*/  LDC R19, c[0x0][0x268] ;  /* 0x00009a00ff137b82 */ /* 0x000e700000000800 */
[----:B------:R-:W4:Y:S01]  /*8950*/  LDC R183, c[0x0][0x268] ;  /* 0x00009a00ffb77b82 */ /* 0x000f220000000800 */
[----:B------:R-:W-:Y:S01]  /*8960*/  STL [R1], RZ ;  /* 0x000000ff01007387 */ /* 0x000fe20000100800 */
[----:B0-----:R-:W-:Y:S01]  /*8970*/  CS2R R24, SRZ ;  /* 0x0000000000187805 */ /* 0x001fe2000001ff00 */
[----:B--2---:R-:W-:Y:S01]  /*8980*/  IMAD R29, R29, 0x114, RZ ;  /* 0x000001141d1d7824 */ /* 0x004fe200078e02ff */
[----:B------:R-:W-:Y:S01]  /*8990*/  UIADD3.64 UR10, UR4, 0x280, URZ ;  /* 0x00000280040a7897 */ /* 0x000fe2000fffe03f */
[----:B------:R0:W-:Y:S01]  /*89a0*/  STL [R1+0x73c], R5 ;  /* 0x00073c0501007387 */ /* 0x0001e20000100800 */
[----:B------:R-:W-:Y:S01]  /*89b0*/  UIADD3.64 UR14, UR4, 0x800, URZ ;  /* 0x00000800040e7897 */ /* 0x000fe2000fffe03f */
[----:B------:R-:W-:Y:S01]  /*89c0*/  MOV R0, RZ ;  /* 0x000000ff00007202 */ /* 0x000fe20000000f00 */
[----:B------:R-:W2:Y:S01]  /*89d0*/  LDC R21, c[0x0][0x268] ;  /* 0x00009a00ff157b82 */ /* 0x000ea20000000800 */
[----:B------:R-:W-:Y:S01]  /*89e0*/  STL [R1+0x4], RZ ;  /* 0x000004ff01007387 */ /* 0x000fe20000100800 */
[----:B------:R-:W-:Y:S01]  /*89f0*/  IADD3 RZ, P5, R29, R8, RZ ;  /* 0x000000081dff7210 */ /* 0x000fe20007fbe0ff */
[----:B---3--:R-:W-:-:S05]  /*8a00*/  IMAD R238, R238, 0x13, RZ ;  /* 0x00000013eeee7824 */ /* 0x008fca00078e02ff */
[----:B0-----:R-:W0:Y:S01]  /*8a10*/  LDC R5, c[0x0][0x268] ;  /* 0x00009a00ff057b82 */ /* 0x001e220000000800 */
[----:B-1----:R-:W-:Y:S01]  /*8a20*/  IMAD R18, R19, 0x8e, RZ ;  /* 0x0000008e13127824 */ /* 0x002fe200078e02ff */
[----:B------:R-:W-:Y:S01]  /*8a30*/  STL [R1+0x8], RZ ;  /* 0x000008ff01007387 */ /* 0x000fe20000100800 */
[----:B------:R-:W-:-:S05]  /*8a40*/  IMAD R19, R20, 0x12, RZ ;  /* 0x0000001214137824 */ /* 0x000fca00078e02ff */
[----:B------:R-:W1:Y:S01]  /*8a50*/  LDC R23, c[0x0][0x268] ;  /* 0x00009a00ff177b82 */ /* 0x000e620000000800 */
[----:B------:R-:W-:Y:S01]  /*8a60*/  STL [R1+0xc], RZ ;  /* 0x00000cff01007387 */ /* 0x000fe20000100800 */
[----:B----4-:R-:W-:Y:S01]  /*8a70*/  IMAD R183, R183, 0x1c, RZ ;  /* 0x0000001cb7b77824 */ /* 0x010fe200078e02ff */
[----:B------:R-:W-:Y:S01]  /*8a80*/  UIADD3.64 UR10, UR4, 0x880, URZ ;  /* 0x00000880040a7897 */ /* 0x000fe2000fffe03f */
[----:B------:R-:W-:Y:S01]  /*8a90*/  CS2R R28, SRZ ;  /* 0x00000000001c7805 */ /* 0x000fe2000001ff00 */
[----:B------:R-:W-:Y:S01]  /*8aa0*/  STL [R1+0x10], RZ ;  /* 0x000010ff01007387 */ /* 0x000fe20000100800 */
[----:B--2---:R-:W-:-:S03]  /*8ab0*/  IMAD R20, R21, 0x24, RZ ;  /* 0x0000002415147824 */ /* 0x004fc600078e02ff */
[----:B------:R-:W-:Y:S01]  /*8ac0*/  STL [R1+0x14], RZ ;  /* 0x000014ff01007387 */ /* 0x000fe20000100800 */
[----:B------:R-:W-:-:S03]  /*8ad0*/  IMAD R21, R22, 0x48, RZ ;  /* 0x0000004816157824 */ /* 0x000fc600078e02ff */
[----:B------:R-:W-:Y:S01]  /*8ae0*/  STL [R1+0x18], RZ ;  /* 0x000018ff01007387 */ /* 0x000fe20000100800 */
[----:B0-----:R-:W-:-:S03]  /*8af0*/  IMAD R148, R5, 0xbe, RZ ;  /* 0x000000be05947824 */ /* 0x001fc600078e02ff */
[----:B------:R-:W-:Y:S01]  /*8b00*/  STL [R1+0x1c], RZ ;  /* 0x00001cff01007387 */ /* 0x000fe20000100800 */
[----:B------:R-:W0:Y:S03]  /*8b10*/  LDC R5, c[0x0][0x268] ;  /* 0x00009a00ff057b82 */ /* 0x000e260000000800 */
[----:B------:R-:W-:Y:S01]  /*8b20*/  STL [R1+0x20], RZ ;  /* 0x000020ff01007387 */ /* 0x000fe20000100800 */
[----:B-1----:R-:W-:-:S03]  /*8b30*/  IMAD R22, R23, 0x90, RZ ;  /* 0x0000009017167824 */ /* 0x002fc600078e02ff */
[----:B------:R-:W-:Y:S01]  /*8b40*/  STL [R1+0x24], RZ ;  /* 0x000024ff01007387 */ /* 0x000fe20000100800 */
[----:B------:R-:W-:Y:S02]  /*8b50*/  IMAD R23, R108, 0x92, RZ ;  /* 0x000000926c177824 */ /* 0x000fe400078e02ff */
[----:B------:R-:W-:Y:S01]  /*8b60*/  IMAD R108, R109, 0x4a, RZ ;  /* 0x0000004a6d6c7824 */ /* 0x000fe200078e02ff */
[----:B------:R-:W-:Y:S01]  /*8b70*/  STL [R1+0x28], RZ ;  /* 0x000028ff01007387 */ /* 0x000fe20000100800 */
[----:B------:R-:W-:Y:S02]  /*8b80*/  IMAD R109, R110, 0x94, RZ ;  /* 0x000000946e6d7824 */ /* 0x000fe400078e02ff */
[----:B------:R-:W-:Y:S01]  /*8b90*/  IMAD R110, R111, 0x96, RZ ;  /* 0x000000966f6e7824 */ /* 0x000fe200078e02ff */
[----:B------:R-:W-:Y:S01]  /*8ba0*/  STL [R1+0x2c], RZ ;  /* 0x00002cff01007387 */ /* 0x000fe20000100800 */
[----:B------:R-:W-:Y:S02]  /*8bb0*/  IMAD R111, R112, 0x26, RZ ;  /* 0x00000026706f7824 */ /* 0x000fe400078e02ff */
[----:B------:R-:W-:Y:S01]  /*8bc0*/  IMAD R112, R113, 0x4c, RZ ;  /* 0x0000004c71707824 */ /* 0x000fe200078e02ff */
[----:B------:R-:W-:Y:S01]  /*8bd0*/  STL [R1+0x30], RZ ;  /* 0x000030ff01007387 */ /* 0x000fe20000100800 */
[----:B------:R-:W-:-:S02]  /*8be0*/  IMAD R113, R114, 0x98, RZ ;  /* 0x0000009872717824 */ /* 0x000fc400078e02ff */
[----:B------:R-:W-:Y:S01]  /*8bf0*/  IMAD R114, R115, 0x9a, RZ ;  /* 0x0000009a73727824 */ /* 0x000fe200078e02ff */
[----:B------:R-:W-:Y:S01]  /*8c00*/  STL [R1+0x34], RZ ;  /* 0x000034ff01007387 */ /* 0x000fe20000100800 */
[----:B0-----:R-:W-:Y:S02]  /*8c10*/  IMAD R154, R5, 0xc0, RZ ;  /* 0x000000c0059a7824 */ /* 0x001fe400078e02ff */
[----:B------:R-:W0:Y:S01]  /*8c20*/  LDC R5, c[0x0][0x268] ;  /* 0x00009a00ff057b82 */ /* 0x000e220000000800 */
        /* <DEDUP_REMOVED lines=14> */
[----:B------:R-:W-:-:S03]  /*8d10*/  IMAD R145, R205, 0xba, RZ ;  /* 0x000000bacd917824 */ /* 0x000fc600078e02ff */
[----:B------:R-:W-:Y:S01]  /*8d20*/  STL [R1+0x4c], RZ ;  /* 0x00004cff01007387 */ /* 0x000fe20000100800 */
[----:B0-----:R-:W-:Y:S02]  /*8d30*/  IMAD R155, R5, 0xc2, RZ ;  /* 0x000000c2059b7824 */ /* 0x001fe400078e02ff */
[----:B------:R-:W0:Y:S01]  /*8d40*/  LDC R5, c[0x0][0x268] ;  /* 0x00009a00ff057b82 */ /* 0x000e220000000800 */
[----:B------:R-:W-:Y:S04]  /*8d50*/  STL [R1+0x50], RZ ;  /* 0x000050ff01007387 */ /* 0x000fe80000100800 */
[----:B------:R-:W-:Y:S04]  /*8d60*/  STL [R1+0x54], RZ ;  /* 0x000054ff01007387 */ /* 0x000fe80000100800 */
[----:B------:R-:W-:Y:S04]  /*8d70*/  STL [R1+0x58], RZ ;  /* 0x000058ff01007387 */ /* 0x000fe80000100800 */
[----:B------:R-:W-:Y:S04]  /*8d80*/  STL [R1+0x5c], RZ ;  /* 0x00005cff01007387 */ /* 0x000fe80000100800 */
[----:B------:R-:W-:Y:S04]  /*8d90*/  STL [R1+0x60], RZ ;  /* 0x000060ff01007387 */ /* 0x000fe80000100800 */
[----:B------:R-:W-:Y:S01]  /*8da0*/  STL [R1+0x64], RZ ;  /* 0x000064ff01007387 */ /* 0x000fe20000100800 */
[----:B0-----:R-:W-:-:S03]  /*8db0*/  IMAD R157, R5, 0xc4, RZ ;  /* 0x000000c4059d7824 */ /* 0x001fc600078e02ff */
[----:B------:R-:W-:Y:S01]  /*8dc0*/  STL [R1+0x68], RZ ;  /* 0x000068ff01007387 */ /* 0x000fe20000100800 */
[----:B------:R-:W0:Y:S03]  /*8dd0*/  LDC R5, c[0x0][0x268] ;  /* 0x00009a00ff057b82 */ /* 0x000e260000000800 */
[----:B------:R-:W-:Y:S04]  /*8de0*/  STL [R1+0x6c], RZ ;  /* 0x00006cff01007387 */ /* 0x000fe80000100800 */
[----:B------:R-:W-:Y:S04]  /*8df0*/  STL [R1+0x70], RZ ;  /* 0x000070ff01007387 */ /* 0x000fe80000100800 */
[----:B------:R-:W-:Y:S04]  /*8e00*/  STL [R1+0x74], RZ ;  /* 0x000074ff01007387 */ /* 0x000fe80000100800 */
[----:B------:R-:W-:Y:S04]  /*8e10*/  STL [R1+0x78], RZ ;  /* 0x000078ff01007387 */ /* 0x000fe80000100800 */
[----:B------:R-:W-:Y:S04]  /*8e20*/  STL [R1+0x7c], RZ ;  /* 0x00007cff01007387 */ /* 0x000fe80000100800 */
[----:B------:R-:W-:Y:S01]  /*8e30*/  STL [R1+0x80], RZ ;  /* 0x000080ff01007387 */ /* 0x000fe20000100800 */
[----:B0-----:R-:W-:-:S02]  /*8e40*/  IMAD R158, R5, 0xc6, RZ ;  /* 0x000000c6059e7824 */ /* 0x001fc400078e02ff */
        /* <DEDUP_REMOVED lines=124> */
[----:B------:R-:W-:Y:S04]  /*9610*/  STL.64 [R1+0xf70], R24 ;  /* 0x000f701801007387 */ /* 0x000fe80000100a00 */
[----:B------:R1:W-:Y:S01]  /*9620*/  STL [R1+0xf88], R25 ;  /* 0x000f881901007387 */ /* 0x0003e20000100800 */
[----:B0-----:R-:W-:-:S03]  /*9630*/  IMAD R190, R5, 0xe4, RZ ;  /* 0x000000e405be7824 */ /* 0x001fc600078e02ff */
[----:B------:R-:W-:Y:S01]  /*9640*/  STL [R1+0xf94], R24 ;  /* 0x000f941801007387 */ /* 0x000fe20000100800 */
[----:B------:R-:W0:Y:S03]  /*9650*/  LDC R5, c[0x0][0x268] ;  /* 0x00009a00ff057b82 */ /* 0x000e260000000800 */
[----:B------:R2:W-:Y:S04]  /*9660*/  STL.64 [R1+0xf80], R26 ;  /* 0x000f801a01007387 */ /* 0x0005e80000100a00 */
[----:B------:R3:W-:Y:S01]  /*9670*/  STL [R1+0x774], R7 ;  /* 0x0007740701007387 */ /* 0x0007e20000100800 */
[----:B-1----:R-:W1:Y:S08]  /*9680*/  LDC R25, c[0x0][0x268] ;  /* 0x00009a00ff197b82 */ /* 0x002e700000000800 */
[----:B--2---:R-:W2:Y:S01]  /*9690*/  LDC R26, c[0x0][0x268] ;  /* 0x00009a00ff1a7b82 */ /* 0x004ea20000000800 */
[----:B---3--:R-:W-:-:S05]  /*96a0*/  LEA.HI.X.SX32 R7, R187, R9, 0x1, P1 ;  /* 0x00000009bb077211 */ /* 0x008fca00008f0eff */
[----:B------:R3:W-:Y:S01]  /*96b0*/  STL.64 [R1+0xee0], R6 ;  /* 0x000ee00601007387 */ /* 0x0007e20000100a00 */
[----:B0-----:R-:W-:Y:S02]  /*96c0*/  IMAD R191, R5, 0xe6, RZ ;  /* 0x000000e605bf7824 */ /* 0x001fe400078e02ff */
[----:B------:R-:W0:Y:S01]  /*96d0*/  LDC R5, c[0x0][0x268] ;  /* 0x00009a00ff057b82 */ /* 0x000e220000000800 */
[----:B-1----:R-:W-:-:S07]  /*96e0*/  IMAD R153, R25, 0x60, RZ ;  /* 0x0000006019997824 */ /* 0x002fce00078e02ff */
[----:B------:R-:W1:Y:S01]  /*96f0*/  LDC R25, c[0x0][0x268] ;  /* 0x00009a00ff197b82 */ /* 0x000e620000000800 */
[----:B---3--:R-:W-:-:S04]  /*9700*/  IADD3 R6, P1, R12, R8, RZ ;  /* 0x000000080c067210 */ /* 0x008fc80007f3e0ff */
[-C--:B------:R-:W-:Y:S01]  /*9710*/  LEA.HI.X.SX32 R7, R11, R9.reuse, 0x1, P1 ;  /* 0x000000090b077211 */ /* 0x080fe200008f0eff */
[----:B------:R-:W-:Y:S01]  /*9720*/  IMAD R11, R3, 0x1fc, RZ ;  /* 0x000001fc030b7824 */ /* 0x000fe200078e02ff */
[----:B------:R-:W-:Y:S01]  /*9730*/  LEA.HI.X.SX32 R3, R13, R9, 0x1, P6 ;  /* 0x000000090d037211 */ /* 0x000fe200030f0eff */
[----:B--2---:R-:W-:Y:S02]  /*9740*/  IMAD R152, R26, 0x30, RZ ;  /* 0x000000301a987824 */ /* 0x004fe400078e02ff */
[----:B------:R2:W-:Y:S01]  /*9750*/  STL.64 [R1+0xe60], R6 ;  /* 0x000e600601007387 */ /* 0x0005e20000100a00 */
[----:B0-----:R-:W-:Y:S02]  /*9760*/  IMAD R195, R5, 0xe8, RZ ;  /* 0x000000e805c37824 */ /* 0x001fe400078e02ff */
[----:B-1----:R-:W-:Y:S01]  /*9770*/  IMAD R156, R25, 0x62, RZ ;  /* 0x00000062199c7824 */ /* 0x002fe200078e02ff */
[----:B------:R-:W0:Y:S01]  /*9780*/  LDC R5, c[0x0][0x268] ;  /* 0x00009a00ff057b82 */ /* 0x000e220000000800 */
[----:B--2---:R-:W-:-:S04]  /*9790*/  IADD3 R6, P1, R13, R8, RZ ;  /* 0x000000080d067210 */ /* 0x004fc80007f3e0ff */
[----:B------:R-:W-:-:S03]  /*97a0*/  LEA.HI.X.SX32 R7, R12, R9, 0x1, P1 ;  /* 0x000000090c077211 */ /* 0x000fc600008f0eff */
[----:B------:R-:W1:Y:S02]  /*97b0*/  LDC R25, c[0x0][0x268] ;  /* 0x00009a00ff197b82 */ /* 0x000e640000000800 */
[----:B------:R2:W-:Y:S04]  /*97c0*/  STL.64 [R1+0xd58], R6 ;  /* 0x000d580601007387 */ /* 0x0005e80000100a00 */
[----:B------:R3:W-:Y:S01]  /*97d0*/  STL [R1+0x76c], R3 ;  /* 0x00076c0301007387 */ /* 0x0007e20000100800 */
[-C--:B------:R-:W-:Y:S01]  /*97e0*/  IADD3 R2, P6, R118, R8.reuse, RZ ;  /* 0x0000000876027210 */ /* 0x080fe20007fde0ff */
[----:B------:R-:W4:Y:S01]  /*97f0*/  LDC R26, c[0x0][0x268] ;  /* 0x00009a00ff1a7b82 */ /* 0x000f220000000800 */
[----:B--2---:R-:W-:Y:S01]  /*9800*/  IADD3 R6, P1, R14, R8, RZ ;  /* 0x000000080e067210 */ /* 0x004fe20007f3e0ff */
[----:B0-----:R-:W-:Y:S01]  /*9810*/  IMAD R196, R5, 0xea, RZ ;  /* 0x000000ea05c47824 */ /* 0x001fe200078e02ff */
[----:B---3--:R-:W2:Y:S05]  /*9820*/  LDL.LU R3, [R1+0xf9c] ;  /* 0x000f9c0001037983 */ /* 0x008eaa0000300800 */
[----:B------:R-:W0:Y:S01]  /*9830*/  LDC R5, c[0x0][0x268] ;  /* 0x00009a00ff057b82 */ /* 0x000e220000000800 */
[----:B-1----:R-:W-:-:S07]  /*9840*/  IMAD R160, R25, 0x64, RZ ;  /* 0x0000006419a07824 */ /* 0x002fce00078e02ff */
[----:B------:R-:W1:Y:S01]  /*9850*/  LDC R25, c[0x0][0x268] ;  /* 0x00009a00ff197b82 */ /* 0x000e620000000800 */
[----:B----4-:R-:W-:Y:S01]  /*9860*/  IMAD R159, R26, 0x32, RZ ;  /* 0x000000321a9f7824 */ /* 0x010fe200078e02ff */
[----:B------:R-:W-:-:S06]  /*9870*/  LEA.HI.X.SX32 R7, R197, R9, 0x1, P1 ;  /* 0x00000009c5077211 */ /* 0x000fcc00008f0eff */
[----:B------:R-:W3:Y:S01]  /*9880*/  LDC R26, c[0x0][0x268] ;  /* 0x00009a00ff1a7b82 */ /* 0x000ee20000000800 */
[----:B0-----:R-:W-:-:S07]  /*9890*/  IMAD R199, R5, 0xec, RZ ;  /* 0x000000ec05c77824 */ /* 0x001fce00078e02ff */
[----:B------:R-:W0:Y:S01]  /*98a0*/  LDC R197, c[0x0][0x268] ;  /* 0x00009a00ffc57b82 */ /* 0x000e220000000800 */
[----:B-1----:R-:W-:-:S07]  /*98b0*/  IMAD R163, R25, 0x66, RZ ;  /* 0x0000006619a37824 */ /* 0x002fce00078e02ff */
[----:B------:R-:W1:Y:S01]  /*98c0*/  LDC R5, c[0x0][0x268] ;  /* 0x00009a00ff057b82 */ /* 0x000e620000000800 */
[----:B---3--:R-:W-:-:S07]  /*98d0*/  IMAD R167, R26, 0x34, RZ ;  /* 0x000000341aa77824 */ /* 0x008fce00078e02ff */
[----:B------:R-:W3:Y:S08]  /*98e0*/  LDC R25, c[0x0][0x268] ;  /* 0x00009a00ff197b82 */ /* 0x000ef00000000800 */
[----:B------:R-:W4:Y:S01]  /*98f0*/  LDC R26, c[0x0][0x268] ;  /* 0x00009a00ff1a7b82 */ /* 0x000f220000000800 */
[----:B-1----:R-:W-:-:S07]  /*9900*/  IMAD R200, R5, 0xee, RZ ;  /* 0x000000ee05c87824 */ /* 0x002fce00078e02ff */
[----:B------:R-:W1:Y:S01]  /*9910*/  LDC R5, c[0x0][0x268] ;  /* 0x00009a00ff057b82 */ /* 0x000e620000000800 */
[----:B---3--:R-:W-:-:S07]  /*9920*/  IMAD R168, R25, 0x68, RZ ;  /* 0x0000006819a87824 */ /* 0x008fce00078e02ff */
[----:B------:R-:W3:Y:S01]  /*9930*/  LDC R25, c[0x0][0x268] ;  /* 0x00009a00ff197b82 */ /* 0x000ee20000000800 */
[----:B----4-:R-:W-:-:S07]  /*9940*/  IMAD R174, R26, 0x36, RZ ;  /* 0x000000361aae7824 */ /* 0x010fce00078e02ff */
        /* <DEDUP_REMOVED lines=23> */
[----:B----4-:R-:W-:Y:S02]  /*9ac0*/  IMAD R212, R26, 0x3e, RZ ;  /* 0x0000003e1ad47824 */ /* 0x010fe400078e02ff */
[----:B-1----:R-:W-:-:S05]  /*9ad0*/  IMAD R215, R5, 0xf8, RZ ;  /* 0x000000f805d77824 */ /* 0x002fca00078e02ff */
[----:B------:R-:W1:Y:S01]  /*9ae0*/  LDC R5, c[0x0][0x268] ;  /* 0x00009a00ff057b82 */ /* 0x000e620000000800 */
[----:B---3--:R-:W-:-:S07]  /*9af0*/  IMAD R189, R25, 0x72, RZ ;  /* 0x0000007219bd7824 */ /* 0x008fce00078e02ff */
[----:B------:R-:W3:Y:S01]  /*9b00*/  LDC R25, c[0x0][0x268] ;  /* 0x00009a00ff197b82 */ /* 0x000ee20000000800 */
[----:B-1----:R-:W-:-:S07]  /*9b10*/  IMAD R217, R5, 0xfa, RZ ;  /* 0x000000fa05d97824 */ /* 0x002fce00078e02ff */
[----:B------:R-:W1:Y:S01]  /*9b20*/  LDC R5, c[0x0][0x268] ;  /* 0x00009a00ff057b82 */ /* 0x000e620000000800 */
[----:B---3--:R-:W-:-:S07]  /*9b30*/  IMAD R194, R25, 0x74, RZ ;  /* 0x0000007419c27824 */ /* 0x008fce00078e02ff */
[----:B------:R-:W3:Y:S01]  /*9b40*/  LDC R25, c[0x0][0x268] ;  /* 0x00009a00ff197b82 */ /* 0x000ee20000000800 */
[----:B-1----:R-:W-:-:S07]  /*9b50*/  IMAD R181, R5, 0xfc, RZ ;  /* 0x000000fc05b57824 */ /* 0x002fce00078e02ff */
[----:B------:R-:W1:Y:S01]  /*9b60*/  LDC R5, c[0x0][0x268] ;  /* 0x00009a00ff057b82 */ /* 0x000e620000000800 */
[----:B---3--:R-:W-:-:S07]  /*9b70*/  IMAD R198, R25, 0x76, RZ ;  /* 0x0000007619c67824 */ /* 0x008fce00078e02ff */
[----:B------:R-:W3:Y:S01]  /*9b80*/  LDC R25, c[0x0][0x268] ;  /* 0x00009a00ff197b82 */ /* 0x000ee20000000800 */
[----:B-1----:R-:W-:Y:S01]  /*9b90*/  IMAD R187, R5, 0xfe, RZ ;  /* 0x000000fe05bb7824 */ /* 0x002fe200078e02ff */
[----:B------:R-:W-:-:S06]  /*9ba0*/  LEA.HI.X.SX32 R5, R193, R9, 0x1, P0 ;  /* 0x00000009c1057211 */ /* 0x000fcc00000f0eff */
[----:B------:R-:W1:Y:S01]  /*9bb0*/  LDC R193, c[0x0][0x268] ;  /* 0x00009a00ffc17b82 */ /* 0x000e620000000800 */
[----:B------:R4:W-:Y:S01]  /*9bc0*/  STL [R1+0x764], R5 ;  /* 0x0007640501007387 */ /* 0x0009e20000100800 */
[----:B---3--:R-:W-:-:S03]  /*9bd0*/  IMAD R204, R25, 0x78, RZ ;  /* 0x0000007819cc7824 */ /* 0x008fc600078e02ff */
[----:B------:R3:W2:Y:S03]  /*9be0*/  LDL.LU R4, [R1+0xf98] ;  /* 0x000f980001047983 */ /* 0x0006a60000300800 */
[----:B------:R-:W0:Y:S01]  /*9bf0*/  LDC R25, c[0x0][0x268] ;  /* 0x00009a00ff197b82 */ /* 0x000e220000000800 */
[----:B------:R-:W-:Y:S01]  /*9c00*/  IADD3 R12, P0, R149, R8, RZ ;  /* 0x00000008950c7210 */ /* 0x000fe20007f1e0ff */
[----:B0-----:R-:W-:-:S06]  /*9c10*/  IMAD R208, R25, 0x7a, RZ ;  /* 0x0000007a19d07824 */ /* 0x001fcc00078e02ff */
[----:B------:R-:W0:Y:S01]  /*9c20*/  LDC R25, c[0x0][0x268] ;  /* 0x00009a00ff197b82 */ /* 0x000e220000000800 */
[----:B------:R-:W-:Y:S01]  /*9c30*/  STL [R1+0xf30], R2 ;  /* 0x000f300201007387 */ /* 0x000fe20000100800 */
[----:B----4-:R-:W-:-:S03]  /*9c40*/  LEA.HI.X.SX32 R5, R14, R9, 0x1, P5 ;  /* 0x000000090e057211 */ /* 0x010fc600028f0eff */
[----:B------:R4:W-:Y:S04]  /*9c50*/  STL.64 [R1+0xd50], R6 ;  /* 0x000d500601007387 */ /* 0x0009e80000100a00 */
[----:B------:R-:W-:Y:S01]  /*9c60*/  STL [R1+0xf38], R12 ;  /* 0x000f380c01007387 */ /* 0x000fe20000100800 */
[----:B----4-:R-:W-:-:S03]  /*9c70*/  IADD3 R6, P1, R15, R8, RZ ;  /* 0x000000080f067210 */ /* 0x010fc60007f3e0ff */
[----:B------:R-:W-:Y:S01]  /*9c80*/  STL [R1+0x75c], R5 ;  /* 0x00075c0501007387 */ /* 0x000fe20000100800 */
[----:B------:R-:W-:Y:S02]  /*9c90*/  LEA.HI.X.SX32 R7, R207, R9, 0x1, P1 ;  /* 0x00000009cf077211 */ /* 0x000fe400008f0eff */
[----:B-1----:R-:W-:Y:S01]  /*9ca0*/  LEA R193, R193, R193, 0x2 ;  /* 0x000000c1c1c17211 */ /* 0x002fe200078e10ff */
[----:B0-----:R-:W-:Y:S01]  /*9cb0*/  IMAD R213, R25, 0x7c, RZ ;  /* 0x0000007c19d57824 */ /* 0x001fe200078e02ff */
[----:B------:R-:W-:Y:S01]  /*9cc0*/  LEA.HI.X.SX32 R25, R201, R9, 0x1, P2 ;  /* 0x00000009c9197211 */ /* 0x000fe200010f0eff */
[----:B------:R-:W-:Y:S01]  /*9cd0*/  IMAD R197, R197, 0x140, RZ ;  /* 0x00000140c5c57824 */ /* 0x000fe200078e02ff */
[----:B------:R-:W0:Y:S03]  /*9ce0*/  LDC R201, c[0x0][0x268] ;  /* 0x00009a00ffc97b82 */ /* 0x000e260000000800 */
[----:B------:R-:W-:Y:S04]  /*9cf0*/  STL [R1+0x754], R25 ;  /* 0x0007541901007387 */ /* 0x000fe80000100800 */
[----:B------:R3:W4:Y:S01]  /*9d00*/  LDL.LU R24, [R1+0xf94] ;  /* 0x000f940001187983 */ /* 0x0007220000300800 */
[----:B------:R-:W1:Y:S03]  /*9d10*/  LDC R207, c[0x0][0x268] ;  /* 0x00009a00ffcf7b82 */ /* 0x000e660000000800 */
[----:B------:R3:W-:Y:S04]  /*9d20*/  STL.64 [R1+0xe58], R6 ;  /* 0x000e580601007387 */ /* 0x0007e80000100a00 */
[----:B---3--:R-:W3:Y:S01]  /*9d30*/  LDL.LU R7, [R1+0xf90] ;  /* 0x000f900001077983 */ /* 0x008ee20000300800 */
[----:B--2---:R-:W-:-:S04]  /*9d40*/  IADD3 R4, P5, R17, R8, RZ ;  /* 0x0000000811047210 */ /* 0x004fc80007fbe0ff */
[----:B------:R-:W-:-:S05]  /*9d50*/  LEA.HI.X.SX32 R5, R15, R9, 0x1, P5 ;  /* 0x000000090f057211 */ /* 0x000fca00028f0eff */
[----:B------:R2:W-:Y:S04]  /*9d60*/  STL.64 [R1+0xd48], R4 ;  /* 0x000d480401007387 */ /* 0x0005e80000100a00 */
[----:B--2---:R2:W2:Y:S01]  /*9d70*/  LDL.LU R4, [R1+0xf8c] ;  /* 0x000f8c0001047983 */ /* 0x0044a20000300800 */
[-C--:B------:R-:W-:Y:S02]  /*9d80*/  IADD3 R26, P2, R150, R8.reuse, RZ ;  /* 0x00000008961a7210 */ /* 0x080fe40007f5e0ff */
[-C--:B------:R-:W-:Y:S02]  /*9d90*/  IADD3 R6, P1, R182, R8.reuse, RZ ;  /* 0x00000008b6067210 */ /* 0x080fe40007f3e0ff */
[----:B------:R-:W-:Y:S02]  /*9da0*/  IADD3 R14, P5, R18, R8, RZ ;  /* 0x00000008120e7210 */ /* 0x000fe40007fbe0ff */
[-C--:B------:R-:W-:Y:S01]  /*9db0*/  LEA.HI.X.SX32 R5, R17, R9.reuse, 0x1, P3 ;  /* 0x0000000911057211 */ /* 0x080fe200018f0eff */
[----:B------:R-:W-:Y:S01]  /*9dc0*/  STL [R1+0xf28], R26 ;  /* 0x000f281a01007387 */ /* 0x000fe20000100800 */
[----:B------:R-:W-:-:S02]  /*9dd0*/  LEA.HI.X.SX32 R25, R214, R9, 0x1, P4 ;  /* 0x00000009d6197211 */ /* 0x000fc400020f0eff */
[----:B------:R-:W-:Y:S01]  /*9de0*/  LEA.HI.X.SX32 R15, R218, R9, 0x1, P5 ;  /* 0x00000009da0f7211 */ /* 0x000fe200028f0eff */
[----:B------:R-:W-:Y:S04]  /*9df0*/  STL [R1+0xf20], R6 ;  /* 0x000f200601007387 */ /* 0x000fe80000100800 */
[----:B------:R-:W-:Y:S04]  /*9e00*/  STL [R1+0x74c], R5 ;  /* 0x00074c0501007387 */ /* 0x000fe80000100800 */
[----:B------:R-:W-:Y:S04]  /*9e10*/  STL [R1+0x744], R25 ;  /* 0x0007441901007387 */ /* 0x000fe80000100800 */
[----:B------:R0:W-:Y:S01]  /*9e20*/  STL.64 [R1+0xd40], R14 ;  /* 0x000d400e01007387 */ /* 0x0001e20000100a00 */
[----:B------:R-:W-:-:S02]  /*9e30*/  MOV R218, R26 ;  /* 0x0000001a00da7202 */ /* 0x000fc40000000f00 */
[-C--:B----4-:R-:W-:Y:S02]  /*9e40*/  IADD3 R24, P4, R216, R8.reuse, RZ ;  /* 0x00000008d8187210 */ /* 0x090fe40007f9e0ff */
[-C--:B0-----:R-:W-:Y:S02]  /*9e50*/  IADD3 R14, P5, R19, R8.reuse, RZ ;  /* 0x00000008130e7210 */ /* 0x081fe40007fbe0ff */
[-C--:B------:R-:W-:Y:S02]  /*9e60*/  LEA.HI.X.SX32 R25, R219, R9.reuse, 0x1, P4 ;  /* 0x00000009db197211 */ /* 0x080fe400020f0eff */
[----:B------:R-:W-:Y:S02]  /*9e70*/  LEA.HI.X.SX32 R15, R221, R9, 0x1, P5 ;  /* 0x00000009dd0f7211 */ /* 0x000fe400028f0eff */
[----:B------:R-:W-:Y:S02]  /*9e80*/  MOV R219, R27 ;  /* 0x0000001b00db7202 */ /* 0x000fe40000000f00 */
[----:B--2---:R-:W-:-:S04]  /*9e90*/  IADD3 R4, P3, R211, R8, RZ ;  /* 0x00000008d3047210 */ /* 0x004fc80007f7e0ff */
[----:B------:R-:W-:-:S05]  /*9ea0*/  LEA.HI.X.SX32 R5, R18, R9, 0x1, P3 ;  /* 0x0000000912057211 */ /* 0x000fca00018f0eff */
[----:B------:R0:W-:Y:S04]  /*9eb0*/  STL.64 [R1+0xb78], R4 ;  /* 0x000b780401007387 */ /* 0x0001e80000100a00 */
[----:B------:R2:W-:Y:S01]  /*9ec0*/  STL.64 [R1+0xb70], R24 ;  /* 0x000b701801007387 */ /* 0x0005e20000100a00 */
[-C--:B0-----:R-:W-:Y:S02]  /*9ed0*/  IADD3 R4, P3, R20, R8.reuse, RZ ;  /* 0x0000000814047210 */ /* 0x081fe40007f7e0ff */
[----:B--2---:R-:W-:Y:S01]  /*9ee0*/  IADD3 R24, P4, R21, R8, RZ ;  /* 0x0000000815187210 */ /* 0x004fe20007f9e0ff */
[----:B------:R-:W2:Y:S01]  /*9ef0*/  LDL.LU R25, [R1+0xf88] ;  /* 0x000f880001197983 */ /* 0x000ea20000300800 */
[----:B------:R-:W-:-:S03]  /*9f00*/  LEA.HI.X.SX32 R5, R19, R9, 0x1, P3 ;  /* 0x0000000913057211 */ /* 0x000fc600018f0eff */
[----:B------:R0:W5:Y:S04]  /*9f10*/  LDL.LU.64 R26, [R1+0xf80] ;  /* 0x000f8000011a7983 */ /* 0x0001680000300a00 */
[----:B------:R-:W-:Y:S04]  /*9f20*/  STL.64 [R1+0xf18], R14 ;  /* 0x000f180e01007387 */ /* 0x000fe80000100a00 */
[----:B------:R-:W-:Y:S04]  /*9f30*/  STL [R1+0xe50], R24 ;  /* 0x000e501801007387 */ /* 0x000fe80000100800 */
[----:B------:R4:W-:Y:S04]  /*9f40*/  STL.64 [R1+0xed8], R4 ;  /* 0x000ed80401007387 */ /* 0x0009e80000100a00 */
[----:B----4-:R-:W4:Y:S01]  /*9f50*/  LDL.LU R5, [R1+0xf78] ;  /* 0x000f780001057983 */ /* 0x010f220000300800 */
[----:B------:R-:W-:-:S02]  /*9f60*/  MOV R14, R6 ;  /* 0x00000006000e7202 */ /* 0x000fc40000000f00 */
[----:B------:R-:W-:Y:S02]  /*9f70*/  IADD3 R6, P5, R22, R8, RZ ;  /* 0x0000000816067210 */ /* 0x000fe40007fbe0ff */
[----:B------:R-:W-:Y:S02]  /*9f80*/  MOV R18, R24 ;  /* 0x0000001800127202 */ /* 0x000fe40000000f00 */
[----:B------:R-:W-:Y:S02]  /*9f90*/  IADD3 R4, P3, R222, R8, RZ ;  /* 0x00000008de047210 */ /* 0x000fe40007f7e0ff */
[----:B---3--:R-:W-:Y:S02]  /*9fa0*/  MOV R15, R7 ;  /* 0x00000007000f7202 */ /* 0x008fe40000000f00 */
[----:B------:R-:W-:Y:S02]  /*9fb0*/  MOV R18, R2 ;  /* 0x0000000200127202 */ /* 0x000fe40000000f00 */
[----:B------:R-:W-:-:S02]  /*9fc0*/  LEA.HI.X.SX32 R7, R21, R9, 0x1, P5 ;  /* 0x0000000915077211 */ /* 0x000fc400028f0eff */
[----:B------:R-:W-:Y:S01]  /*9fd0*/  MOV R222, R4 ;  /* 0x0000000400de7202 */ /* 0x000fe20000000f00 */
[----:B------:R-:W-:Y:S01]  /*9fe0*/  IMAD R201, R201, 0x146, RZ ;  /* 0x00000146c9c97824 */ /* 0x000fe200078e02ff */
[----:B--2---:R-:W-:Y:S02]  /*9ff0*/  MOV R19, R25 ;  /* 0x0000001900137202 */ /* 0x004fe40000000f00 */
[-C--:B------:R-:W-:Y:S01]  /*a000*/  LEA.HI.X.SX32 R19, R20, R9.reuse, 0x1, P4 ;  /* 0x0000000914137211 */ /* 0x080fe200020f0eff */
[----:B------:R0:W5:Y:S01]  /*a010*/  LDL.LU.64 R24, [R1+0xf70] ;  /* 0x000f700001187983 */ /* 0x0001620000300a00 */
[-C--:B------:R-:W-:Y:S02]  /*a020*/  IADD3 R2, P4, R223, R8.reuse, RZ ;  /* 0x00000008df027210 */ /* 0x080fe40007f9e0ff */
[----:B------:R-:W-:Y:S01]  /*a030*/  IADD3 R20, P5, R23, R8, RZ ;  /* 0x0000000817147210 */ /* 0x000fe20007fbe0ff */
[----:B------:R2:W-:Y:S04]  /*a040*/  STL [R1+0xe54], R19 ;  /* 0x000e541301007387 */ /* 0x0005e80000100800 */
[----:B------:R3:W-:Y:S01]  /*a050*/  STL [R1+0xb68], R4 ;  /* 0x000b680401007387 */ /* 0x0007e20000100800 */
[----:B------:R-:W-:-:S02]  /*a060*/  LEA.HI.X.SX32 R21, R227, R9, 0x1, P5 ;  /* 0x00000009e3157211 */ /* 0x000fc400028f0eff */
[----:B--2---:R-:W-:Y:S02]  /*a070*/  MOV R19, R3 ;  /* 0x0000000300137202 */ /* 0x004fe40000000f00 */
[----:B------:R-:W-:Y:S02]  /*a080*/  LEA.HI.X.SX32 R3, R226, R9, 0x1, P4 ;  /* 0x00000009e2037211 */ /* 0x000fe400020f0eff */
[----:B----4-:R-:W-:Y:S02]  /*a090*/  MOV R223, R5 ;  /* 0x0000000500df7202 */ /* 0x010fe40000000f00 */
[----:B------:R-:W-:Y:S01]  /*a0a0*/  LEA.HI.X.SX32 R223, R22, R9, 0x1, P3 ;  /* 0x0000000916df7211 */ /* 0x000fe200018f0eff */
[----:B---3--:R0:W5:Y:S01]  /*a0b0*/  LDL.LU.64 R4, [R1+0xf68] ;  /* 0x000f680001047983 */ /* 0x0081620000300a00 */
[----:B------:R-:W-:-:S03]  /*a0c0*/  IADD3 R222, P3, R224, R8, RZ ;  /* 0x00000008e0de7210 */ /* 0x000fc60007f7e0ff */
[----:B------:R2:W-:Y:S01]  /*a0d0*/  STL.64 [R1+0xd38], R6 ;  /* 0x000d380601007387 */ /* 0x0005e20000100a00 */
[----:B------:R-:W-:-:S03]  /*a0e0*/  IADD3 R224, P4, R225, R8, RZ ;  /* 0x00000008e1e07210 */ /* 0x000fc60007f9e0ff */
[----:B--2---:R0:W5:Y:S04]  /*a0f0*/  LDL.LU.64 R6, [R1+0xf60] ;  /* 0x000f600001067983 */ /* 0x0041680000300a00 */
[----:B------:R2:W-:Y:S04]  /*a100*/  STL [R1+0xb6c], R223 ;  /* 0x000b6cdf01007387 */ /* 0x0005e80000100800 */
[----:B------:R3:W-:Y:S01]  /*a110*/  STL.64 [R1+0xb60], R2 ;  /* 0x000b600201007387 */ /* 0x0007e20000100a00 */
[-C--:B--2---:R-:W-:Y:S02]  /*a120*/  LEA.HI.X.SX32 R223, R23, R9.reuse, 0x1, P3 ;  /* 0x0000000917df7211 */ /* 0x084fe400018f0eff */
[----:B------:R-:W-:Y:S01]  /*a130*/  LEA.HI.X.SX32 R225, R229, R9, 0x1, P4 ;  /* 0x00000009e5e17211 */ /* 0x000fe200020f0eff */
[----:B---3--:R0:W5:Y:S04]  /*a140*/  LDL.LU.64 R2, [R1+0xf58] ;  /* 0x000f580001027983 */ /* 0x0081680000300a00 */
[----:B------:R2:W-:Y:S01]  /*a150*/  STL.64 [R1+0xd30], R20 ;  /* 0x000d301401007387 */ /* 0x0005e20000100a00 */
[----:B------:R-:W-:-:S03]  /*a160*/  IADD3 R22, P4, R228, R8, RZ ;  /* 0x00000008e4167210 */ /* 0x000fc60007f9e0ff */
[----:B------:R3:W-:Y:S01]  /*a170*/  STL.64 [R1+0xb58], R222 ;  /* 0x000b58de01007387 */ /* 0x0007e20000100a00 */
[CC--:B------:R-:W-:Y:S02]  /*a180*/  LEA.HI.X.SX32 R23, R109.reuse, R9.reuse, 0x1, P4 ;  /* 0x000000096d177211 */ /* 0x0c0fe400020f0eff */
[CC--:B--2---:R-:W-:Y:S02]  /*a190*/  IADD3 R20, P5, R108.reuse, R8.reuse, RZ ;  /* 0x000000086c147210 */ /* 0x0c4fe40007fbe0ff */
[----:B---3--:R-:W-:Y:S02]  /*a1a0*/  IADD3 R222, P3, R109, R8, RZ ;  /* 0x000000086dde7210 */ /* 0x008fe40007f7e0ff */
[-C--:B------:R-:W-:Y:S02]  /*a1b0*/  LEA.HI.X.SX32 R21, R231, R9.reuse, 0x1, P5 ;  /* 0x00000009e7157211 */ /* 0x080fe400028f0eff */
[----:B------:R-:W-:-:S03]  /*a1c0*/  LEA.HI.X.SX32 R223, R108, R9, 0x1, P3 ;  /* 0x000000096cdf7211 */ /* 0x000fc600018f0eff */
[----:B------:R2:W-:Y:S04]  /*a1d0*/  STL.64 [R1+0xe48], R20 ;  /* 0x000e481401007387 */ /* 0x0005e80000100a00 */
[----:B------:R-:W-:Y:S04]  /*a1e0*/  STL.64 [R1+0xb50], R224 ;  /* 0x000b50e001007387 */ /* 0x000fe80000100a00 */
[----:B------:R3:W-:Y:S01]  /*a1f0*/  STL.64 [R1+0xd28], R222 ;  /* 0x000d28de01007387 */ /* 0x0007e20000100a00 */
[----:B--2---:R-:W-:-:S03]  /*a200*/  IADD3 R20, P5, R230, R8, RZ ;  /* 0x00000008e6147210 */ /* 0x004fc60007fbe0ff */
[----:B------:R2:W-:Y:S01]  /*a210*/  STL.64 [R1+0xb48], R22 ;  /* 0x000b481601007387 */ /* 0x0005e20000100a00 */
[-C--:B------:R-:W-:Y:S02]  /*a220*/  LEA.HI.X.SX32 R21, R234, R9.reuse, 0x1, P5 ;  /* 0x00000009ea157211 */ /* 0x080fe400028f0eff */
[-C--:B---3--:R-:W-:Y:S02]  /*a230*/  IADD3 R222, P3, R110, R8.reuse, RZ ;  /* 0x000000086ede7210 */ /* 0x088fe40007f7e0ff */
[-C--:B--2---:R-:W-:Y:S02]  /*a240*/  IADD3 R22, P4, R232, R8.reuse, RZ ;  /* 0x00000008e8167210 */ /* 0x084fe40007f9e0ff */
[-C--:B------:R-:W-:Y:S02]  /*a250*/  LEA.HI.X.SX32 R223, R235, R9.reuse, 0x1, P3 ;  /* 0x00000009ebdf7211 */ /* 0x080fe400018f0eff */
[----:B------:R-:W-:Y:S01]  /*a260*/  LEA.HI.X.SX32 R23, R110, R9, 0x1, P4 ;  /* 0x000000096e177211 */ /* 0x000fe200020f0eff */
[----:B------:R2:W-:Y:S01]  /*a270*/  STL.64 [R1+0xb40], R20 ;  /* 0x000b401401007387 */ /* 0x0005e20000100a00 */
[----:B------:R-:W-:-:S03]  /*a280*/  IADD3 R108, P3, R111, R8, RZ ;  /* 0x000000086f6c7210 */ /* 0x000fc60007f7e0ff */
[----:B------:R-:W-:Y:S04]  /*a290*/  STL.64 [R1+0xd20], R222 ;  /* 0x000d20de01007387 */ /* 0x000fe80000100a00 */
[----:B------:R3:W-:Y:S01]  /*a2a0*/  STL.64 [R1+0xb38], R22 ;  /* 0x000b381601007387 */ /* 0x0007e20000100a00 */
[-C--:B--2---:R-:W-:Y:S02]  /*a2b0*/  IADD3 R20, P5, R233, R8.reuse, RZ ;  /* 0x00000008e9147210 */ /* 0x084fe40007fbe0ff */
[-C--:B------:R-:W-:Y:S02]  /*a2c0*/  LEA.HI.X.SX32 R109, R238, R9.reuse, 0x1, P3 ;  /* 0x00000009ee6d7211 */ /* 0x080fe400018f0eff */
[----:B------:R-:W-:Y:S02]  /*a2d0*/  LEA.HI.X.SX32 R21, R236, R9, 0x1, P5 ;  /* 0x00000009ec157211 */ /* 0x000fe400028f0eff */
[----:B---3--:R-:W-:-:S03]  /*a2e0*/  IADD3 R22, P4, R112, R8, RZ ;  /* 0x0000000870167210 */ /* 0x008fc60007f9e0ff */
[----:B------:R2:W-:Y:S01]  /*a2f0*/  STL.64 [R1+0xb30], R20 ;  /* 0x000b301401007387 */ /* 0x0005e20000100a00 */
[----:B------:R-:W-:-:S03]  /*a300*/  LEA.HI.X.SX32 R23, R111, R9, 0x1, P4 ;  /* 0x000000096f177211 */ /* 0x000fc600020f0eff */
[----:B------:R3:W-:Y:S04]  /*a310*/  STL.64 [R1+0xed0], R108 ;  /* 0x000ed06c01007387 */ /* 0x0007e80000100a00 */
[----:B------:R4:W-:Y:S01]  /*a320*/  STL.64 [R1+0xe40], R22 ;  /* 0x000e401601007387 */ /* 0x0009e20000100a00 */
[-C--:B--2---:R-:W-:Y:S02]  /*a330*/  IADD3 R20, P5, R113, R8.reuse, RZ ;  /* 0x0000000871147210 */ /* 0x084fe40007fbe0ff */
[-C--:B---3--:R-:W-:Y:S02]  /*a340*/  IADD3 R108, P3, R237, R8.reuse, RZ ;  /* 0x00000008ed6c7210 */ /* 0x088fe40007f7e0ff */
[----:B------:R-:W-:Y:S02]  /*a350*/  LEA.HI.X.SX32 R21, R112, R9, 0x1, P5 ;  /* 0x0000000970157211 */ /* 0x000fe400028f0eff */
[----:B----4-:R-:W-:-:S02]  /*a360*/  IADD3 R22, P4, R239, R8, RZ ;  /* 0x00000008ef167210 */ /* 0x010fc40007f9e0ff */
[-C--:B------:R-:W-:Y:S02]  /*a370*/  LEA.HI.X.SX32 R109, R113, R9.reuse, 0x1, P3 ;  /* 0x00000009716d7211 */ /* 0x080fe400018f0eff */
[----:B------:R-:W-:Y:S01]  /*a380*/  LEA.HI.X.SX32 R23, R242, R9, 0x1, P4 ;  /* 0x00000009f2177211 */ /* 0x000fe200020f0eff */
[----:B------:R2:W-:Y:S04]  /*a390*/  STL.64 [R1+0xd18], R20 ;  /* 0x000d181401007387 */ /* 0x0005e80000100a00 */
[----:B------:R3:W-:Y:S04]  /*a3a0*/  STL.64 [R1+0xb28], R108 ;  /* 0x000b286c01007387 */ /* 0x0007e80000100a00 */
[----:B------:R4:W-:Y:S01]  /*a3b0*/  STL.64 [R1+0xb20], R22 ;  /* 0x000b201601007387 */ /* 0x0009e20000100a00 */
[----:B--2---:R-:W-:-:S02]  /*a3c0*/  IADD3 R20, P5, R114, R8, RZ ;  /* 0x0000000872147210 */ /* 0x004fc40007fbe0ff */
[-C--:B---3--:R-:W-:Y:S02]  /*a3d0*/  IADD3 R108, P3, R240, R8.reuse, RZ ;  /* 0x00000008f06c7210 */ /* 0x088fe40007f7e0ff */
[-C--:B------:R-:W-:Y:S02]  /*a3e0*/  LEA.HI.X.SX32 R21, R243, R9.reuse, 0x1, P5 ;  /* 0x00000009f3157211 */ /* 0x080fe400028f0eff */
[----:B----4-:R-:W-:Y:S02]  /*a3f0*/  IADD3 R22, P4, R241, R8, RZ ;  /* 0x00000008f1167210 */ /* 0x010fe40007f9e0ff */
[-C--:B------:R-:W-:Y:S02]  /*a400*/  LEA.HI.X.SX32 R109, R114, R9.reuse, 0x1, P3 ;  /* 0x00000009726d7211 */ /* 0x080fe400018f0eff */
[-C--:B------:R-:W-:Y:S01]  /*a410*/  LEA.HI.X.SX32 R23, R245, R9.reuse, 0x1, P4 ;  /* 0x00000009f5177211 */ /* 0x080fe200020f0eff */
[----:B------:R2:W-:Y:S01]  /*a420*/  STL.64 [R1+0xd10], R20 ;  /* 0x000d101401007387 */ /* 0x0005e20000100a00 */
[----:B------:R-:W-:-:S02]  /*a430*/  LEA.HI.X.SX32 R19, R193, R9, 0x1, P6 ;  /* 0x00000009c1137211 */ /* 0x000fc400030f0eff */
[----:B------:R-:W3:Y:S01]  /*a440*/  LDC R193, c[0x0][0x268] ;  /* 0x00009a00ffc17b82 */ /* 0x000ee20000000800 */
[----:B------:R4:W-:Y:S04]  /*a450*/  STL.64 [R1+0xb18], R108 ;  /* 0x000b186c01007387 */ /* 0x0009e80000100a00 */
[----:B------:R1:W-:Y:S01]  /*a460*/  STL.64 [R1+0xb10], R22 ;  /* 0x000b101601007387 */ /* 0x0003e20000100a00 */
[-C--:B--2---:R-:W-:Y:S02]  /*a470*/  IADD3 R20, P5, R115, R8.reuse, RZ ;  /* 0x0000000873147210 */ /* 0x084fe40007fbe0ff */
[----:B----4-:R-:W-:Y:S02]  /*a480*/  IADD3 R108, P3, R116, R8, RZ ;  /* 0x00000008746c7210 */ /* 0x010fe40007f7e0ff */
[----:B------:R-:W-:-:S02]  /*a490*/  LEA.HI.X.SX32 R21, R247, R9, 0x1, P5 ;  /* 0x00000009f7157211 */ /* 0x000fc400028f0eff */
[-C--:B-1----:R-:W-:Y:S02]  /*a4a0*/  IADD3 R22, P4, R244, R8.reuse, RZ ;  /* 0x00000008f4167210 */ /* 0x082fe40007f9e0ff */
[-C--:B------:R-:W-:Y:S02]  /*a4b0*/  LEA.HI.X.SX32 R109, R115, R9.reuse, 0x1, P3 ;  /* 0x00000009736d7211 */ /* 0x080fe400018f0eff */
[----:B------:R-:W-:Y:S01]  /*a4c0*/  LEA.HI.X.SX32 R23, R116, R9, 0x1, P4 ;  /* 0x0000000974177211 */ /* 0x000fe200020f0eff */
[----:B------:R1:W-:Y:S04]  /*a4d0*/  STL.64 [R1+0xe38], R20 ;  /* 0x000e381401007387 */ /* 0x0003e80000100a00 */
[----:B------:R2:W-:Y:S04]  /*a4e0*/  STL.64 [R1+0xd08], R108 ;  /* 0x000d086c01007387 */ /* 0x0005e80000100a00 */
[----:B------:R4:W-:Y:S01]  /*a4f0*/  STL.64 [R1+0xb08], R22 ;  /* 0x000b081601007387 */ /* 0x0009e20000100a00 */
[----:B-1----:R-:W-:-:S02]  /*a500*/  IADD3 R20, P5, R246, R8, RZ ;  /* 0x00000008f6147210 */ /* 0x002fc40007fbe0ff */
[-C--:B--2---:R-:W-:Y:S02]  /*a510*/  IADD3 R108, P3, R117, R8.reuse, RZ ;  /* 0x00000008756c7210 */ /* 0x084fe40007f7e0ff */
[-C--:B------:R-:W-:Y:S02]  /*a520*/  LEA.HI.X.SX32 R21, R250, R9.reuse, 0x1, P5 ;  /* 0x00000009fa157211 */ /* 0x080fe400028f0eff */
[-C--:B----4-:R-:W-:Y:S02]  /*a530*/  IADD3 R22, P4, R248, R8.reuse, RZ ;  /* 0x00000008f8167210 */ /* 0x090fe40007f9e0ff */
        /* <DEDUP_REMOVED lines=9> */
[-C--:B------:R-:W-:Y:S01]  /*a5d0*/  LEA.HI.X.SX32 R109, R118, R9.reuse, 0x1, P3 ;  /* 0x00000009766d7211 */ /* 0x080fe200018f0eff */
[----:B---3--:R-:W-:Y:S01]  /*a5e0*/  IMAD R193, R193, 0x142, RZ ;  /* 0x00000142c1c17824 */ /* 0x008fe200078e02ff */
[----:B------:R-:W-:Y:S01]  /*a5f0*/  LEA.HI.X.SX32 R23, R119, R9, 0x1, P4 ;  /* 0x0000000977177211 */ /* 0x000fe200020f0eff */
[----:B------:R-:W-:Y:S04]  /*a600*/  STL.64 [R1+0xaf0], R20 ;  /* 0x000af01401007387 */ /* 0x000fe80000100a00 */
[----:B------:R-:W-:Y:S04]  /*a610*/  STL [R1+0xf34], R19 ;  /* 0x000f341301007387 */ /* 0x000fe80000100800 */
[----:B------:R-:W-:Y:S04]  /*a620*/  STL.64 [R1+0xf10], R108 ;  /* 0x000f106c01007387 */ /* 0x000fe80000100a00 */
[----:B------:R1:W-:Y:S02]  /*a630*/  STL.64 [R1+0xec8], R22 ;  /* 0x000ec81601007387 */ /* 0x0003e40000100a00 */
[----:B-1----:R-:W-:-:S02]  /*a640*/  IADD3 R22, P4, R193, R8, RZ ;  /* 0x00000008c1167210 */ /* 0x002fc40007f9e0ff */
[----:B------:R-:W1:Y:S01]  /*a650*/  LDC R193, c[0x0][0x268] ;  /* 0x00009a00ffc17b82 */ /* 0x000e620000000800 */
[CC--:B------:R-:W-:Y:S02]  /*a660*/  IADD3 R20, P5, R121.reuse, R8.reuse, RZ ;  /* 0x0000000879147210 */ /* 0x0c0fe40007fbe0ff */
[----:B------:R-:W-:Y:S02]  /*a670*/  IADD3 R18, P6, R122, R8, RZ ;  /* 0x000000087a127210 */ /* 0x000fe40007fde0ff */
[-C--:B------:R-:W-:Y:S02]  /*a680*/  LEA.HI.X.SX32 R21, R120, R9.reuse, 0x1, P5 ;  /* 0x0000000978157211 */ /* 0x080fe400028f0eff */
[----:B------:R-:W-:-:S03]  /*a690*/  LEA.HI.X.SX32 R19, R121, R9, 0x1, P6 ;  /* 0x0000000979137211 */ /* 0x000fc600030f0eff */
[----:B------:R-:W-:Y:S04]  /*a6a0*/  STL.64 [R1+0xe30], R20 ;  /* 0x000e301401007387 */ /* 0x000fe80000100a00 */
[----:B------:R2:W-:Y:S01]  /*a6b0*/  STL.64 [R1+0xcf8], R18 ;  /* 0x000cf81201007387 */ /* 0x0005e20000100a00 */
[----:B-1----:R-:W-:-:S05]  /*a6c0*/  IMAD R193, R193, 0x144, RZ ;  /* 0x00000144c1c17824 */ /* 0x002fca00078e02ff */
[-C--:B--2---:R-:W-:Y:S02]  /*a6d0*/  IADD3 R18, P6, R193, R8.reuse, RZ ;  /* 0x00000008c1127210 */ /* 0x084fe40007fde0ff */
[----:B------:R-:W1:Y:S01]  /*a6e0*/  LDC R193, c[0x0][0x268] ;  /* 0x00009a00ffc17b82 */ /* 0x000e620000000800 */
[-C--:B------:R-:W-:Y:S02]  /*a6f0*/  IADD3 R108, P3, R197, R8.reuse, RZ ;  /* 0x00000008c56c7210 */ /* 0x080fe40007f7e0ff */
[----:B------:R-:W-:-:S05]  /*a700*/  IADD3 R20, P5, R123, R8, RZ ;  /* 0x000000087b147210 */ /* 0x000fca0007fbe0ff */
[----:B------:R-:W2:Y:S01]  /*a710*/  LDC R197, c[0x0][0x268] ;  /* 0x00009a00ffc57b82 */ /* 0x000ea20000000800 */
[----:B-1----:R-:W-:-:S05]  /*a720*/  IMAD R193, R193, 0x51, RZ ;  /* 0x00000051c1c17824 */ /* 0x002fca00078e02ff */
[-C--:B------:R-:W-:Y:S02]  /*a730*/  LEA.HI.X.SX32 R21, R193, R9.reuse, 0x1, P5 ;  /* 0x00000009c1157211 */ /* 0x080fe400028f0eff */
[----:B------:R-:W1:Y:S01]  /*a740*/  LDC R193, c[0x0][0x268] ;  /* 0x00009a00ffc17b82 */ /* 0x000e620000000800 */
[----:B--2---:R-:W-:Y:S01]  /*a750*/  IMAD R197, R197, 0xa1, RZ ;  /* 0x000000a1c5c57824 */ /* 0x004fe200078e02ff */
[-C--:B------:R-:W-:Y:S02]  /*a760*/  LEA.HI.X.SX32 R109, R122, R9.reuse, 0x1, P3 ;  /* 0x000000097a6d7211 */ /* 0x080fe400018f0eff */
[-C--:B------:R-:W-:Y:S02]  /*a770*/  LEA.HI.X.SX32 R19, R123, R9.reuse, 0x1, P6 ;  /* 0x000000097b137211 */ /* 0x080fe400030f0eff */
[----:B------:R-:W-:Y:S02]  /*a780*/  LEA.HI.X.SX32 R23, R197, R9, 0x1, P4 ;  /* 0x00000009c5177211 */ /* 0x000fe400020f0eff */
[----:B------:R-:W2:Y:S01]  /*a790*/  LDC R197, c[0x0][0x268] ;  /* 0x00009a00ffc57b82 */ /* 0x000ea20000000800 */
[----:B------:R-:W-:Y:S04]  /*a7a0*/  STL.64 [R1+0xae8], R108 ;  /* 0x000ae86c01007387 */ /* 0x000fe80000100a00 */
[----:B------:R-:W-:Y:S04]  /*a7b0*/  STL.64 [R1+0xae0], R22 ;  /* 0x000ae01601007387 */ /* 0x000fe80000100a00 */
[----:B------:R-:W-:Y:S01]  /*a7c0*/  STL.64 [R1+0xcf0], R20 ;  /* 0x000cf01401007387 */ /* 0x000fe20000100a00 */
[----:B-1----:R-:W-:-:S03]  /*a7d0*/  IMAD R193, R193, 0x148, RZ ;  /* 0x00000148c1c17824 */ /* 0x002fc600078e02ff */
[----:B------:R1:W-:Y:S02]  /*a7e0*/  STL.64 [R1+0xad8], R18 ;  /* 0x000ad81201007387 */ /* 0x0003e40000100a00 */
[-C--:B-1----:R-:W-:Y:S02]  /*a7f0*/  IADD3 R18, P6, R193, R8.reuse, RZ ;  /* 0x00000008c1127210 */ /* 0x082fe40007fde0ff */
[----:B------:R-:W1:Y:S01]  /*a800*/  LDC R193, c[0x0][0x268] ;  /* 0x00009a00ffc17b82 */ /* 0x000e620000000800 */
[----:B--2---:R-:W-:Y:S01]  /*a810*/  IMAD R197, R197, 0xa3, RZ ;  /* 0x000000a3c5c57824 */ /* 0x004fe200078e02ff */
[----:B------:R-:W-:-:S04]  /*a820*/  IADD3 R108, P3, R201, R8, RZ ;  /* 0x00000008c96c7210 */ /* 0x000fc80007f7e0ff */
[----:B------:R-:W-:Y:S02]  /*a830*/  LEA.HI.X.SX32 R109, R197, R9, 0x1, P3 ;  /* 0x00000009c56d7211 */ /* 0x000fe400018f0eff */
[----:B------:R-:W2:Y:S03]  /*a840*/  LDC R197, c[0x0][0x268] ;  /* 0x00009a00ffc57b82 */ /* 0x000ea60000000800 */
[----:B------:R3:W-:Y:S01]  /*a850*/  STL.64 [R1+0xad0], R108 ;  /* 0x000ad06c01007387 */ /* 0x0007e20000100a00 */
[-C--:B------:R-:W-:Y:S02]  /*a860*/  IADD3 R22, P4, R124, R8.reuse, RZ ;  /* 0x000000087c167210 */ /* 0x080fe40007f9e0ff */
[----:B------:R-:W-:Y:S02]  /*a870*/  IADD3 R20, P5, R125, R8, RZ ;  /* 0x000000087d147210 */ /* 0x000fe40007fbe0ff */
[----:B------:R-:W4:Y:S01]  /*a880*/  LDC R201, c[0x0][0x268] ;  /* 0x00009a00ffc97b82 */ /* 0x000f220000000800 */
[----:B-1----:R-:W-:-:S05]  /*a890*/  IMAD R193, R193, 0x14a, RZ ;  /* 0x0000014ac1c17824 */ /* 0x002fca00078e02ff */
[----:B---3--:R-:W-:Y:S02]  /*a8a0*/  IADD3 R108, P3, R193, R8, RZ ;  /* 0x00000008c16c7210 */ /* 0x008fe40007f7e0ff */
[----:B------:R-:W1:Y:S01]  /*a8b0*/  LDC R193, c[0x0][0x268] ;  /* 0x00009a00ffc17b82 */ /* 0x000e620000000800 */
[----:B--2---:R-:W-:Y:S01]  /*a8c0*/  IMAD R197, R197, 0x29, RZ ;  /* 0x00000029c5c57824 */ /* 0x004fe200078e02ff */
[----:B------:R-:W-:-:S04]  /*a8d0*/  LEA.HI.X.SX32 R21, R124, R9, 0x1, P5 ;  /* 0x000000097c157211 */ /* 0x000fc800028f0eff */
[----:B------:R-:W-:Y:S02]  /*a8e0*/  LEA.HI.X.SX32 R23, R197, R9, 0x1, P4 ;  /* 0x00000009c5177211 */ /* 0x000fe400020f0eff */
[----:B------:R-:W2:Y:S03]  /*a8f0*/  LDC R197, c[0x0][0x268] ;  /* 0x00009a00ffc57b82 */ /* 0x000ea60000000800 */
[----:B------:R-:W-:Y:S04]  /*a900*/  STL.64 [R1+0xe28], R22 ;  /* 0x000e281601007387 */ /* 0x000fe80000100a00 */
[----:B------:R3:W-:Y:S01]  /*a910*/  STL.64 [R1+0xce8], R20 ;  /* 0x000ce81401007387 */ /* 0x0007e20000100a00 */
[----:B-1----:R-:W-:-:S05]  /*a920*/  IMAD R193, R193, 0x14c, RZ ;  /* 0x0000014cc1c17824 */ /* 0x002fca00078e02ff */
[-C--:B---3--:R-:W-:Y:S02]  /*a930*/  IADD3 R20, P5, R193, R8.reuse, RZ ;  /* 0x00000008c1147210 */ /* 0x088fe40007fbe0ff */
[----:B------:R-:W1:Y:S01]  /*a940*/  LDC R193, c[0x0][0x268] ;  /* 0x00009a00ffc17b82 */ /* 0x000e620000000800 */
[----:B--2---:R-:W-:Y:S01]  /*a950*/  IMAD R197, R197, 0xa5, RZ ;  /* 0x000000a5c5c57824 */ /* 0x004fe200078e02ff */
[----:B------:R-:W-:-:S04]  /*a960*/  IADD3 R22, P4, R126, R8, RZ ;  /* 0x000000087e167210 */ /* 0x000fc80007f9e0ff */
[----:B------:R-:W-:Y:S02]  /*a970*/  LEA.HI.X.SX32 R109, R197, R9, 0x1, P3 ;  /* 0x00000009c56d7211 */ /* 0x000fe400018f0eff */
[----:B------:R-:W2:Y:S01]  /*a980*/  LDC R197, c[0x0][0x268] ;  /* 0x00009a00ffc57b82 */ /* 0x000ea20000000800 */
[----:B-1----:R-:W-:-:S05]  /*a990*/  IMAD R193, R193, 0x53, RZ ;  /* 0x00000053c1c17824 */ /* 0x002fca00078e02ff */
[-C--:B------:R-:W-:Y:S02]  /*a9a0*/  LEA.HI.X.SX32 R23, R193, R9.reuse, 0x1, P4 ;  /* 0x00000009c1177211 */ /* 0x080fe400020f0eff */
[----:B------:R-:W1:Y:S01]  /*a9b0*/  LDC R193, c[0x0][0x268] ;  /* 0x00009a00ffc17b82 */ /* 0x000e620000000800 */
[----:B------:R-:W-:Y:S01]  /*a9c0*/  LEA.HI.X.SX32 R19, R125, R9, 0x1, P6 ;  /* 0x000000097d137211 */ /* 0x000fe200030f0eff */
[----:B----4-:R-:W-:Y:S02]  /*a9d0*/  IMAD R201, R201, 0x14e, RZ ;  /* 0x0000014ec9c97824 */ /* 0x010fe400078e02ff */
[----:B------:R-:W-:Y:S02]  /*a9e0*/  IMAD R207, R207, 0xa7, RZ ;  /* 0x000000a7cfcf7824 */ /* 0x000fe400078e02ff */
[----:B------:R3:W-:Y:S01]  /*a9f0*/  STL.64 [R1+0xac8], R18 ;  /* 0x000ac81201007387 */ /* 0x0007e20000100a00 */
[----:B--2---:R-:W-:-:S03]  /*aa00*/  IMAD R197, R197, 0x15, RZ ;  /* 0x00000015c5c57824 */ /* 0x004fc600078e02ff */
[----:B------:R2:W-:Y:S01]  /*aa10*/  STL.64 [R1+0xac0], R108 ;  /* 0x000ac06c01007387 */ /* 0x0005e20000100a00 */
[-C--:B------:R-:W-:Y:S02]  /*aa20*/  LEA.HI.X.SX32 R21, R126, R9.reuse, 0x1, P5 ;  /* 0x000000097e157211 */ /* 0x080fe400028f0eff */
[-C--:B---3--:R-:W-:Y:S02]  /*aa30*/  IADD3 R18, P6, R201, R8.reuse, RZ ;  /* 0x00000008c9127210 */ /* 0x088fe40007fde0ff */
[----:B------:R-:W3:Y:S01]  /*aa40*/  LDC R201, c[0x0][0x268] ;  /* 0x00009a00ffc97b82 */ /* 0x000ee20000000800 */
[-C--:B--2---:R-:W-:Y:S02]  /*aa50*/  IADD3 R108, P3, R127, R8.reuse, RZ ;  /* 0x000000087f6c7210 */ /* 0x084fe40007f7e0ff */
[-C--:B------:R-:W-:Y:S01]  /*aa60*/  LEA.HI.X.SX32 R19, R207, R9.reuse, 0x1, P6 ;  /* 0x00000009cf137211 */ /* 0x080fe200030f0eff */
[----:B-1----:R-:W-:Y:S01]  /*aa70*/  IMAD R193, R193, 0x152, RZ ;  /* 0x00000152c1c17824 */ /* 0x002fe200078e02ff */
[----:B------:R-:W-:Y:S01]  /*aa80*/  LEA.HI.X.SX32 R109, R197, R9, 0x1, P3 ;  /* 0x00000009c56d7211 */ /* 0x000fe200018f0eff */
[----:B------:R-:W-:Y:S02]  /*aa90*/  STL.64 [R1+0xce0], R22 ;  /* 0x000ce01601007387 */ /* 0x000fe40000100a00 */
[----:B------:R-:W1:Y:S02]  /*aaa0*/  LDC R197, c[0x0][0x268] ;  /* 0x00009a00ffc57b82 */ /* 0x000e640000000800 */
[----:B------:R-:W-:Y:S04]  /*aab0*/  STL.64 [R1+0xab8], R20 ;  /* 0x000ab81401007387 */ /* 0x000fe80000100a00 */
[----:B------:R-:W-:Y:S02]  /*aac0*/  STL.64 [R1+0xab0], R18 ;  /* 0x000ab01201007387 */ /* 0x000fe40000100a00 */
[----:B------:R-:W2:Y:S02]  /*aad0*/  LDC R207, c[0x0][0x268] ;  /* 0x00009a00ffcf7b82 */ /* 0x000ea40000000800 */
[----:B------:R4:W-:Y:S02]  /*aae0*/  STL.64 [R1+0xec0], R108 ;  /* 0x000ec06c01007387 */ /* 0x0009e40000100a00 */
[----:B----4-:R-:W-:-:S04]  /*aaf0*/  IADD3 R108, P3, R193, R8, RZ ;  /* 0x00000008c16c7210 */ /* 0x010fc80007f7e0ff */
[----:B------:R-:W4:Y:S01]  /*ab00*/  LDC R193, c[0x0][0x268] ;  /* 0x00009a00ffc17b82 */ /* 0x000f220000000800 */
[----:B---3--:R-:W-:Y:S01]  /*ab10*/  IMAD R201, R201, 0x150, RZ ;  /* 0x00000150c9c97824 */ /* 0x008fe200078e02ff */
[CC--:B------:R-:W-:Y:S02]  /*ab20*/  IADD3 R22, P4, R128.reuse, R8.reuse, RZ ;  /* 0x0000000880167210 */ /* 0x0c0fe40007f9e0ff */
[-C--:B------:R-:W-:Y:S02]  /*ab30*/  IADD3 R20, P5, R129, R8.reuse, RZ ;  /* 0x0000000881147210 */ /* 0x080fe40007fbe0ff */
[----:B------:R-:W-:Y:S02]  /*ab40*/  IADD3 R18, P6, R201, R8, RZ ;  /* 0x00000008c9127210 */ /* 0x000fe40007fde0ff */
[-C--:B------:R-:W-:Y:S01]  /*ab50*/  LEA.HI.X.SX32 R23, R127, R9.reuse, 0x1, P4 ;  /* 0x000000097f177211 */ /* 0x080fe200020f0eff */
[----:B-1----:R-:W-:Y:S01]  /*ab60*/  IMAD R197, R197, 0x154, RZ ;  /* 0x00000154c5c57824 */ /* 0x002fe200078e02ff */
[-C--:B------:R-:W-:Y:S01]  /*ab70*/  LEA.HI.X.SX32 R21, R128, R9.reuse, 0x1, P5 ;  /* 0x0000000980157211 */ /* 0x080fe200028f0eff */
[----:B------:R-:W1:Y:S01]  /*ab80*/  LDC R201, c[0x0][0x268] ;  /* 0x00009a00ffc97b82 */ /* 0x000e620000000800 */
[----:B------:R-:W-:Y:S01]  /*ab90*/  LEA.HI.X.SX32 R19, R129, R9, 0x1, P6 ;  /* 0x0000000981137211 */ /* 0x000fe200030f0eff */
[----:B------:R-:W-:Y:S04]  /*aba0*/  STL.64 [R1+0xe20], R22 ;  /* 0x000e201601007387 */ /* 0x000fe80000100a00 */
[----:B------:R-:W-:Y:S01]  /*abb0*/  STL.64 [R1+0xcd8], R20 ;  /* 0x000cd81401007387 */ /* 0x000fe20000100a00 */
[----:B----4-:R-:W-:-:S03]  /*abc0*/  IMAD R193, R193, 0x156, RZ ;  /* 0x00000156c1c17824 */ /* 0x010fc600078e02ff */
[----:B------:R3:W-:Y:S02]  /*abd0*/  STL.64 [R1+0xaa8], R18 ;  /* 0x000aa81201007387 */ /* 0x0007e40000100a00 */
[-C--:B---3--:R-:W-:Y:S02]  /*abe0*/  IADD3 R18, P6, R193, R8.reuse, RZ ;  /* 0x00000008c1127210 */ /* 0x088fe40007fde0ff */
[----:B------:R-:W3:Y:S01]  /*abf0*/  LDC R193, c[0x0][0x268] ;  /* 0x00009a00ffc17b82 */ /* 0x000ee20000000800 */
[-C--:B------:R-:W-:Y:S02]  /*ac00*/  IADD3 R20, P5, R197, R8.reuse, RZ ;  /* 0x00000008c5147210 */ /* 0x080fe40007fbe0ff */
[----:B------:R-:W-:-:S05]  /*ac10*/  IADD3 R22, P4, R130, R8, RZ ;  /* 0x0000000882167210 */ /* 0x000fca0007f9e0ff */
[----:B------:R-:W4:Y:S01]  /*ac20*/  LDC R197, c[0x0][0x268] ;  /* 0x00009a00ffc57b82 */ /* 0x000f220000000800 */
[----:B---3--:R-:W-:-:S05]  /*ac30*/  IMAD R193, R193, 0x55, RZ ;  /* 0x00000055c1c17824 */ /* 0x008fca00078e02ff */
[-C--:B------:R-:W-:Y:S02]  /*ac40*/  LEA.HI.X.SX32 R23, R193, R9.reuse, 0x1, P4 ;  /* 0x00000009c1177211 */ /* 0x080fe400020f0eff */
[----:B------:R-:W3:Y:S01]  /*ac50*/  LDC R193, c[0x0][0x268] ;  /* 0x00009a00ffc17b82 */ /* 0x000ee20000000800 */
[----:B----4-:R-:W-:Y:S01]  /*ac60*/  IMAD R197, R197, 0xa9, RZ ;  /* 0x000000a9c5c57824 */ /* 0x010fe200078e02ff */
[----:B------:R-:W-:-:S04]  /*ac70*/  LEA.HI.X.SX32 R21, R130, R9, 0x1, P5 ;  /* 0x0000000982157211 */ /* 0x000fc800028f0eff */
[----:B------:R-:W-:Y:S02]  /*ac80*/  LEA.HI.X.SX32 R109, R197, R9, 0x1, P3 ;  /* 0x00000009c56d7211 */ /* 0x000fe400018f0eff */
[----:B------:R-:W4:Y:S03]  /*ac90*/  LDC R197, c[0x0][0x268] ;  /* 0x00009a00ffc57b82 */ /* 0x000f260000000800 */
[----:B------:R-:W-:Y:S04]  /*aca0*/  STL.64 [R1+0xaa0], R108 ;  /* 0x000aa06c01007387 */ /* 0x000fe80000100a00 */
[----:B------:R-:W-:Y:S04]  /*acb0*/  STL.64 [R1+0xcd0], R22 ;  /* 0x000cd01601007387 */ /* 0x000fe80000100a00 */
[----:B------:R0:W-:Y:S01]  /*acc0*/  STL.64 [R1+0xa98], R20 ;  /* 0x000a981401007387 */ /* 0x0001e20000100a00 */
[----:B---3--:R-:W-:-:S05]  /*acd0*/  IMAD R193, R193, 0x158, RZ ;  /* 0x00000158c1c17824 */ /* 0x008fca00078e02ff */
[----:B0-----:R-:W-:Y:S02]  /*ace0*/  IADD3 R20, P5, R193, R8, RZ ;  /* 0x00000008c1147210 */ /* 0x001fe40007fbe0ff */
[----:B------:R-:W0:Y:S01]  /*acf0*/  LDC R193, c[0x0][0x268] ;  /* 0x00009a00ffc17b82 */ /* 0x000e220000000800 */
[----:B----4-:R-:W-:-:S05]  /*ad00*/  IMAD R197, R197, 0xab, RZ ;  /* 0x000000abc5c57824 */ /* 0x010fca00078e02ff */
[----:B------:R-:W-:Y:S02]  /*ad10*/  LEA.HI.X.SX32 R19, R197, R9, 0x1, P6 ;  /* 0x00000009c5137211 */ /* 0x000fe400030f0eff */
[----:B------:R-:W3:Y:S03]  /*ad20*/  LDC R197, c[0x0][0x268] ;  /* 0x00009a00ffc57b82 */ /* 0x000ee60000000800 */
[----:B------:R4:W-:Y:S01]  /*ad30*/  STL.64 [R1+0xa90], R18 ;  /* 0x000a901201007387 */ /* 0x0009e20000100a00 */
[----:B0-----:R-:W-:-:S05]  /*ad40*/  IMAD R193, R193, 0x15a, RZ ;  /* 0x0000015ac1c17824 */ /* 0x001fca00078e02ff */
[-C--:B----4-:R-:W-:Y:S02]  /*ad50*/  IADD3 R18, P6, R193, R8.reuse, RZ ;  /* 0x00000008c1127210 */ /* 0x090fe40007fde0ff */
[----:B------:R-:W0:Y:S01]  /*ad60*/  LDC R193, c[0x0][0x268] ;  /* 0x00009a00ffc17b82 */ /* 0x000e220000000800 */
[----:B---3--:R-:W-:Y:S01]  /*ad70*/  IMAD R197, R197, 0x2b, RZ ;  /* 0x0000002bc5c57824 */ /* 0x008fe200078e02ff */
[-C--:B------:R-:W-:Y:S02]  /*ad80*/  IADD3 R108, P3, R131, R8.reuse, RZ ;  /* 0x00000008836c7210 */ /* 0x080fe40007f7e0ff */
[----:B------:R-:W-:Y:S02]  /*ad90*/  IADD3 R22, P4, R132, R8, RZ ;  /* 0x0000000884167210 */ /* 0x000fe40007f9e0ff */
[-C--:B------:R-:W-:Y:S02]  /*ada0*/  LEA.HI.X.SX32 R109, R197, R9.reuse, 0x1, P3 ;  /* 0x00000009c56d7211 */ /* 0x080fe400018f0eff */
[----:B------:R-:W-:Y:S01]  /*adb0*/  LEA.HI.X.SX32 R23, R131, R9, 0x1, P4 ;  /* 0x0000000983177211 */ /* 0x000fe200020f0eff */
[----:B------:R-:W3:Y:S02]  /*adc0*/  LDC R197, c[0x0][0x268] ;  /* 0x00009a00ffc57b82 */ /* 0x000ee40000000800 */
[----:B------:R-:W-:Y:S04]  /*add0*/  STL.64 [R1+0xe18], R108 ;  /* 0x000e186c01007387 */ /* 0x000fe80000100a00 */
[----:B------:R4:W-:Y:S01]  /*ade0*/  STL.64 [R1+0xcc8], R22 ;  /* 0x000cc81601007387 */ /* 0x0009e20000100a00 */
[----:B0-----:R-:W-:-:S05]  /*adf0*/  IMAD R193, R193, 0x15c, RZ ;  /* 0x0000015cc1c17824 */ /* 0x001fca00078e02ff */
[-C--:B----4-:R-:W-:Y:S02]  /*ae00*/  IADD3 R22, P4, R193, R8.reuse, RZ ;  /* 0x00000008c1167210 */ /* 0x090fe40007f9e0ff */
[----:B------:R-:W0:Y:S01]  /*ae10*/  LDC R193, c[0x0][0x268] ;  /* 0x00009a00ffc17b82 */ /* 0x000e220000000800 */
[----:B------:R-:W-:Y:S01]  /*ae20*/  IADD3 R108, P3, R133, R8, RZ ;  /* 0x00000008856c7210 */ /* 0x000fe20007f7e0ff */
[----:B0-----:R-:W-:-:S05]  /*ae30*/  IMAD R193, R193, 0x57, RZ ;  /* 0x00000057c1c17824 */ /* 0x001fca00078e02ff */
[-C--:B------:R-:W-:Y:S02]  /*ae40*/  LEA.HI.X.SX32 R109, R193, R9.reuse, 0x1, P3 ;  /* 0x00000009c16d7211 */ /* 0x080fe400018f0eff */
[----:B------:R-:W0:Y:S01]  /*ae50*/  LDC R193, c[0x0][0x268] ;  /* 0x00009a00ffc17b82 */ /* 0x000e220000000800 */
[----:B------:R-:W-:Y:S01]  /*ae60*/  LEA.HI.X.SX32 R21, R132, R9, 0x1, P5 ;  /* 0x0000000984157211 */ /* 0x000fe200028f0eff */
[----:B-1----:R-:W-:-:S04]  /*ae70*/  IMAD R201, R201, 0x15e, RZ ;  /* 0x0000015ec9c97824 */ /* 0x002fc800078e02ff */
[----:B------:R1:W-:Y:S02]  /*ae80*/  STL.64 [R1+0xa88], R20 ;  /* 0x000a881401007387 */ /* 0x0003e40000100a00 */
[----:B-1----:R-:W-:Y:S02]  /*ae90*/  IADD3 R20, P5, R201, R8, RZ ;  /* 0x00000008c9147210 */ /* 0x002fe40007fbe0ff */
[----:B------:R-:W1:Y:S01]  /*aea0*/  LDC R201, c[0x0][0x268] ;  /* 0x00009a00ffc97b82 */ /* 0x000e620000000800 */
[----:B0-----:R-:W-:-:S05]  /*aeb0*/  IMAD R193, R193, 0xaf, RZ ;  /* 0x000000afc1c17824 */ /* 0x001fca00078e02ff */
[----:B------:R-:W-:Y:S02]  /*aec0*/  LEA.HI.X.SX32 R21, R193, R9, 0x1, P5 ;  /* 0x00000009c1157211 */ /* 0x000fe400028f0eff */
[----:B------:R-:W0:Y:S01]  /*aed0*/  LDC R193, c[0x0][0x268] ;  /* 0x00009a00ffc17b82 */ /* 0x000e220000000800 */
[----:B---3--:R-:W-:-:S05]  /*aee0*/  IMAD R197, R197, 0xad, RZ ;  /* 0x000000adc5c57824 */ /* 0x008fca00078e02ff */
[-C--:B------:R-:W-:Y:S02]  /*aef0*/  LEA.HI.X.SX32 R19, R197, R9.reuse, 0x1, P6 ;  /* 0x00000009c5137211 */ /* 0x080fe400030f0eff */
[----:B------:R-:W-:Y:S01]  /*af00*/  LEA.HI.X.SX32 R23, R133, R9, 0x1, P4 ;  /* 0x0000000985177211 */ /* 0x000fe200020f0eff */
[----:B------:R-:W3:Y:S02]  /*af10*/  LDC R197, c[0x0][0x268] ;  /* 0x00009a00ffc57b82 */ /* 0x000ee40000000800 */
[----:B------:R4:W-:Y:S01]  /*af20*/  STL.64 [R1+0xa80], R18 ;  /* 0x000a801201007387 */ /* 0x0009e20000100a00 */
[----:B-1----:R-:W-:-:S03]  /*af30*/  IMAD R201, R201, 0xb, RZ ;  /* 0x0000000bc9c97824 */ /* 0x002fc600078e02ff */
[----:B------:R1:W-:Y:S01]  /*af40*/  STL.64 [R1+0xcc0], R108 ;  /* 0x000cc06c01007387 */ /* 0x0003e20000100a00 */
[CC--:B----4-:R-:W-:Y:S02]  /*af50*/  IADD3 R18, P6, R134.reuse, R8.reuse, RZ ;  /* 0x0000000886127210 */ /* 0x0d0fe40007fde0ff */
[-C--:B-1----:R-:W-:Y:S02]  /*af60*/  IADD3 R108, P3, R135, R8.reuse, RZ ;  /* 0x00000008876c7210 */ /* 0x082fe40007f7e0ff */
[-C--:B------:R-:W-:Y:S01]  /*af70*/  LEA.HI.X.SX32 R19, R201, R9.reuse, 0x1, P6 ;  /* 0x00000009c9137211 */ /* 0x080fe200030f0eff */
[----:B0-----:R-:W-:Y:S01]  /*af80*/  IMAD R193, R193, 0x162, RZ ;  /* 0x00000162c1c17824 */ /* 0x001fe200078e02ff */
[----:B------:R-:W-:Y:S01]  /*af90*/  LEA.HI.X.SX32 R109, R134, R9, 0x1, P3 ;  /* 0x00000009866d7211 */ /* 0x000fe200018f0eff */
[----:B------:R-:W-:Y:S01]  /*afa0*/  STL.64 [R1+0xa78], R22 ;  /* 0x000a781601007387 */ /* 0x000fe20000100a00 */
[----:B---3--:R-:W-:Y:S01]  /*afb0*/  IMAD R197, R197, 0x160, RZ ;  /* 0x00000160c5c57824 */ /* 0x008fe200078e02ff */
[----:B------:R-:W0:Y:S02]  /*afc0*/  LDC R201, c[0x0][0x268] ;  /* 0x00009a00ffc97b82 */ /* 0x000e240000000800 */
[----:B------:R-:W-:Y:S04]  /*afd0*/  STL.64 [R1+0xa70], R20 ;  /* 0x000a701401007387 */ /* 0x000fe80000100a00 */
        /* <DEDUP_REMOVED lines=11> */
[-C--:B---3--:R-:W-:Y:S02]  /*b090*/  IADD3 R20, P5, R193, R8.reuse, RZ ;  /* 0x00000008c1147210 */ /* 0x088fe40007fbe0ff */
[----:B------:R-:W1:Y:S01]  /*b0a0*/  LDC R193, c[0x0][0x268] ;  /* 0x00009a00ffc17b82 */ /* 0x000e620000000800 */
[-C--:B------:R-:W-:Y:S02]  /*b0b0*/  IADD3 R18, P6, R197, R8.reuse, RZ ;  /* 0x00000008c5127210 */ /* 0x080fe40007fde0ff */
[----:B------:R-:W-:-:S05]  /*b0c0*/  IADD3 R22, P4, R138, R8, RZ ;  /* 0x000000088a167210 */ /* 0x000fca0007f9e0ff */
[----:B------:R-:W3:Y:S01]  /*b0d0*/  LDC R197, c[0x0][0x268] ;  /* 0x00009a00ffc57b82 */ /* 0x000ee20000000800 */
[----:B-1----:R-:W-:-:S05]  /*b0e0*/  IMAD R193, R193, 0x59, RZ ;  /* 0x00000059c1c17824 */ /* 0x002fca00078e02ff */
[-C--:B------:R-:W-:Y:S02]  /*b0f0*/  LEA.HI.X.SX32 R23, R193, R9.reuse, 0x1, P4 ;  /* 0x00000009c1177211 */ /* 0x080fe400020f0eff */
[----:B------:R-:W1:Y:S01]  /*b100*/  LDC R193, c[0x0][0x268] ;  /* 0x00009a00ffc17b82 */ /* 0x000e620000000800 */
[----:B---3--:R-:W-:Y:S01]  /*b110*/  IMAD R197, R197, 0xb1, RZ ;  /* 0x000000b1c5c57824 */ /* 0x008fe200078e02ff */
[----:B------:R-:W-:Y:S01]  /*b120*/  LEA.HI.X.SX32 R19, R137, R9, 0x1, P6 ;  /* 0x0000000989137211 */ /* 0x000fe200030f0eff */
[----:B0-----:R-:W-:-:S03]  /*b130*/  IMAD R201, R201, 0x166, RZ ;  /* 0x00000166c9c97824 */ /* 0x001fc600078e02ff */
[-C--:B------:R-:W-:Y:S01]  /*b140*/  LEA.HI.X.SX32 R109, R197, R9.reuse, 0x1, P3 ;  /* 0x00000009c56d7211 */ /* 0x080fe200018f0eff */
[----:B------:R0:W-:Y:S01]  /*b150*/  STL.64 [R1+0xa68], R18 ;  /* 0x000a681201007387 */ /* 0x0001e20000100a00 */
[----:B------:R-:W3:Y:S01]  /*b160*/  LDC R197, c[0x0][0x268] ;  /* 0x00009a00ffc57b82 */ /* 0x000ee20000000800 */
[----:B0-----:R-:W-:Y:S01]  /*b170*/  IADD3 R18, P6, R201, R8, RZ ;  /* 0x00000008c9127210 */ /* 0x001fe20007fde0ff */
[----:B-1----:R-:W-:Y:S01]  /*b180*/  IMAD R193, R193, 0xb3, RZ ;  /* 0x000000b3c1c17824 */ /* 0x002fe200078e02ff */
[-C--:B------:R-:W-:Y:S01]  /*b190*/  LEA.HI.X.SX32 R21, R138, R9.reuse, 0x1, P5 ;  /* 0x000000098a157211 */ /* 0x080fe200028f0eff */
[----:B------:R-:W-:Y:S04]  /*b1a0*/  STL.64 [R1+0xa60], R108 ;  /* 0x000a606c01007387 */ /* 0x000fe80000100a00 */
[----:B------:R-:W0:Y:S01]  /*b1b0*/  LDC R201, c[0x0][0x268] ;  /* 0x00009a00ffc97b82 */ /* 0x000e220000000800 */
[----:B------:R-:W-:-:S07]  /*b1c0*/  LEA.HI.X.SX32 R19, R193, R9, 0x1, P6 ;  /* 0x00000009c1137211 */ /* 0x000fce00030f0eff */
[----:B------:R-:W1:Y:S01]  /*b1d0*/  LDC R193, c[0x0][0x268] ;  /* 0x00009a00ffc17b82 */ /* 0x000e620000000800 */
[----:B---3--:R-:W-:Y:S01]  /*b1e0*/  IMAD R197, R197, 0x168, RZ ;  /* 0x00000168c5c57824 */ /* 0x008fe200078e02ff */
[----:B------:R-:W-:Y:S04]  /*b1f0*/  STL.64 [R1+0xcb0], R22 ;  /* 0x000cb01601007387 */ /* 0x000fe80000100a00 */
[----:B------:R3:W-:Y:S04]  /*b200*/  STL.64 [R1+0xa58], R20 ;  /* 0x000a581401007387 */ /* 0x0007e80000100a00 */
[----:B------:R4:W-:Y:S01]  /*b210*/  STL.64 [R1+0xa50], R18 ;  /* 0x000a501201007387 */ /* 0x0009e20000100a00 */
[----:B---3--:R-:W-:-:S02]  /*b220*/  IADD3 R20, P5, R197, R8, RZ ;  /* 0x00000008c5147210 */ /* 0x008fc40007fbe0ff */
[----:B------:R-:W3:Y:S01]  /*b230*/  LDC R197, c[0x0][0x268] ;  /* 0x00009a00ffc57b82 */ /* 0x000ee20000000800 */
[----:B-1----:R-:W-:-:S05]  /*b240*/  IMAD R193, R193, 0x16a, RZ ;  /* 0x0000016ac1c17824 */ /* 0x002fca00078e02ff */
[-C--:B----4-:R-:W-:Y:S02]  /*b250*/  IADD3 R18, P6, R193, R8.reuse, RZ ;  /* 0x00000008c1127210 */ /* 0x090fe40007fde0ff */
[----:B------:R-:W1:Y:S01]  /*b260*/  LDC R193, c[0x0][0x268] ;  /* 0x00009a00ffc17b82 */ /* 0x000e620000000800 */
[-C--:B------:R-:W-:Y:S02]  /*b270*/  IADD3 R108, P3, R139, R8.reuse, RZ ;  /* 0x000000088b6c7210 */ /* 0x080fe40007f7e0ff */
[----:B------:R-:W-:-:S04]  /*b280*/  IADD3 R22, P4, R140, R8, RZ ;  /* 0x000000088c167210 */ /* 0x000fc80007f9e0ff */
[----:B------:R-:W-:Y:S01]  /*b290*/  LEA.HI.X.SX32 R23, R139, R9, 0x1, P4 ;  /* 0x000000098b177211 */ /* 0x000fe200020f0eff */
[----:B---3--:R-:W-:-:S05]  /*b2a0*/  IMAD R197, R197, 0x2d, RZ ;  /* 0x0000002dc5c57824 */ /* 0x008fca00078e02ff */
[----:B------:R-:W-:Y:S02]  /*b2b0*/  LEA.HI.X.SX32 R109, R197, R9, 0x1, P3 ;  /* 0x00000009c56d7211 */ /* 0x000fe400018f0eff */
[----:B------:R-:W3:Y:S01]  /*b2c0*/  LDC R197, c[0x0][0x268] ;  /* 0x00009a00ffc57b82 */ /* 0x000ee20000000800 */
[----:B-1----:R-:W-:Y:S02]  /*b2d0*/  IMAD R193, R193, 0x16c, RZ ;  /* 0x0000016cc1c17824 */ /* 0x002fe400078e02ff */
[----:B------:R-:W-:Y:S04]  /*b2e0*/  STL.64 [R1+0xe08], R108 ;  /* 0x000e086c01007387 */ /* 0x000fe80000100a00 */
[----:B------:R1:W-:Y:S02]  /*b2f0*/  STL.64 [R1+0xca8], R22 ;  /* 0x000ca81601007387 */ /* 0x0003e40000100a00 */
[----:B-1----:R-:W-:-:S02]  /*b300*/  IADD3 R22, P4, R193, R8, RZ ;  /* 0x00000008c1167210 */ /* 0x002fc40007f9e0ff */
[----:B------:R-:W1:Y:S01]  /*b310*/  LDC R193, c[0x0][0x268] ;  /* 0x00009a00ffc17b82 */ /* 0x000e620000000800 */
[----:B---3--:R-:W-:Y:S01]  /*b320*/  IMAD R197, R197, 0xb5, RZ ;  /* 0x000000b5c5c57824 */ /* 0x008fe200078e02ff */
[----:B------:R-:W-:-:S04]  /*b330*/  IADD3 R108, P3, R141, R8, RZ ;  /* 0x000000088d6c7210 */ /* 0x000fc80007f7e0ff */
[----:B------:R-:W-:Y:S02]  /*b340*/  LEA.HI.X.SX32 R19, R197, R9, 0x1, P6 ;  /* 0x00000009c5137211 */ /* 0x000fe400030f0eff */
[----:B------:R-:W3:Y:S01]  /*b350*/  LDC R197, c[0x0][0x268] ;  /* 0x00009a00ffc57b82 */ /* 0x000ee20000000800 */
[----:B-1----:R-:W-:-:S05]  /*b360*/  IMAD R193, R193, 0x5b, RZ ;  /* 0x0000005bc1c17824 */ /* 0x002fca00078e02ff */
[-C--:B------:R-:W-:Y:S02]  /*b370*/  LEA.HI.X.SX32 R109, R193, R9.reuse, 0x1, P3 ;  /* 0x00000009c16d7211 */ /* 0x080fe400018f0eff */
[----:B------:R-:W1:Y:S01]  /*b380*/  LDC R193, c[0x0][0x268] ;  /* 0x00009a00ffc17b82 */ /* 0x000e620000000800 */
[----:B------:R-:W-:Y:S01]  /*b390*/  LEA.HI.X.SX32 R21, R140, R9, 0x1, P5 ;  /* 0x000000098c157211 */ /* 0x000fe200028f0eff */
[----:B0-----:R-:W-:Y:S02]  /*b3a0*/  IMAD R201, R201, 0x16e, RZ ;  /* 0x0000016ec9c97824 */ /* 0x001fe400078e02ff */
[----:B--2---:R-:W-:Y:S02]  /*b3b0*/  IMAD R207, R207, 0xb7, RZ ;  /* 0x000000b7cfcf7824 */ /* 0x004fe400078e02ff */
[----:B------:R0:W-:Y:S01]  /*b3c0*/  STL.64 [R1+0xa48], R20 ;  /* 0x000a481401007387 */ /* 0x0001e20000100a00 */
[----:B---3--:R-:W-:-:S03]  /*b3d0*/  IMAD R197, R197, 0x17, RZ ;  /* 0x00000017c5c57824 */ /* 0x008fc600078e02ff */
[----:B------:R2:W-:Y:S01]  /*b3e0*/  STL.64 [R1+0xa40], R18 ;  /* 0x000a401201007387 */ /* 0x0005e20000100a00 */
[-C--:B------:R-:W-:Y:S02]  /*b3f0*/  LEA.HI.X.SX32 R23, R141, R9.reuse, 0x1, P4 ;  /* 0x000000098d177211 */ /* 0x080fe400020f0eff */
[-C--:B0-----:R-:W-:Y:S02]  /*b400*/  IADD3 R20, P5, R201, R8.reuse, RZ ;  /* 0x00000008c9147210 */ /* 0x081fe40007fbe0ff */
[-C--:B--2---:R-:W-:Y:S01]  /*b410*/  IADD3 R18, P6, R142, R8.reuse, RZ ;  /* 0x000000088e127210 */ /* 0x084fe20007fde0ff */
[----:B------:R0:W-:Y:S01]  /*b420*/  STL.64 [R1+0xca0], R108 ;  /* 0x000ca06c01007387 */ /* 0x0001e20000100a00 */
[-C--:B------:R-:W-:Y:S01]  /*b430*/  LEA.HI.X.SX32 R21, R207, R9.reuse, 0x1, P5 ;  /* 0x00000009cf157211 */ /* 0x080fe200028f0eff */
[----:B-1----:R-:W-:Y:S01]  /*b440*/  IMAD R193, R193, 0x172, RZ ;  /* 0x00000172c1c17824 */ /* 0x002fe200078e02ff */
[----:B------:R-:W-:Y:S01]  /*b450*/  LEA.HI.X.SX32 R19, R197, R9, 0x1, P6 ;  /* 0x00000009c5137211 */ /* 0x000fe200030f0eff */
[----:B------:R-:W-:Y:S01]  /*b460*/  STL.64 [R1+0xa38], R22 ;  /* 0x000a381601007387 */ /* 0x000fe20000100a00 */
[----:B------:R-:W1:Y:S03]  /*b470*/  LDC R201, c[0x0][0x268] ;  /* 0x00009a00ffc97b82 */ /* 0x000e660000000800 */
[----:B------:R-:W-:Y:S04]  /*b480*/  STL.64 [R1+0xa30], R20 ;  /* 0x000a301401007387 */ /* 0x000fe80000100a00 */
[----:B------:R2:W-:Y:S01]  /*b490*/  STL.64 [R1+0xeb0], R18 ;  /* 0x000eb01201007387 */ /* 0x0005e20000100a00 */
[----:B0-----:R-:W-:Y:S01]  /*b4a0*/  IADD3 R108, P3, R143, R8, RZ ;  /* 0x000000088f6c7210 */ /* 0x001fe20007f7e0ff */
[----:B------:R-:W0:Y:S01]  /*b4b0*/  LDC R197, c[0x0][0x268] ;  /* 0x00009a00ffc57b82 */ /* 0x000e220000000800 */
[----:B------:R-:W-:-:S02]  /*b4c0*/  MOV R222, R12 ;  /* 0x0000000c00de7202 */ /* 0x000fc40000000f00 */
[----:B------:R-:W-:Y:S02]  /*b4d0*/  MOV R223, R13 ;  /* 0x0000000d00df7202 */ /* 0x000fe40000000f00 */
[----:B------:R-:W-:-:S03]  /*b4e0*/  LEA.HI.X.SX32 R219, R149, R9, 0x1, P2 ;  /* 0x0000000995db7211 */ /* 0x000fc600010f0eff */
[----:B------:R-:W3:Y:S01]  /*b4f0*/  LDC R207, c[0x0][0x268] ;  /* 0x00009a00ffcf7b82 */ /* 0x000ee20000000800 */
[----:B--2---:R-:W-:-:S07]  /*b500*/  IADD3 R18, P6, R193, R8, RZ ;  /* 0x00000008c1127210 */ /* 0x004fce0007fde0ff */
[----:B------:R-:W2:Y:S01]  /*b510*/  LDC R193, c[0x0][0x268] ;  /* 0x00009a00ffc17b82 */ /* 0x000ea20000000800 */
[----:B------:R-:W-:Y:S02]  /*b520*/  LEA.HI.X.SX32 R109, R142, R9, 0x1, P3 ;  /* 0x000000098e6d7211 */ /* 0x000fe400018f0eff */
[----:B------:R-:W-:-:S03]  /*b530*/  IADD3 R22, P4, R144, R8, RZ ;  /* 0x0000000890167210 */ /* 0x000fc60007f9e0ff */
[----:B------:R4:W-:Y:S01]  /*b540*/  STL.64 [R1+0xe00], R108 ;  /* 0x000e006c01007387 */ /* 0x0009e20000100a00 */
[----:B------:R-:W-:Y:S01]  /*b550*/  LEA.HI.X.SX32 R23, R143, R9, 0x1, P4 ;  /* 0x000000098f177211 */ /* 0x000fe200020f0eff */
[----:B--2---:R-:W-:-:S05]  /*b560*/  IMAD R193, R193, 0x174, RZ ;  /* 0x00000174c1c17824 */ /* 0x004fca00078e02ff */
[-C--:B----4-:R-:W-:Y:S02]  /*b570*/  IADD3 R108, P4, R193, R8.reuse, RZ ;  /* 0x00000008c16c7210 */ /* 0x090fe40007f9e0ff */
[----:B------:R-:W2:Y:S01]  /*b580*/  LDC R193, c[0x0][0x268] ;  /* 0x00009a00ffc17b82 */ /* 0x000ea20000000800 */
[----:B-1----:R-:W-:Y:S01]  /*b590*/  IMAD R201, R201, 0x170, RZ ;  /* 0x00000170c9c97824 */ /* 0x002fe200078e02ff */
[----:B------:R-:W-:Y:S01]  /*b5a0*/  IADD3 R12, P3, R145, R8, RZ ;  /* 0x00000008910c7210 */ /* 0x000fe20007f7e0ff */
[----:B0-----:R-:W-:-:S03]  /*b5b0*/  IMAD R197, R197, 0xb9, RZ ;  /* 0x000000b9c5c57824 */ /* 0x001fc600078e02ff */
[----:B------:R-:W-:Y:S02]  /*b5c0*/  IADD3 R20, P5, R201, R8, RZ ;  /* 0x00000008c9147210 */ /* 0x000fe40007fbe0ff */
[----:B------:R-:W0:Y:S02]  /*b5d0*/  LDC R201, c[0x0][0x268] ;  /* 0x00009a00ffc97b82 */ /* 0x000e240000000800 */
[-C--:B------:R-:W-:Y:S01]  /*b5e0*/  LEA.HI.X.SX32 R21, R144, R9.reuse, 0x1, P5 ;  /* 0x0000000990157211 */ /* 0x080fe200028f0eff */
[----:B------:R-:W-:Y:S01]  /*b5f0*/  STL.64 [R1+0xc98], R22 ;  /* 0x000c981601007387 */ /* 0x000fe20000100a00 */
[----:B------:R-:W-:-:S03]  /*b600*/  LEA.HI.X.SX32 R19, R197, R9, 0x1, P6 ;  /* 0x00000009c5137211 */ /* 0x000fc600030f0eff */
[----:B------:R-:W-:Y:S01]  /*b610*/  STL.64 [R1+0xa28], R20 ;  /* 0x000a281401007387 */ /* 0x000fe20000100a00 */
[----:B------:R-:W1:Y:S01]  /*b620*/  LDC R197, c[0x0][0x268] ;  /* 0x00009a00ffc57b82 */ /* 0x000e620000000800 */
[----:B--2---:R-:W-:-:S05]  /*b630*/  IMAD R193, R193, 0x5d, RZ ;  /* 0x0000005dc1c17824 */ /* 0x004fca00078e02ff */
[-C--:B------:R-:W-:Y:S02]  /*b640*/  LEA.HI.X.SX32 R13, R193, R9.reuse, 0x1, P3 ;  /* 0x00000009c10d7211 */ /* 0x080fe400018f0eff */
[----:B------:R-:W2:Y:S03]  /*b650*/  LDC R193, c[0x0][0x268] ;  /* 0x00009a00ffc17b82 */ /* 0x000ea60000000800 */
[----:B------:R4:W-:Y:S05]  /*b660*/  STL.64 [R1+0xc90], R12 ;  /* 0x000c900c01007387 */ /* 0x0009ea0000100a00 */
[----:B----4-:R-:W4:Y:S01]  /*b670*/  LDC R12, c[0x0][0x268] ;  /* 0x00009a00ff0c7b82 */ /* 0x010f220000000800 */
[----:B0-----:R-:W-:Y:S01]  /*b680*/  IMAD R201, R201, 0x176, RZ ;  /* 0x00000176c9c97824 */ /* 0x001fe200078e02ff */
[----:B------:R-:W-:Y:S01]  /*b690*/  LEA.HI.X.SX32 R109, R145, R9, 0x1, P4 ;  /* 0x00000009916d7211 */ /* 0x000fe200020f0eff */
[----:B-1----:R-:W-:-:S03]  /*b6a0*/  IMAD R197, R197, 0xbb, RZ ;  /* 0x000000bbc5c57824 */ /* 0x002fc600078e02ff */
[-C--:B------:R-:W-:Y:S02]  /*b6b0*/  IADD3 R20, P5, R201, R8.reuse, RZ ;  /* 0x00000008c9147210 */ /* 0x080fe40007fbe0ff */
[----:B------:R-:W0:Y:S01]  /*b6c0*/  LDC R13, c[0x0][0x268] ;  /* 0x00009a00ff0d7b82 */ /* 0x000e220000000800 */
[----:B------:R-:W-:Y:S01]  /*b6d0*/  STL.64 [R1+0xa20], R18 ;  /* 0x000a201201007387 */ /* 0x000fe20000100a00 */
[----:B------:R-:W-:Y:S01]  /*b6e0*/  LEA.HI.X.SX32 R21, R197, R9, 0x1, P5 ;  /* 0x00000009c5157211 */ /* 0x000fe200028f0eff */
[----:B--2---:R-:W-:Y:S02]  /*b6f0*/  IMAD R193, R193, 0x17a, RZ ;  /* 0x0000017ac1c17824 */ /* 0x004fe400078e02ff */
[----:B------:R1:W-:Y:S01]  /*b700*/  STL.64 [R1+0xa18], R108 ;  /* 0x000a186c01007387 */ /* 0x0003e20000100a00 */
[-C--:B------:R-:W-:Y:S02]  /*b710*/  IADD3 R22, P6, R146, R8.reuse, RZ ;  /* 0x0000000892167210 */ /* 0x080fe40007fde0ff */
[----:B------:R-:W2:Y:S01]  /*b720*/  LDC R201, c[0x0][0x268] ;  /* 0x00009a00ffc97b82 */ /* 0x000ea20000000800 */
[----:B----4-:R-:W-:Y:S01]  /*b730*/  IMAD R12, R12, 0x178, RZ ;  /* 0x000001780c0c7824 */ /* 0x010fe200078e02ff */
[----:B------:R4:W-:Y:S04]  /*b740*/  STL.64 [R1+0xa10], R20 ;  /* 0x000a101401007387 */ /* 0x0009e80000100a00 */
[----:B-1----:R-:W-:-:S02]  /*b750*/  IADD3 R108, P4, R12, R8, RZ ;  /* 0x000000080c6c7210 */ /* 0x002fc40007f9e0ff */
[----:B------:R-:W1:Y:S01]  /*b760*/  LDC R12, c[0x0][0x268] ;  /* 0x00009a00ff0c7b82 */ /* 0x000e620000000800 */
[----:B----4-:R-:W-:-:S07]  /*b770*/  IADD3 R20, P5, R193, R8, RZ ;  /* 0x00000008c1147210 */ /* 0x010fce0007fbe0ff */
[----:B------:R-:W4:Y:S01]  /*b780*/  LDC R193, c[0x0][0x268] ;  /* 0x00009a00ffc17b82 */ /* 0x000f220000000800 */
[----:B0-----:R-:W-:-:S05]  /*b790*/  IMAD R13, R13, 0x2f, RZ ;  /* 0x0000002f0d0d7824 */ /* 0x001fca00078e02ff */
[----:B------:R-:W-:Y:S01]  /*b7a0*/  LEA.HI.X.SX32 R23, R13, R9, 0x1, P6 ;  /* 0x000000090d177211 */ /* 0x000fe200030f0eff */
[----:B-1----:R-:W-:Y:S02]  /*b7b0*/  IMAD R13, R12, 0x17c, RZ ;  /* 0x0000017c0c0d7824 */ /* 0x002fe400078e02ff */
[----:B------:R-:W0:Y:S01]  /*b7c0*/  LDC R12, c[0x0][0x268] ;  /* 0x00009a00ff0c7b82 */ /* 0x000e220000000800 */
[----:B----4-:R-:W-:-:S07]  /*b7d0*/  IMAD R197, R193, 0x5f, RZ ;  /* 0x0000005fc1c57824 */ /* 0x010fce00078e02ff */
[----:B------:R-:W1:Y:S01]  /*b7e0*/  LDC R193, c[0x0][0x268] ;  /* 0x00009a00ffc17b82 */ /* 0x000e620000000800 */
[----:B------:R-:W-:Y:S01]  /*b7f0*/  IADD3 R18, P3, R147, R8, RZ ;  /* 0x0000000893127210 */ /* 0x000fe20007f7e0ff */
[----:B--2---:R-:W-:-:S03]  /*b800*/  IMAD R201, R201, 0xbd, RZ ;  /* 0x000000bdc9c97824 */ /* 0x004fc600078e02ff */
[-C--:B------:R-:W-:Y:S01]  /*b810*/  LEA.HI.X.SX32 R19, R146, R9.reuse, 0x1, P3 ;  /* 0x0000000992137211 */ /* 0x080fe200018f0eff */
[----:B------:R2:W-:Y:S01]  /*b820*/  STL.64 [R1+0xdf8], R22 ;  /* 0x000df81601007387 */ /* 0x0005e20000100a00 */
[----:B------:R-:W-:-:S03]  /*b830*/  LEA.HI.X.SX32 R109, R147, R9, 0x1, P4 ;  /* 0x00000009936d7211 */ /* 0x000fc600020f0eff */
[----:B------:R4:W-:Y:S01]  /*b840*/  STL.64 [R1+0xc88], R18 ;  /* 0x000c881201007387 */ /* 0x0009e20000100a00 */
[----:B0-----:R-:W-:Y:S01]  /*b850*/  IMAD R12, R12, 0x17e, RZ ;  /* 0x0000017e0c0c7824 */ /* 0x001fe200078e02ff */
[-C--:B--2---:R-:W-:Y:S02]  /*b860*/  IADD3 R22, P6, R148, R8.reuse, RZ ;  /* 0x0000000894167210 */ /* 0x084fe40007fde0ff */
[-C--:B------:R-:W-:Y:S02]  /*b870*/  LEA.HI.X.SX32 R21, R201, R9.reuse, 0x1, P5 ;  /* 0x00000009c9157211 */ /* 0x080fe400028f0eff */
[-C--:B----4-:R-:W-:Y:S01]  /*b880*/  IADD3 R18, P3, R13, R8.reuse, RZ ;  /* 0x000000080d127210 */ /* 0x090fe20007f7e0ff */
[----:B-1----:R-:W-:Y:S01]  /*b890*/  IMAD R193, R193, 0xbf, RZ ;  /* 0x000000bfc1c17824 */ /* 0x002fe200078e02ff */
[----:B------:R-:W-:Y:S01]  /*b8a0*/  IADD3 R12, P4, R12, R8, RZ ;  /* 0x000000080c0c7210 */ /* 0x000fe20007f9e0ff */
[----:B------:R-:W-:Y:S01]  /*b8b0*/  STL.64 [R1+0xa08], R108 ;  /* 0x000a086c01007387 */ /* 0x000fe20000100a00 */
[-C--:B------:R-:W-:Y:S01]  /*b8c0*/  LEA.HI.X.SX32 R23, R197, R9.reuse, 0x1, P6 ;  /* 0x00000009c5177211 */ /* 0x080fe200030f0eff */
[----:B---3--:R-:W-:Y:S01]  /*b8d0*/  IMAD R207, R207, 0xc1, RZ ;  /* 0x000000c1cfcf7824 */ /* 0x008fe200078e02ff */
[-C--:B------:R-:W-:Y:S01]  /*b8e0*/  LEA.HI.X.SX32 R19, R148, R9.reuse, 0x1, P3 ;  /* 0x0000000994137211 */ /* 0x080fe200018f0eff */
[----:B------:R-:W0:Y:S01]  /*b8f0*/  LDC R201, c[0x0][0x268] ;  /* 0x00009a00ffc97b82 */ /* 0x000e220000000800 */
[----:B------:R-:W-:Y:S01]  /*b900*/  LEA.HI.X.SX32 R13, R193, R9, 0x1, P4 ;  /* 0x00000009c10d7211 */ /* 0x000fe200020f0eff */
[----:B------:R-:W-:Y:S04]  /*b910*/  STL.64 [R1+0xa00], R20 ;  /* 0x000a001401007387 */ /* 0x000fe80000100a00 */
[----:B------:R-:W-:Y:S02]  /*b920*/  STL.64 [R1+0xc80], R22 ;  /* 0x000c801601007387 */ /* 0x000fe40000100a00 */
[----:B------:R-:W1:Y:S02]  /*b930*/  LDC R193, c[0x0][0x268] ;  /* 0x00009a00ffc17b82 */ /* 0x000e640000000800 */
[----:B------:R-:W-:Y:S04]  /*b940*/  STL.64 [R1+0x9f8], R18 ;  /* 0x0009f81201007387 */ /* 0x000fe80000100a00 */
[----:B------:R2:W-:Y:S02]  /*b950*/  STL.64 [R1+0x9f0], R12 ;  /* 0x0009f00c01007387 */ /* 0x0005e40000100a00 */
[----:B------:R-:W3:Y:S08]  /*b960*/  LDC R197, c[0x0][0x268] ;  /* 0x00009a00ffc57b82 */ /* 0x000ef00000000800 */
[----:B--2---:R-:W2:Y:S08]  /*b970*/  LDC R12, c[0x0][0x268] ;  /* 0x00009a00ff0c7b82 */ /* 0x004eb00000000800 */
[----:B------:R-:W4:Y:S01]  /*b980*/  LDC R13, c[0x0][0x268] ;  /* 0x00009a00ff0d7b82 */ /* 0x000f220000000800 */
[----:B-1----:R-:W-:-:S04]  /*b990*/  LEA R193, R193, R193, 0x1 ;  /* 0x000000c1c1c17211 */ /* 0x002fc800078e08ff */
[----:B------:R-:W-:Y:S01]  /*b9a0*/  LEA.HI.X.SX32 R223, R193, R9, 0x1, P0 ;  /* 0x00000009c1df7211 */ /* 0x000fe200000f0eff */
[----:B--2---:R-:W-:-:S05]  /*b9b0*/  IMAD R12, R12, 0x180, RZ ;  /* 0x000001800c0c7824 */ /* 0x004fca00078e02ff */
[----:B------:R-:W-:Y:S02]  /*b9c0*/  IADD3 R108, P0, R12, R8, RZ ;  /* 0x000000080c6c7210 */ /* 0x000fe40007f1e0ff */
[----:B------:R-:W1:Y:S01]  /*b9d0*/  LDC R12, c[0x0][0x268] ;  /* 0x00009a00ff0c7b82 */ /* 0x000e620000000800 */
[----:B----4-:R-:W-:-:S05]  /*b9e0*/  IMAD R13, R13, 0x182, RZ ;  /* 0x000001820d0d7824 */ /* 0x010fca00078e02ff */
[-C--:B------:R-:W-:Y:S02]  /*b9f0*/  IADD3 R22, P2, R13, R8.reuse, RZ ;  /* 0x000000080d167210 */ /* 0x080fe40007f5e0ff */
[----:B------:R-:W2:Y:S01]  /*ba00*/  LDC R13, c[0x0][0x268] ;  /* 0x00009a00ff0d7b82 */ /* 0x000ea20000000800 */
[-C--:B------:R-:W-:Y:S02]  /*ba10*/  IADD3 R20, P5, R151, R8.reuse, RZ ;  /* 0x0000000897147210 */ /* 0x080fe40007fbe0ff */
[-C--:B------:R-:W-:Y:S02]  /*ba20*/  IADD3 R112, P6, R152, R8.reuse, RZ ;  /* 0x0000000898707210 */ /* 0x080fe40007fde0ff */
[-C--:B------:R-:W-:Y:S02]  /*ba30*/  IADD3 R18, P3, R153, R8.reuse, RZ ;  /* 0x0000000899127210 */ /* 0x080fe40007f7e0ff */
[----:B------:R-:W-:Y:S02]  /*ba40*/  IADD3 R110, P4, R154, R8, RZ ;  /* 0x000000089a6e7210 */ /* 0x000fe40007f9e0ff */
[----:B------:R-:W-:-:S02]  /*ba50*/  LEA.HI.X.SX32 R21, R150, R9, 0x1, P5 ;  /* 0x0000000996157211 */ /* 0x000fc400028f0eff */
[-C--:B------:R-:W-:Y:S01]  /*ba60*/  LEA.HI.X.SX32 R113, R151, R9.reuse, 0x1, P6 ;  /* 0x0000000997717211 */ /* 0x080fe200030f0eff */
[----:B-1----:R-:W-:Y:S01]  /*ba70*/  IMAD R12, R12, 0x184, RZ ;  /* 0x000001840c0c7824 */ /* 0x002fe200078e02ff */
[-C--:B------:R-:W-:Y:S01]  /*ba80*/  LEA.HI.X.SX32 R19, R152, R9.reuse, 0x1, P3 ;  /* 0x0000000998137211 */ /* 0x080fe200018f0eff */
[----:B------:R-:W-:Y:S01]  /*ba90*/  STL [R1+0xf3c], R223 ;  /* 0x000f3cdf01007387 */ /* 0x000fe20000100800 */
[-C--:B------:R-:W-:Y:S02]  /*baa0*/  LEA.HI.X.SX32 R111, R153, R9.reuse, 0x1, P4 ;  /* 0x00000009996f7211 */ /* 0x080fe400020f0eff */
[----:B------:R-:W-:Y:S01]  /*bab0*/  IADD3 R12, P6, R12, R8, RZ ;  /* 0x000000080c0c7210 */ /* 0x000fe20007fde0ff */
[----:B------:R1:W-:Y:S01]  /*bac0*/  STL [R1+0xf2c], R219 ;  /* 0x000f2cdb01007387 */ /* 0x0003e20000100800 */
[-C--:B------:R-:W-:Y:S01]  /*bad0*/  LEA.HI.X.SX32 R109, R154, R9.reuse, 0x1, P0 ;  /* 0x000000099a6d7211 */ /* 0x080fe200000f0eff */
[----:B--2---:R-:W-:Y:S01]  /*bae0*/  IMAD R193, R13, 0x186, RZ ;  /* 0x000001860dc17824 */ /* 0x004fe200078e02ff */
[-C--:B------:R-:W-:Y:S01]  /*baf0*/  LEA.HI.X.SX32 R23, R207, R9.reuse, 0x1, P2 ;  /* 0x00000009cf177211 */ /* 0x080fe200010f0eff */
[----:B------:R-:W-:Y:S01]  /*bb00*/  STL.64 [R1+0xf00], R20 ;  /* 0x000f001401007387 */ /* 0x000fe20000100a00 */
[----:B------:R-:W-:Y:S01]  /*bb10*/  LEA.HI.X.SX32 R13, R155, R9, 0x1, P6 ;  /* 0x000000099b0d7211 */ /* 0x000fe200030f0eff */
[----:B---3--:R-:W-:Y:S01]  /*bb20*/  IMAD R197, R197, 0x61, RZ ;  /* 0x00000061c5c57824 */ /* 0x008fe200078e02ff */
[----:B------:R-:W-:Y:S01]  /*bb30*/  MOV R218, R14 ;  /* 0x0000000e00da7202 */ /* 0x000fe20000000f00 */
[----:B------:R-:W-:Y:S01]  /*bb40*/  STL.64 [R1+0xdf0], R18 ;  /* 0x000df01201007387 */ /* 0x000fe20000100a00 */
[----:B0-----:R-:W-:Y:S01]  /*bb50*/  IMAD R201, R201, 0x188, RZ ;  /* 0x00000188c9c97824 */ /* 0x001fe200078e02ff */
[----:B-1----:R-:W-:Y:S01]  /*bb60*/  MOV R219, R15 ;  /* 0x0000000f00db7202 */ /* 0x002fe20000000f00 */
[----:B------:R-:W0:Y:S01]  /*bb70*/  LDC R207, c[0x0][0x268] ;  /* 0x00009a00ffcf7b82 */ /* 0x000e220000000800 */
[----:B------:R-:W-:Y:S04]  /*bb80*/  STL.64 [R1+0xea8], R112 ;  /* 0x000ea87001007387 */ /* 0x000fe80000100a00 */
[----:B------:R-:W-:Y:S04]  /*bb90*/  STL.64 [R1+0xc78], R110 ;  /* 0x000c786e01007387 */ /* 0x000fe80000100a00 */
[----:B------:R-:W-:Y:S04]  /*bba0*/  STL.64 [R1+0x9e8], R108 ;  /* 0x0009e86c01007387 */ /* 0x000fe80000100a00 */
[----:B------:R-:W-:Y:S04]  /*bbb0*/  STL.64 [R1+0x9e0], R22 ;  /* 0x0009e01601007387 */ /* 0x000fe80000100a00 */
[----:B------:R1:W-:Y:S02]  /*bbc0*/  STL.64 [R1+0x9d8], R12 ;  /* 0x0009d80c01007387 */ /* 0x0003e40000100a00 */
[----:B-1----:R-:W1:Y:S08]  /*bbd0*/  LDC R13, c[0x0][0x268] ;  /* 0x00009a00ff0d7b82 */ /* 0x002e700000000800 */
[----:B------:R-:W2:Y:S01]  /*bbe0*/  LDC R12, c[0x0][0x268] ;  /* 0x00009a00ff0c7b82 */ /* 0x000ea20000000800 */
[----:B------:R-:W-:-:S02]  /*bbf0*/  IADD3 R20, P5, R155, R8, RZ ;  /* 0x000000089b147210 */ /* 0x000fc40007fbe0ff */
[----:B------:R-:W-:Y:S02]  /*bc00*/  IADD3 R18, P3, R193, R8, RZ ;  /* 0x00000008c1127210 */ /* 0x000fe40007f7e0ff */
[----:B------:R-:W-:-:S03]  /*bc10*/  LEA.HI.X.SX32 R21, R197, R9, 0x1, P5 ;  /* 0x00000009c5157211 */ /* 0x000fc600028f0eff */
[----:B------:R-:W3:Y:S01]  /*bc20*/  LDC R193, c[0x0][0x268] ;  /* 0x00009a00ffc17b82 */ /* 0x000ee20000000800 */
[----:B------:R-:W-:Y:S01]  /*bc30*/  IADD3 R14, P4, R156, R8, RZ ;  /* 0x000000089c0e7210 */ /* 0x000fe20007f9e0ff */
[----:B-1----:R-:W-:-:S06]  /*bc40*/  IMAD R197, R13, 0xc3, RZ ;  /* 0x000000c30dc57824 */ /* 0x002fcc00078e02ff */
[----:B------:R-:W1:Y:S01]  /*bc50*/  LDC R13, c[0x0][0x268] ;  /* 0x00009a00ff0d7b82 */ /* 0x000e620000000800 */
[----:B--2---:R-:W-:-:S05]  /*bc60*/  IMAD R12, R12, 0x31, RZ ;  /* 0x000000310c0c7824 */ /* 0x004fca00078e02ff */
[-C--:B------:R-:W-:Y:S02]  /*bc70*/  LEA.HI.X.SX32 R15, R12, R9.reuse, 0x1, P4 ;  /* 0x000000090c0f7211 */ /* 0x080fe400020f0eff */
[----:B------:R-:W2:Y:S01]  /*bc80*/  LDC R12, c[0x0][0x268] ;  /* 0x00009a00ff0c7b82 */ /* 0x000ea20000000800 */
[----:B---3--:R-:W-:Y:S01]  /*bc90*/  IMAD R193, R193, 0x18a, RZ ;  /* 0x0000018ac1c17824 */ /* 0x008fe200078e02ff */
[----:B------:R-:W-:Y:S01]  /*bca0*/  LEA.HI.X.SX32 R19, R197, R9, 0x1, P3 ;  /* 0x00000009c5137211 */ /* 0x000fe200018f0eff */
[----:B------:R-:W-:Y:S03]  /*bcb0*/  STL.64 [R1+0xc70], R20 ;  /* 0x000c701401007387 */ /* 0x000fe60000100a00 */
[-C--:B------:R-:W-:Y:S02]  /*bcc0*/  IADD3 R22, P5, R193, R8.reuse, RZ ;  /* 0x00000008c1167210 */ /* 0x080fe40007fbe0ff */
[----:B------:R-:W3:Y:S01]  /*bcd0*/  LDC R193, c[0x0][0x268] ;  /* 0x00009a00ffc17b82 */ /* 0x000ee20000000800 */
[----:B-1----:R-:W-:Y:S01]  /*bce0*/  IMAD R13, R13, 0x18e, RZ ;  /* 0x0000018e0d0d7824 */ /* 0x002fe200078e02ff */
[----:B------:R-:W-:Y:S04]  /*bcf0*/  STL.64 [R1+0x9d0], R18 ;  /* 0x0009d01201007387 */ /* 0x000fe80000100a00 */
[----:B------:R1:W-:Y:S01]  /*bd00*/  STL.64 [R1+0xde8], R14 ;  /* 0x000de80e01007387 */ /* 0x0003e20000100a00 */
[-C--:B------:R-:W-:Y:S01]  /*bd10*/  IADD3 R110, P0, R157, R8.reuse, RZ ;  /* 0x000000089d6e7210 */ /* 0x080fe20007f1e0ff */
[----:B------:R-:W4:Y:S01]  /*bd20*/  LDC R197, c[0x0][0x268] ;  /* 0x00009a00ffc57b82 */ /* 0x000f220000000800 */
[----:B-1----:R-:W-:Y:S01]  /*bd30*/  IADD3 R14, P4, R13, R8, RZ ;  /* 0x000000080d0e7210 */ /* 0x002fe20007f9e0ff */
[----:B--2---:R-:W-:-:S06]  /*bd40*/  IMAD R13, R12, 0xc5, RZ ;  /* 0x000000c50c0d7824 */ /* 0x004fcc00078e02ff */
[----:B------:R-:W1:Y:S01]  /*bd50*/  LDC R12, c[0x0][0x268] ;  /* 0x00009a00ff0c7b82 */ /* 0x000e620000000800 */
[----:B---3--:R-:W-:Y:S01]  /*bd60*/  IMAD R193, R193, 0x18c, RZ ;  /* 0x0000018cc1c17824 */ /* 0x008fe200078e02ff */
[----:B------:R-:W-:-:S04]  /*bd70*/  LEA.HI.X.SX32 R23, R13, R9, 0x1, P5 ;  /* 0x000000090d177211 */ /* 0x000fc800028f0eff */
[-C--:B------:R-:W-:Y:S02]  /*bd80*/  IADD3 R18, P3, R193, R8.reuse, RZ ;  /* 0x00000008c1127210 */ /* 0x080fe40007f7e0ff */
[----:B------:R-:W2:Y:S01]  /*bd90*/  LDC R193, c[0x0][0x268] ;  /* 0x00009a00ffc17b82 */ /* 0x000ea20000000800 */
[----:B------:R-:W-:Y:S01]  /*bda0*/  IADD3 R20, P6, R158, R8, RZ ;  /* 0x000000089e147210 */ /* 0x000fe20007fde0ff */
[----:B-1----:R-:W-:-:S06]  /*bdb0*/  IMAD R13, R12, 0x63, RZ ;  /* 0x000000630c0d7824 */ /* 0x002fcc00078e02ff */
[----:B------:R-:W1:Y:S01]  /*bdc0*/  LDC R12, c[0x0][0x268] ;  /* 0x00009a00ff0c7b82 */ /* 0x000e620000000800 */
[----:B------:R-:W-:-:S07]  /*bdd0*/  LEA.HI.X.SX32 R21, R13, R9, 0x1, P6 ;  /* 0x000000090d157211 */ /* 0x000fce00030f0eff */
[----:B------:R-:W3:Y:S01]  /*bde0*/  LDC R13, c[0x0][0x268] ;  /* 0x00009a00ff0d7b82 */ /* 0x000ee20000000800 */
[----:B------:R-:W-:Y:S02]  /*bdf0*/  IADD3 R108, P2, R201, R8, RZ ;  /* 0x00000008c96c7210 */ /* 0x000fe40007f5e0ff */
[-C--:B------:R-:W-:Y:S02]  /*be00*/  LEA.HI.X.SX32 R111, R156, R9.reuse, 0x1, P0 ;  /* 0x000000099c6f7211 */ /* 0x080fe400000f0eff */
[-C--:B------:R-:W-:Y:S01]  /*be10*/  LEA.HI.X.SX32 R109, R157, R9.reuse, 0x1, P2 ;  /* 0x000000099d6d7211 */ /* 0x080fe200010f0eff */
[----:B--2---:R-:W-:Y:S01]  /*be20*/  IMAD R193, R193, 0x190, RZ ;  /* 0x00000190c1c17824 */ /* 0x004fe200078e02ff */
[----:B------:R-:W-:Y:S01]  /*be30*/  LEA.HI.X.SX32 R19, R158, R9, 0x1, P3 ;  /* 0x000000099e137211 */ /* 0x000fe200018f0eff */
[----:B------:R-:W-:Y:S01]  /*be40*/  STL.64 [R1+0xc68], R110 ;  /* 0x000c686e01007387 */ /* 0x000fe20000100a00 */
[----:B0-----:R-:W-:Y:S01]  /*be50*/  IMAD R207, R207, 0xc9, RZ ;  /* 0x000000c9cfcf7824 */ /* 0x001fe200078e02ff */
[----:B------:R-:W0:Y:S02]  /*be60*/  LDC R201, c[0x0][0x268] ;  /* 0x00009a00ffc97b82 */ /* 0x000e240000000800 */
[----:B------:R-:W-:Y:S01]  /*be70*/  STL.64 [R1+0x9c8], R108 ;  /* 0x0009c86c01007387 */ /* 0x000fe20000100a00 */
[----:B-1----:R-:W-:-:S03]  /*be80*/  IMAD R12, R12, 0x192, RZ ;  /* 0x000001920c0c7824 */ /* 0x002fc600078e02ff */
[----:B------:R-:W-:Y:S04]  /*be90*/  STL.64 [R1+0x9c0], R22 ;  /* 0x0009c01601007387 */ /* 0x000fe80000100a00 */
[----:B------:R1:W-:Y:S04]  /*bea0*/  STL.64 [R1+0xc60], R20 ;  /* 0x000c601401007387 */ /* 0x0003e80000100a00 */
[----:B------:R2:W-:Y:S01]  /*beb0*/  STL.64 [R1+0x9b8], R18 ;  /* 0x0009b81201007387 */ /* 0x0005e20000100a00 */
[----:B-1----:R-:W-:Y:S01]  /*bec0*/  IADD3 R20, P6, R193, R8, RZ ;  /* 0x00000008c1147210 */ /* 0x002fe20007fde0ff */
[----:B---3--:R-:W-:-:S02]  /*bed0*/  IMAD R193, R13, 0xc7, RZ ;  /* 0x000000c70dc17824 */ /* 0x008fc400078e02ff */
[----:B------:R-:W1:Y:S01]  /*bee0*/  LDC R13, c[0x0][0x268] ;  /* 0x00009a00ff0d7b82 */ /* 0x000e620000000800 */
[----:B--2---:R-:W-:-:S07]  /*bef0*/  IADD3 R18, P3, R12, R8, RZ ;  /* 0x000000080c127210 */ /* 0x004fce0007f7e0ff */
[----:B------:R-:W2:Y:S01]  /*bf00*/  LDC R12, c[0x0][0x268] ;  /* 0x00009a00ff0c7b82 */ /* 0x000ea20000000800 */
[-C--:B------:R-:W-:Y:S02]  /*bf10*/  LEA.HI.X.SX32 R15, R193, R9.reuse, 0x1, P4 ;  /* 0x00000009c10f7211 */ /* 0x080fe400020f0eff */
[-C--:B------:R-:W-:Y:S02]  /*bf20*/  IADD3 R108, P2, R160, R8.reuse, RZ ;  /* 0x00000008a06c7210 */ /* 0x080fe40007f5e0ff */
[-C--:B------:R-:W-:Y:S02]  /*bf30*/  IADD3 R110, P0, R159, R8.reuse, RZ ;  /* 0x000000089f6e7210 */ /* 0x080fe40007f1e0ff */
[----:B------:R-:W-:Y:S01]  /*bf40*/  IADD3 R22, P5, R161, R8, RZ ;  /* 0x00000008a1167210 */ /* 0x000fe20007fbe0ff */
[----:B------:R3:W-:Y:S01]  /*bf50*/  STL.64 [R1+0x9b0], R14 ;  /* 0x0009b00e01007387 */ /* 0x0007e20000100a00 */
[----:B------:R-:W-:Y:S01]  /*bf60*/  LEA.HI.X.SX32 R109, R159, R9, 0x1, P2 ;  /* 0x000000099f6d7211 */ /* 0x000fe200010f0eff */
[----:B----4-:R-:W-:-:S02]  /*bf70*/  IMAD R197, R197, 0x65, RZ ;  /* 0x00000065c5c57824 */ /* 0x010fc400078e02ff */
[----:B-1----:R-:W-:Y:S01]  /*bf80*/  IMAD R13, R13, 0x19, RZ ;  /* 0x000000190d0d7824 */ /* 0x002fe200078e02ff */
[-C--:B------:R-:W-:Y:S01]  /*bf90*/  LEA.HI.X.SX32 R23, R160, R9.reuse, 0x1, P5 ;  /* 0x00000009a0177211 */ /* 0x080fe200028f0eff */
[----:B------:R-:W1:Y:S01]  /*bfa0*/  LDC R193, c[0x0][0x268] ;  /* 0x00009a00ffc17b82 */ /* 0x000e620000000800 */
[-C--:B---3--:R-:W-:Y:S01]  /*bfb0*/  IADD3 R14, P4, R162, R8.reuse, RZ ;  /* 0x00000008a20e7210 */ /* 0x088fe20007f9e0ff */
[----:B--2---:R-:W-:Y:S01]  /*bfc0*/  IMAD R12, R12, 0x194, RZ ;  /* 0x000001940c0c7824 */ /* 0x004fe200078e02ff */
[-C--:B------:R-:W-:Y:S02]  /*bfd0*/  LEA.HI.X.SX32 R111, R13, R9.reuse, 0x1, P0 ;  /* 0x000000090d6f7211 */ /* 0x080fe400000f0eff */
[-C--:B------:R-:W-:Y:S02]  /*bfe0*/  LEA.HI.X.SX32 R21, R161, R9.reuse, 0x1, P6 ;  /* 0x00000009a1157211 */ /* 0x080fe400030f0eff */
[----:B------:R-:W-:Y:S01]  /*bff0*/  IADD3 R12, P0, R12, R8, RZ ;  /* 0x000000080c0c7210 */ /* 0x000fe20007f1e0ff */
[----:B------:R-:W-:Y:S01]  /*c000*/  STL.64 [R1+0xde0], R108 ;  /* 0x000de06c01007387 */ /* 0x000fe20000100a00 */
[----:B------:R-:W-:-:S02]  /*c010*/  LEA.HI.X.SX32 R19, R207, R9, 0x1, P3 ;  /* 0x00000009cf137211 */ /* 0x000fc400018f0eff */
[-C--:B------:R-:W-:Y:S01]  /*c020*/  LEA.HI.X.SX32 R15, R197, R9.reuse, 0x1, P4 ;  /* 0x00000009c50f7211 */ /* 0x080fe200020f0eff */
[----:B------:R-:W-:Y:S01]  /*c030*/  STL.64 [R1+0xea0], R110 ;  /* 0x000ea06e01007387 */ /* 0x000fe20000100a00 */
[----:B------:R-:W-:Y:S01]  /*c040*/  LEA.HI.X.SX32 R13, R162, R9, 0x1, P0 ;  /* 0x00000009a20d7211 */ /* 0x000fe200000f0eff */
[----:B------:R-:W2:Y:S02]  /*c050*/  LDC R197, c[0x0][0x268] ;  /* 0x00009a00ffc57b82 */ /* 0x000ea40000000800 */
[----:B------:R-:W-:Y:S04]  /*c060*/  STL.64 [R1+0xc58], R22 ;  /* 0x000c581601007387 */ /* 0x000fe80000100a00 */
[----:B------:R-:W-:Y:S01]  /*c070*/  STL.64 [R1+0x9a8], R20 ;  /* 0x0009a81401007387 */ /* 0x000fe20000100a00 */
[----:B-1----:R-:W-:Y:S01]  /*c080*/  IMAD R193, R193, 0x196, RZ ;  /* 0x00000196c1c17824 */ /* 0x002fe200078e02ff */
[----:B------:R-:W1:Y:S02]  /*c090*/  LDC R207, c[0x0][0x268] ;  /* 0x00009a00ffcf7b82 */ /* 0x000e640000000800 */
[----:B------:R-:W-:Y:S04]  /*c0a0*/  STL.64 [R1+0x9a0], R18 ;  /* 0x0009a01201007387 */ /* 0x000fe80000100a00 */
[----:B------:R-:W-:Y:S04]  /*c0b0*/  STL.64 [R1+0xc50], R14 ;  /* 0x000c500e01007387 */ /* 0x000fe80000100a00 */
[----:B------:R3:W-:Y:S02]  /*c0c0*/  STL.64 [R1+0x998], R12 ;  /* 0x0009980c01007387 */ /* 0x0007e40000100a00 */
[----:B---3--:R-:W3:Y:S08]  /*c0d0*/  LDC R13, c[0x0][0x268] ;  /* 0x00009a00ff0d7b82 */ /* 0x008ef00000000800 */
[----:B------:R-:W4:Y:S01]  /*c0e0*/  LDC R12, c[0x0][0x268] ;  /* 0x00009a00ff0c7b82 */ /* 0x000f220000000800 */
[----:B--2---:R-:W-:Y:S01]  /*c0f0*/  IMAD R197, R197, 0xcb, RZ ;  /* 0x000000cbc5c57824 */ /* 0x004fe200078e02ff */
[----:B------:R-:W-:-:S02]  /*c100*/  IADD3 R108, P2, R193, R8, RZ ;  /* 0x00000008c16c7210 */ /* 0x000fc40007f5e0ff */
[-C--:B------:R-:W-:Y:S02]  /*c110*/  IADD3 R22, P5, R163, R8.reuse, RZ ;  /* 0x00000008a3167210 */ /* 0x080fe40007fbe0ff */
[----:B------:R-:W-:Y:S02]  /*c120*/  LEA.HI.X.SX32 R109, R197, R9, 0x1, P2 ;  /* 0x00000009c56d7211 */ /* 0x000fe400010f0eff */
[----:B------:R-:W2:Y:S01]  /*c130*/  LDC R193, c[0x0][0x268] ;  /* 0x00009a00ffc17b82 */ /* 0x000ea20000000800 */
[----:B---3--:R-:W-:Y:S02]  /*c140*/  IMAD R13, R13, 0x33, RZ ;  /* 0x000000330d0d7824 */ /* 0x008fe400078e02ff */
[----:B------:R-:W-:Y:S01]  /*c150*/  STL.64 [R1+0x990], R108 ;  /* 0x0009906c01007387 */ /* 0x000fe20000100a00 */
[----:B0-----:R-:W-:Y:S01]  /*c160*/  IMAD R201, R201, 0x198, RZ ;  /* 0x00000198c9c97824 */ /* 0x001fe200078e02ff */
[----:B------:R-:W-:-:S03]  /*c170*/  IADD3 R20, P6, R164, R8, RZ ;  /* 0x00000008a4147210 */ /* 0x000fc60007fde0ff */
[----:B------:R-:W0:Y:S01]  /*c180*/  LDC R197, c[0x0][0x268] ;  /* 0x00009a00ffc57b82 */ /* 0x000e220000000800 */
[----:B------:R-:W-:Y:S01]  /*c190*/  LEA.HI.X.SX32 R23, R13, R9, 0x1, P5 ;  /* 0x000000090d177211 */ /* 0x000fe200028f0eff */
[----:B----4-:R-:W-:-:S04]  /*c1a0*/  IMAD R12, R12, 0x19e, RZ ;  /* 0x0000019e0c0c7824 */ /* 0x010fc800078e02ff */
[----:B------:R3:W-:Y:S02]  /*c1b0*/  STL.64 [R1+0xdd8], R22 ;  /* 0x000dd81601007387 */ /* 0x0007e40000100a00 */
[----:B------:R-:W4:Y:S01]  /*c1c0*/  LDC R13, c[0x0][0x268] ;  /* 0x00009a00ff0d7b82 */ /* 0x000f220000000800 */
[----:B---3--:R-:W-:-:S07]  /*c1d0*/  IADD3 R22, P5, R12, R8, RZ ;  /* 0x000000080c167210 */ /* 0x008fce0007fbe0ff */
[----:B------:R-:W3:Y:S01]  /*c1e0*/  LDC R12, c[0x0][0x268] ;  /* 0x00009a00ff0c7b82 */ /* 0x000ee20000000800 */
[----:B--2---:R-:W-:-:S05]  /*c1f0*/  IMAD R193, R193, 0x19a, RZ ;  /* 0x0000019ac1c17824 */ /* 0x004fca00078e02ff */
[----:B------:R-:W-:Y:S02]  /*c200*/  IADD3 R18, P4, R193, R8, RZ ;  /* 0x00000008c1127210 */ /* 0x000fe40007f9e0ff */
[----:B------:R-:W2:Y:S01]  /*c210*/  LDC R193, c[0x0][0x268] ;  /* 0x00009a00ffc17b82 */ /* 0x000ea20000000800 */
[----:B---3--:R-:W-:-:S05]  /*c220*/  IMAD R12, R12, 0xcd, RZ ;  /* 0x000000cd0c0c7824 */ /* 0x008fca00078e02ff */
[-C--:B------:R-:W-:Y:S02]  /*c230*/  LEA.HI.X.SX32 R19, R12, R9.reuse, 0x1, P4 ;  /* 0x000000090c137211 */ /* 0x080fe400020f0eff */
[----:B------:R-:W3:Y:S01]  /*c240*/  LDC R12, c[0x0][0x268] ;  /* 0x00009a00ff0c7b82 */ /* 0x000ee20000000800 */
[----:B--2---:R-:W-:Y:S01]  /*c250*/  IMAD R193, R193, 0x19c, RZ ;  /* 0x0000019cc1c17824 */ /* 0x004fe200078e02ff */
[-C--:B------:R-:W-:Y:S01]  /*c260*/  IADD3 R110, P3, R201, R8.reuse, RZ ;  /* 0x00000008c96e7210 */ /* 0x080fe20007f7e0ff */
[----:B----4-:R-:W-:Y:S01]  /*c270*/  IMAD R13, R13, 0x67, RZ ;  /* 0x000000670d0d7824 */ /* 0x010fe200078e02ff */
[-C--:B------:R-:W-:Y:S02]  /*c280*/  IADD3 R14, P0, R165, R8.reuse, RZ ;  /* 0x00000008a50e7210 */ /* 0x080fe40007f1e0ff */
[----:B------:R-:W-:Y:S02]  /*c290*/  IADD3 R108, P2, R193, R8, RZ ;  /* 0x00000008c16c7210 */ /* 0x000fe40007f5e0ff */
[-C--:B------:R-:W-:Y:S01]  /*c2a0*/  LEA.HI.X.SX32 R21, R163, R9.reuse, 0x1, P6 ;  /* 0x00000009a3157211 */ /* 0x080fe200030f0eff */
[----:B------:R-:W2:Y:S01]  /*c2b0*/  LDC R193, c[0x0][0x268] ;  /* 0x00009a00ffc17b82 */ /* 0x000ea20000000800 */
[----:B------:R-:W-:-:S02]  /*c2c0*/  LEA.HI.X.SX32 R111, R164, R9, 0x1, P3 ;  /* 0x00000009a46f7211 */ /* 0x000fc400018f0eff */
[-C--:B------:R-:W-:Y:S01]  /*c2d0*/  LEA.HI.X.SX32 R15, R13, R9.reuse, 0x1, P0 ;  /* 0x000000090d0f7211 */ /* 0x080fe200000f0eff */
[----:B------:R-:W-:Y:S01]  /*c2e0*/  STL.64 [R1+0xc48], R20 ;  /* 0x000c481401007387 */ /* 0x000fe20000100a00 */
[----:B------:R-:W-:-:S03]  /*c2f0*/  LEA.HI.X.SX32 R109, R165, R9, 0x1, P2 ;  /* 0x00000009a56d7211 */ /* 0x000fc600010f0eff */
[----:B------:R-:W-:Y:S01]  /*c300*/  STL.64 [R1+0x988], R110 ;  /* 0x0009886e01007387 */ /* 0x000fe20000100a00 */
[----:B-1----:R-:W-:Y:S01]  /*c310*/  IMAD R207, R207, 0xd1, RZ ;  /* 0x000000d1cfcf7824 */ /* 0x002fe200078e02ff */
[----:B------:R-:W1:Y:S01]  /*c320*/  LDC R201, c[0x0][0x268] ;  /* 0x00009a00ffc97b82 */ /* 0x000e620000000800 */
[----:B---3--:R-:W-:-:S07]  /*c330*/  IMAD R13, R12, 0x1a0, RZ ;  /* 0x000001a00c0d7824 */ /* 0x008fce00078e02ff */
[----:B------:R-:W3:Y:S01]  /*c340*/  LDC R12, c[0x0][0x268] ;  /* 0x00009a00ff0c7b82 */ /* 0x000ee20000000800 */
[----:B------:R-:W-:Y:S04]  /*c350*/  STL.64 [R1+0x980], R18 ;  /* 0x0009801201007387 */ /* 0x000fe80000100a00 */
[----:B------:R-:W-:Y:S04]  /*c360*/  STL.64 [R1+0xc40], R14 ;  /* 0x000c400e01007387 */ /* 0x000fe80000100a00 */
[----:B------:R4:W-:Y:S02]  /*c370*/  STL.64 [R1+0x978], R108 ;  /* 0x0009786c01007387 */ /* 0x0009e40000100a00 */
[----:B----4-:R-:W-:-:S02]  /*c380*/  IADD3 R108, P2, R13, R8, RZ ;  /* 0x000000080d6c7210 */ /* 0x010fc40007f5e0ff */
[----:B------:R-:W4:Y:S01]  /*c390*/  LDC R13, c[0x0][0x268] ;  /* 0x00009a00ff0d7b82 */ /* 0x000f220000000800 */
[----:B---3--:R-:W-:Y:S01]  /*c3a0*/  IMAD R12, R12, 0xcf, RZ ;  /* 0x000000cf0c0c7824 */ /* 0x008fe200078e02ff */
[----:B------:R-:W-:-:S04]  /*c3b0*/  IADD3 R20, P6, R166, R8, RZ ;  /* 0x00000008a6147210 */ /* 0x000fc80007fde0ff */
[----:B------:R-:W-:Y:S02]  /*c3c0*/  LEA.HI.X.SX32 R23, R12, R9, 0x1, P5 ;  /* 0x000000090c177211 */ /* 0x000fe400028f0eff */
[----:B------:R-:W3:Y:S01]  /*c3d0*/  LDC R12, c[0x0][0x268] ;  /* 0x00009a00ff0c7b82 */ /* 0x000ee20000000800 */
[----:B----4-:R-:W-:-:S05]  /*c3e0*/  IMAD R13, R13, 0xd, RZ ;  /* 0x0000000d0d0d7824 */ /* 0x010fca00078e02ff */
[-C--:B------:R-:W-:Y:S02]  /*c3f0*/  LEA.HI.X.SX32 R21, R13, R9.reuse, 0x1, P6 ;  /* 0x000000090d157211 */ /* 0x080fe400030f0eff */
[----:B------:R-:W4:Y:S01]  /*c400*/  LDC R13, c[0x0][0x268] ;  /* 0x00009a00ff0d7b82 */ /* 0x000f220000000800 */
[----:B--2---:R-:W-:Y:S01]  /*c410*/  IMAD R193, R193, 0x1a2, RZ ;  /* 0x000001a2c1c17824 */ /* 0x004fe200078e02ff */
[-C--:B------:R-:W-:Y:S01]  /*c420*/  IADD3 R110, P3, R167, R8.reuse, RZ ;  /* 0x00000008a76e7210 */ /* 0x080fe20007f7e0ff */
[----:B---3--:R-:W-:Y:S01]  /*c430*/  IMAD R12, R12, 0x1a4, RZ ;  /* 0x000001a40c0c7824 */ /* 0x008fe200078e02ff */
[-C--:B------:R-:W-:Y:S01]  /*c440*/  IADD3 R18, P4, R168, R8.reuse, RZ ;  /* 0x00000008a8127210 */ /* 0x080fe20007f9e0ff */
[----:B------:R2:W-:Y:S01]  /*c450*/  STL.64 [R1+0x970], R22 ;  /* 0x0009701601007387 */ /* 0x0005e20000100a00 */
[----:B------:R-:W-:Y:S01]  /*c460*/  IADD3 R14, P0, R169, R8, RZ ;  /* 0x00000008a90e7210 */ /* 0x000fe20007f1e0ff */
[----:B0-----:R-:W-:Y:S01]  /*c470*/  IMAD R197, R197, 0x69, RZ ;  /* 0x00000069c5c57824 */ /* 0x001fe200078e02ff */
[-C--:B------:R-:W-:Y:S01]  /*c480*/  LEA.HI.X.SX32 R111, R166, R9.reuse, 0x1, P3 ;  /* 0x00000009a66f7211 */ /* 0x080fe200018f0eff */
[----:B------:R0:W-:Y:S01]  /*c490*/  STL.64 [R1+0xef8], R20 ;  /* 0x000ef81401007387 */ /* 0x0001e20000100a00 */
[----:B------:R-:W-:-:S02]  /*c4a0*/  LEA.HI.X.SX32 R19, R167, R9, 0x1, P4 ;  /* 0x00000009a7137211 */ /* 0x000fc400020f0eff */
[-C--:B------:R-:W-:Y:S02]  /*c4b0*/  IADD3 R12, P3, R12, R8.reuse, RZ ;  /* 0x000000080c0c7210 */ /* 0x080fe40007f7e0ff */
[-C--:B------:R-:W-:Y:S02]  /*c4c0*/  LEA.HI.X.SX32 R15, R168, R9.reuse, 0x1, P0 ;  /* 0x00000009a80f7211 */ /* 0x080fe400000f0eff */
[-C--:B--2---:R-:W-:Y:S02]  /*c4d0*/  IADD3 R22, P5, R193, R8.reuse, RZ ;  /* 0x00000008c1167210 */ /* 0x084fe40007fbe0ff */
[-C--:B------:R-:W-:Y:S02]  /*c4e0*/  LEA.HI.X.SX32 R109, R169, R9.reuse, 0x1, P2 ;  /* 0x00000009a96d7211 */ /* 0x080fe400010f0eff */
[CC--:B0-----:R-:W-:Y:S01]  /*c4f0*/  IADD3 R20, P6, R170.reuse, R8.reuse, RZ ;  /* 0x00000008aa147210 */ /* 0x0c1fe20007fde0ff */
[----:B------:R0:W-:Y:S01]  /*c500*/  STL.64 [R1+0xe98], R110 ;  /* 0x000e986e01007387 */ /* 0x0001e20000100a00 */
[-C--:B------:R-:W-:Y:S01]  /*c510*/  LEA.HI.X.SX32 R23, R207, R9.reuse, 0x1, P5 ;  /* 0x00000009cf177211 */ /* 0x080fe200028f0eff */
[----:B----4-:R-:W-:Y:S01]  /*c520*/  IMAD R193, R13, 0x1a6, RZ ;  /* 0x000001a60dc17824 */ /* 0x010fe200078e02ff */
[-C--:B------:R-:W-:Y:S01]  /*c530*/  LEA.HI.X.SX32 R21, R197, R9.reuse, 0x1, P6 ;  /* 0x00000009c5157211 */ /* 0x080fe200030f0eff */
[----:B------:R2:W-:Y:S01]  /*c540*/  STL.64 [R1+0xdd0], R18 ;  /* 0x000dd01201007387 */ /* 0x0005e20000100a00 */
[----:B------:R-:W-:Y:S01]  /*c550*/  LEA.HI.X.SX32 R13, R170, R9, 0x1, P3 ;  /* 0x00000009aa0d7211 */ /* 0x000fe200018f0eff */
[----:B------:R-:W3:Y:S02]  /*c560*/  LDC R197, c[0x0][0x268] ;  /* 0x00009a00ffc57b82 */ /* 0x000ee40000000800 */
[----:B------:R-:W-:Y:S04]  /*c570*/  STL.64 [R1+0xc38], R14 ;  /* 0x000c380e01007387 */ /* 0x000fe80000100a00 */
[----:B------:R-:W-:Y:S01]  /*c580*/  STL.64 [R1+0x968], R108 ;  /* 0x0009686c01007387 */ /* 0x000fe20000100a00 */
[----:B-1----:R-:W-:Y:S01]  /*c590*/  IMAD R201, R201, 0x1a8, RZ ;  /* 0x000001a8c9c97824 */ /* 0x002fe200078e02ff */
[-C--:B0-----:R-:W-:Y:S01]  /*c5a0*/  IADD3 R110, P2, R172, R8.reuse, RZ ;  /* 0x00000008ac6e7210 */ /* 0x081fe20007f5e0ff */
[----:B------:R-:W0:Y:S01]  /*c5b0*/  LDC R207, c[0x0][0x268] ;  /* 0x00009a00ffcf7b82 */ /* 0x000e220000000800 */
[----:B------:R-:W-:Y:S01]  /*c5c0*/  STL.64 [R1+0x960], R22 ;  /* 0x0009601601007387 */ /* 0x000fe20000100a00 */
[----:B--2---:R-:W-:-:S03]  /*c5d0*/  IADD3 R18, P4, R193, R8, RZ ;  /* 0x00000008c1127210 */ /* 0x004fc60007f9e0ff */
[----:B------:R-:W-:Y:S03]  /*c5e0*/  STL.64 [R1+0xc30], R20 ;  /* 0x000c301401007387 */ /* 0x000fe60000100a00 */
[----:B------:R-:W1:Y:S01]  /*c5f0*/  LDC R193, c[0x0][0x268] ;  /* 0x00009a00ffc17b82 */ /* 0x000e620000000800 */
[----:B------:R2:W-:Y:S07]  /*c600*/  STL.64 [R1+0x958], R12 ;  /* 0x0009580c01007387 */ /* 0x0005ee0000100a00 */
[----:B--2---:R-:W2:Y:S08]  /*c610*/  LDC R13, c[0x0][0x268] ;  /* 0x00009a00ff0d7b82 */ /* 0x004eb00000000800 */
[----:B------:R-:W4:Y:S01]  /*c620*/  LDC R12, c[0x0][0x268] ;  /* 0x00009a00ff0c7b82 */ /* 0x000f220000000800 */
[----:B---3--:R-:W-:Y:S01]  /*c630*/  IMAD R197, R197, 0xd3, RZ ;  /* 0x000000d3c5c57824 */ /* 0x008fe200078e02ff */
[----:B------:R-:W-:Y:S01]  /*c640*/  IADD3 R14, P0, R171, R8, RZ ;  /* 0x00000008ab0e7210 */ /* 0x000fe20007f1e0ff */
[----:B-1----:R-:W-:-:S03]  /*c650*/  IMAD R193, R193, 0x1aa, RZ ;  /* 0x000001aac1c17824 */ /* 0x002fc600078e02ff */
[----:B------:R-:W-:Y:S02]  /*c660*/  LEA.HI.X.SX32 R19, R197, R9, 0x1, P4 ;  /* 0x00000009c5137211 */ /* 0x000fe400020f0eff */
[----:B------:R-:W-:Y:S01]  /*c670*/  IADD3 R22, P6, R193, R8, RZ ;  /* 0x00000008c1167210 */ /* 0x000fe20007fde0ff */
[----:B------:R-:W1:Y:S01]  /*c680*/  LDC R197, c[0x0][0x268] ;  /* 0x00009a00ffc57b82 */ /* 0x000e620000000800 */
[----:B--2---:R-:W-:-:S07]  /*c690*/  IMAD R13, R13, 0x35, RZ ;  /* 0x000000350d0d7824 */ /* 0x004fce00078e02ff */
[----:B------:R-:W2:Y:S01]  /*c6a0*/  LDC R193, c[0x0][0x268] ;  /* 0x00009a00ffc17b82 */ /* 0x000ea20000000800 */
[----:B------:R-:W-:Y:S01]  /*c6b0*/  LEA.HI.X.SX32 R15, R13, R9, 0x1, P0 ;  /* 0x000000090d0f7211 */ /* 0x000fe200000f0eff */
[----:B----4-:R-:W-:Y:S01]  /*c6c0*/  IMAD R12, R12, 0x1ae, RZ ;  /* 0x000001ae0c0c7824 */ /* 0x010fe200078e02ff */
[----:B------:R-:W-:Y:S05]  /*c6d0*/  STL.64 [R1+0x950], R18 ;  /* 0x0009501201007387 */ /* 0x000fea0000100a00 */
[----:B------:R-:W3:Y:S01]  /*c6e0*/  LDC R13, c[0x0][0x268] ;  /* 0x00009a00ff0d7b82 */ /* 0x000ee20000000800 */
[----:B------:R4:W-:Y:S02]  /*c6f0*/  STL.64 [R1+0xdc8], R14 ;  /* 0x000dc80e01007387 */ /* 0x0009e40000100a00 */
[----:B----4-:R-:W-:-:S05]  /*c700*/  IADD3 R14, P0, R12, R8, RZ ;  /* 0x000000080c0e7210 */ /* 0x010fca0007f1e0ff */
[----:B------:R-:W4:Y:S01]  /*c710*/  LDC R12, c[0x0][0x268] ;  /* 0x00009a00ff0c7b82 */ /* 0x000f220000000800 */
[----:B--2---:R-:W-:Y:S01]  /*c720*/  IMAD R193, R193, 0x1ac, RZ ;  /* 0x000001acc1c17824 */ /* 0x004fe200078e02ff */
[----:B------:R-:W-:-:S04]  /*c730*/  IADD3 R20, P3, R173, R8, RZ ;  /* 0x00000008ad147210 */ /* 0x000fc80007f7e0ff */
[----:B------:R-:W-:Y:S01]  /*c740*/  IADD3 R18, P4, R193, R8, RZ ;  /* 0x00000008c1127210 */ /* 0x000fe20007f9e0ff */
[----:B---3--:R-:W-:-:S05]  /*c750*/  IMAD R13, R13, 0x6b, RZ ;  /* 0x0000006b0d0d7824 */ /* 0x008fca00078e02ff */
[----:B------:R-:W-:Y:S02]  /*c760*/  LEA.HI.X.SX32 R21, R13, R9, 0x1, P3 ;  /* 0x000000090d157211 */ /* 0x000fe400018f0eff */
[----:B------:R-:W2:Y:S01]  /*c770*/  LDC R13, c[0x0][0x268] ;  /* 0x00009a00ff0d7b82 */ /* 0x000ea20000000800 */
[----:B----4-:R-:W-:-:S07]  /*c780*/  IMAD R193, R12, 0xd5, RZ ;  /* 0x000000d50cc17824 */ /* 0x010fce00078e02ff */
[----:B------:R-:W3:Y:S01]  /*c790*/  LDC R12, c[0x0][0x268] ;  /* 0x00009a00ff0c7b82 */ /* 0x000ee20000000800 */
[-C--:B------:R-:W-:Y:S02]  /*c7a0*/  IADD3 R108, P5, R201, R8.reuse, RZ ;  /* 0x00000008c96c7210 */ /* 0x080fe40007fbe0ff */
[-C--:B------:R-:W-:Y:S02]  /*c7b0*/  LEA.HI.X.SX32 R111, R171, R9.reuse, 0x1, P2 ;  /* 0x00000009ab6f7211 */ /* 0x080fe400010f0eff */
[-C--:B------:R-:W-:Y:S02]  /*c7c0*/  LEA.HI.X.SX32 R109, R172, R9.reuse, 0x1, P5 ;  /* 0x00000009ac6d7211 */ /* 0x080fe400028f0eff */
[-C--:B------:R-:W-:Y:S01]  /*c7d0*/  LEA.HI.X.SX32 R23, R193, R9.reuse, 0x1, P6 ;  /* 0x00000009c1177211 */ /* 0x080fe200030f0eff */
[----:B------:R4:W-:Y:S01]  /*c7e0*/  STL.64 [R1+0xc28], R110 ;  /* 0x000c286e01007387 */ /* 0x0009e20000100a00 */
[----:B------:R-:W-:Y:S01]  /*c7f0*/  LEA.HI.X.SX32 R19, R173, R9, 0x1, P4 ;  /* 0x00000009ad137211 */ /* 0x000fe200020f0eff */
[----:B0-----:R-:W-:Y:S01]  /*c800*/  IMAD R207, R207, 0xd9, RZ ;  /* 0x000000d9cfcf7824 */ /* 0x001fe200078e02ff */
[----:B------:R-:W0:Y:S01]  /*c810*/  LDC R201, c[0x0][0x268] ;  /* 0x00009a00ffc97b82 */ /* 0x000e220000000800 */
[----:B------:R-:W-:Y:S04]  /*c820*/  STL.64 [R1+0x948], R108 ;  /* 0x0009486c01007387 */ /* 0x000fe80000100a00 */
[----:B------:R-:W-:Y:S04]  /*c830*/  STL.64 [R1+0x940], R22 ;  /* 0x0009401601007387 */ /* 0x000fe80000100a00 */
[----:B------:R1:W-:Y:S01]  /*c840*/  STL.64 [R1+0xc20], R20 ;  /* 0x000c201401007387 */ /* 0x0003e20000100a00 */
[----:B---3--:R-:W-:Y:S01]  /*c850*/  IMAD R193, R12, 0x1b0, RZ ;  /* 0x000001b00cc17824 */ /* 0x008fe200078e02ff */
[-C--:B----4-:R-:W-:Y:S01]  /*c860*/  IADD3 R110, P2, R174, R8.reuse, RZ ;  /* 0x00000008ae6e7210 */ /* 0x090fe20007f5e0ff */
[----:B------:R-:W3:Y:S03]  /*c870*/  LDC R12, c[0x0][0x268] ;  /* 0x00009a00ff0c7b82 */ /* 0x000ee60000000800 */
[----:B-1----:R-:W-:Y:S01]  /*c880*/  IADD3 R20, P3, R193, R8, RZ ;  /* 0x00000008c1147210 */ /* 0x002fe20007f7e0ff */
[----:B--2---:R-:W-:-:S04]  /*c890*/  IMAD R193, R13, 0xd7, RZ ;  /* 0x000000d70dc17824 */ /* 0x004fc800078e02ff */
[----:B------:R-:W1:Y:S01]  /*c8a0*/  LDC R13, c[0x0][0x268] ;  /* 0x00009a00ff0d7b82 */ /* 0x000e620000000800 */
[----:B------:R-:W-:Y:S01]  /*c8b0*/  LEA.HI.X.SX32 R15, R193, R9, 0x1, P0 ;  /* 0x00000009c10f7211 */ /* 0x000fe200000f0eff */
[----:B-1----:R-:W-:-:S06]  /*c8c0*/  IMAD R193, R13, 0x1b, RZ ;  /* 0x0000001b0dc17824 */ /* 0x002fcc00078e02ff */
[----:B------:R-:W1:Y:S01]  /*c8d0*/  LDC R13, c[0x0][0x268] ;  /* 0x00009a00ff0d7b82 */ /* 0x000e620000000800 */
[----:B------:R-:W-:Y:S02]  /*c8e0*/  IADD3 R108, P5, R175, R8, RZ ;  /* 0x00000008af6c7210 */ /* 0x000fe40007fbe0ff */
[-C--:B------:R-:W-:Y:S02]  /*c8f0*/  LEA.HI.X.SX32 R111, R193, R9.reuse, 0x1, P2 ;  /* 0x00000009c16f7211 */ /* 0x080fe400010f0eff */
[----:B------:R-:W-:Y:S01]  /*c900*/  LEA.HI.X.SX32 R109, R174, R9, 0x1, P5 ;  /* 0x00000009ae6d7211 */ /* 0x000fe200028f0eff */
[----:B------:R-:W-:Y:S04]  /*c910*/  STL.64 [R1+0x938], R18 ;  /* 0x0009381201007387 */ /* 0x000fe80000100a00 */
[----:B------:R-:W-:Y:S04]  /*c920*/  STL.64 [R1+0x930], R14 ;  /* 0x0009300e01007387 */ /* 0x000fe80000100a00 */
[----:B------:R-:W-:Y:S04]  /*c930*/  STL.64 [R1+0xe90], R110 ;  /* 0x000e906e01007387 */ /* 0x000fe80000100a00 */
[----:B------:R2:W-:Y:S01]  /*c940*/  STL.64 [R1+0xdc0], R108 ;  /* 0x000dc06c01007387 */ /* 0x0005e20000100a00 */
[----:B-1----:R-:W-:-:S05]  /*c950*/  IMAD R193, R13, 0x1b6, RZ ;  /* 0x000001b60dc17824 */ /* 0x002fca00078e02ff */
[-C--:B--2---:R-:W-:Y:S02]  /*c960*/  IADD3 R108, P5, R193, R8.reuse, RZ ;  /* 0x00000008c16c7210 */ /* 0x084fe40007fbe0ff */
[----:B------:R-:W1:Y:S01]  /*c970*/  LDC R193, c[0x0][0x268] ;  /* 0x00009a00ffc17b82 */ /* 0x000e620000000800 */
[----:B---3--:R-:W-:Y:S01]  /*c980*/  IMAD R12, R12, 0x1b2, RZ ;  /* 0x000001b20c0c7824 */ /* 0x008fe200078e02ff */
[-C--:B------:R-:W-:Y:S01]  /*c990*/  IADD3 R22, P6, R176, R8.reuse, RZ ;  /* 0x00000008b0167210 */ /* 0x080fe20007fde0ff */
[----:B------:R-:W-:Y:S01]  /*c9a0*/  IMAD R197, R197, 0x6d, RZ ;  /* 0x0000006dc5c57824 */ /* 0x000fe200078e02ff */
[-C--:B------:R-:W-:Y:S02]  /*c9b0*/  IADD3 R14, P0, R177, R8.reuse, RZ ;  /* 0x00000008b10e7210 */ /* 0x080fe40007f1e0ff */
[----:B------:R-:W-:Y:S02]  /*c9c0*/  IADD3 R18, P4, R12, R8, RZ ;  /* 0x000000080c127210 */ /* 0x000fe40007f9e0ff */
[-C--:B------:R-:W-:Y:S01]  /*c9d0*/  LEA.HI.X.SX32 R23, R175, R9.reuse, 0x1, P6 ;  /* 0x00000009af177211 */ /* 0x080fe200030f0eff */
[----:B------:R-:W2:Y:S01]  /*c9e0*/  LDC R12, c[0x0][0x268] ;  /* 0x00009a00ff0c7b82 */ /* 0x000ea20000000800 */
[----:B------:R-:W-:-:S02]  /*c9f0*/  LEA.HI.X.SX32 R21, R176, R9, 0x1, P3 ;  /* 0x00000009b0157211 */ /* 0x000fc400018f0eff */
[-C--:B------:R-:W-:Y:S02]  /*ca00*/  LEA.HI.X.SX32 R19, R207, R9.reuse, 0x1, P4 ;  /* 0x00000009cf137211 */ /* 0x080fe400020f0eff */
[----:B------:R-:W-:Y:S01]  /*ca10*/  LEA.HI.X.SX32 R15, R197, R9, 0x1, P0 ;  /* 0x00000009c50f7211 */ /* 0x000fe200000f0eff */
[----:B------:R-:W-:Y:S02]  /*ca20*/  STL.64 [R1+0xc18], R22 ;  /* 0x000c181601007387 */ /* 0x000fe40000100a00 */
[----:B------:R-:W3:Y:S02]  /*ca30*/  LDC R197, c[0x0][0x268] ;  /* 0x00009a00ffc57b82 */ /* 0x000ee40000000800 */
[----:B------:R-:W-:Y:S01]  /*ca40*/  STL.64 [R1+0x928], R20 ;  /* 0x0009281401007387 */ /* 0x000fe20000100a00 */
[----:B-1----:R-:W-:-:S03]  /*ca50*/  IMAD R193, R193, 0x1ba, RZ ;  /* 0x000001bac1c17824 */ /* 0x002fc600078e02ff */
[----:B------:R-:W-:Y:S04]  /*ca60*/  STL.64 [R1+0x920], R18 ;  /* 0x0009201201007387 */ /* 0x000fe80000100a00 */
[----:B------:R1:W-:Y:S02]  /*ca70*/  STL.64 [R1+0xc10], R14 ;  /* 0x000c100e01007387 */ /* 0x0003e40000100a00 */
[-C--:B-1----:R-:W-:Y:S02]  /*ca80*/  IADD3 R14, P0, R193, R8.reuse, RZ ;  /* 0x00000008c10e7210 */ /* 0x082fe40007f1e0ff */
[----:B------:R-:W1:Y:S01]  /*ca90*/  LDC R193, c[0x0][0x268] ;  /* 0x00009a00ffc17b82 */ /* 0x000e620000000800 */
[----:B---3--:R-:W-:Y:S01]  /*caa0*/  IMAD R207, R197, 0xdb, RZ ;  /* 0x000000dbc5cf7824 */ /* 0x008fe200078e02ff */
[----:B------:R-:W-:-:S06]  /*cab0*/  IADD3 R22, P6, R178, R8, RZ ;  /* 0x00000008b2167210 */ /* 0x000fcc0007fde0ff */
[----:B------:R-:W3:Y:S01]  /*cac0*/  LDC R197, c[0x0][0x268] ;  /* 0x00009a00ffc57b82 */ /* 0x000ee20000000800 */
[----:B--2---:R-:W-:Y:S02]  /*cad0*/  IMAD R12, R12, 0x1b4, RZ ;  /* 0x000001b40c0c7824 */ /* 0x004fe400078e02ff */
[----:B-1----:R-:W-:-:S05]  /*cae0*/  IMAD R193, R193, 0x37, RZ ;  /* 0x00000037c1c17824 */ /* 0x002fca00078e02ff */
[-C--:B------:R-:W-:Y:S02]  /*caf0*/  LEA.HI.X.SX32 R23, R193, R9.reuse, 0x1, P6 ;  /* 0x00000009c1177211 */ /* 0x080fe400030f0eff */
[----:B------:R-:W1:Y:S01]  /*cb00*/  LDC R193, c[0x0][0x268] ;  /* 0x00009a00ffc17b82 */ /* 0x000e620000000800 */
[-C--:B------:R-:W-:Y:S01]  /*cb10*/  IADD3 R12, P2, R12, R8.reuse, RZ ;  /* 0x000000080c0c7210 */ /* 0x080fe20007f5e0ff */
[----:B---3--:R-:W-:Y:S01]  /*cb20*/  IMAD R197, R197, 0x1be, RZ ;  /* 0x000001bec5c57824 */ /* 0x008fe200078e02ff */
[-C--:B------:R-:W-:Y:S02]  /*cb30*/  LEA.HI.X.SX32 R109, R207, R9.reuse, 0x1, P5 ;  /* 0x00000009cf6d7211 */ /* 0x080fe400028f0eff */
[----:B------:R-:W-:Y:S02]  /*cb40*/  LEA.HI.X.SX32 R13, R177, R9, 0x1, P2 ;  /* 0x00000009b10d7211 */ /* 0x000fe400010f0eff */
[-C--:B------:R-:W-:Y:S01]  /*cb50*/  IADD3 R20, P3, R179, R8.reuse, RZ ;  /* 0x00000008b3147210 */ /* 0x080fe20007f7e0ff */
[----:B0-----:R-:W-:Y:S01]  /*cb60*/  IMAD R201, R201, 0x1b8, RZ ;  /* 0x000001b8c9c97824 */ /* 0x001fe200078e02ff */
[----:B------:R-:W0:Y:S01]  /*cb70*/  LDC R207, c[0x0][0x268] ;  /* 0x00009a00ffcf7b82 */ /* 0x000e220000000800 */
[----:B------:R-:W-:Y:S04]  /*cb80*/  STL.64 [R1+0x918], R12 ;  /* 0x0009180c01007387 */ /* 0x000fe80000100a00 */
[----:B------:R2:W-:Y:S02]  /*cb90*/  STL.64 [R1+0x910], R108 ;  /* 0x0009106c01007387 */ /* 0x0005e40000100a00 */
[----:B--2---:R-:W-:Y:S01]  /*cba0*/  IADD3 R108, P6, R197, R8, RZ ;  /* 0x00000008c56c7210 */ /* 0x004fe20007fde0ff */
[----:B-1----:R-:W-:-:S02]  /*cbb0*/  IMAD R197, R193, 0xdd, RZ ;  /* 0x000000ddc1c57824 */ /* 0x002fc400078e02ff */
[----:B------:R-:W1:Y:S01]  /*cbc0*/  LDC R193, c[0x0][0x268] ;  /* 0x00009a00ffc17b82 */ /* 0x000e620000000800 */
[-C--:B------:R-:W-:Y:S02]  /*cbd0*/  LEA.HI.X.SX32 R21, R178, R9.reuse, 0x1, P3 ;  /* 0x00000009b2157211 */ /* 0x080fe400018f0eff */
[----:B------:R-:W-:Y:S01]  /*cbe0*/  LEA.HI.X.SX32 R15, R197, R9, 0x1, P0 ;  /* 0x00000009c50f7211 */ /* 0x000fe200000f0eff */
[----:B------:R-:W-:Y:S04]  /*cbf0*/  STL.64 [R1+0xdb8], R22 ;  /* 0x000db81601007387 */ /* 0x000fe80000100a00 */
[----:B------:R-:W-:Y:S01]  /*cc00*/  STL.64 [R1+0xc08], R20 ;  /* 0x000c081401007387 */ /* 0x000fe20000100a00 */
[----:B------:R-:W2:Y:S03]  /*cc10*/  LDC R197, c[0x0][0x268] ;  /* 0x00009a00ffc57b82 */ /* 0x000ea60000000800 */
[----:B------:R1:W-:Y:S02]  /*cc20*/  STL.64 [R1+0x900], R14 ;  /* 0x0009000e01007387 */ /* 0x0003e40000100a00 */
[----:B-1----:R-:W-:-:S03]  /*cc30*/  IMAD R14, R193, 0x6f, RZ ;  /* 0x0000006fc10e7824 */ /* 0x002fc600078e02ff */
[----:B------:R-:W1:Y:S01]  /*cc40*/  LDC R193, c[0x0][0x268] ;  /* 0x00009a00ffc17b82 */ /* 0x000e620000000800 */
[-C--:B------:R-:W-:Y:S02]  /*cc50*/  IADD3 R18, P4, R201, R8.reuse, RZ ;  /* 0x00000008c9127210 */ /* 0x080fe40007f9e0ff */
[----:B------:R-:W-:-:S05]  /*cc60*/  IADD3 R12, P2, R180, R8, RZ ;  /* 0x00000008b40c7210 */ /* 0x000fca0007f5e0ff */
[----:B------:R-:W3:Y:S01]  /*cc70*/  LDC R201, c[0x0][0x268] ;  /* 0x00009a00ffc97b82 */ /* 0x000ee20000000800 */
[----:B------:R-:W-:Y:S01]  /*cc80*/  LEA.HI.X.SX32 R13, R14, R9, 0x1, P2 ;  /* 0x000000090e0d7211 */ /* 0x000fe200010f0eff */
[----:B--2---:R-:W-:Y:S02]  /*cc90*/  IMAD R14, R197, 0x1c0, RZ ;  /* 0x000001c0c50e7824 */ /* 0x004fe400078e02ff */
[----:B-1----:R-:W-:-:S04]  /*cca0*/  IMAD R197, R193, 0xdf, RZ ;  /* 0x000000dfc1c57824 */ /* 0x002fc800078e02ff */
[----:B------:R-:W1:Y:S01]  /*ccb0*/  LDC R193, c[0x0][0x268] ;  /* 0x00009a00ffc17b82 */ /* 0x000e620000000800 */
[----:B---3--:R-:W-:Y:S01]  /*ccc0*/  IMAD R201, R201, 0x1bc, RZ ;  /* 0x000001bcc9c97824 */ /* 0x008fe200078e02ff */
[----:B------:R-:W-:-:S04]  /*ccd0*/  LEA.HI.X.SX32 R19, R179, R9, 0x1, P4 ;  /* 0x00000009b3137211 */ /* 0x000fc800020f0eff */
[-C--:B------:R-:W-:Y:S02]  /*cce0*/  IADD3 R110, P5, R201, R8.reuse, RZ ;  /* 0x00000008c96e7210 */ /* 0x080fe40007fbe0ff */
[----:B------:R-:W2:Y:S01]  /*ccf0*/  LDC R201, c[0x0][0x268] ;  /* 0x00009a00ffc97b82 */ /* 0x000ea20000000800 */
[-C--:B------:R-:W-:Y:S02]  /*cd00*/  LEA.HI.X.SX32 R109, R197, R9.reuse, 0x1, P6 ;  /* 0x00000009c56d7211 */ /* 0x080fe400030f0eff */
[----:B------:R-:W-:Y:S01]  /*cd10*/  LEA.HI.X.SX32 R111, R180, R9, 0x1, P5 ;  /* 0x00000009b46f7211 */ /* 0x000fe200028f0eff */
[----:B------:R-:W-:Y:S04]  /*cd20*/  STL.64 [R1+0x908], R18 ;  /* 0x0009081201007387 */ /* 0x000fe80000100a00 */
[----:B------:R-:W3:Y:S01]  /*cd30*/  LDC R197, c[0x0][0x268] ;  /* 0x00009a00ffc57b82 */ /* 0x000ee20000000800 */
[----:B-1----:R-:W-:Y:S01]  /*cd40*/  IMAD R193, R193, 0x1c2, RZ ;  /* 0x000001c2c1c17824 */ /* 0x002fe200078e02ff */
[----:B------:R-:W-:Y:S04]  /*cd50*/  STL.64 [R1+0xc00], R12 ;  /* 0x000c000c01007387 */ /* 0x000fe80000100a00 */
[----:B------:R1:W-:Y:S02]  /*cd60*/  STL.64 [R1+0x8f8], R110 ;  /* 0x0008f86e01007387 */ /* 0x0003e40000100a00 */
[----:B-1----:R-:W-:-:S02]  /*cd70*/  IADD3 R110, P6, R193, R8, RZ ;  /* 0x00000008c16e7210 */ /* 0x002fc40007fde0ff */
[----:B------:R-:W1:Y:S01]  /*cd80*/  LDC R193, c[0x0][0x268] ;  /* 0x00009a00ffc17b82 */ /* 0x000e620000000800 */
[----:B--2---:R-:W-:Y:S02]  /*cd90*/  LEA R201, R201, -R201, 0x3 ;  /* 0x800000c9c9c97211 */ /* 0x004fe400078e18ff */
[-C--:B------:R-:W-:Y:S02]  /*cda0*/  IADD3 R22, P3, R183, R8.reuse, RZ ;  /* 0x00000008b7167210 */ /* 0x080fe40007f7e0ff */
[-C--:B------:R-:W-:Y:S01]  /*cdb0*/  LEA.HI.X.SX32 R219, R201, R9.reuse, 0x1, P1 ;  /* 0x00000009c9db7211 */ /* 0x080fe200008f0eff */
[----:B---3--:R-:W-:Y:S01]  /*cdc0*/  IMAD R197, R197, 0x1c4, RZ ;  /* 0x000001c4c5c57824 */ /* 0x008fe200078e02ff */
[-C--:B------:R-:W-:Y:S01]  /*cdd0*/  LEA.HI.X.SX32 R23, R182, R9.reuse, 0x1, P3 ;  /* 0x00000009b6177211 */ /* 0x080fe200018f0eff */
[----:B------:R-:W-:Y:S01]  /*cde0*/  STL.64 [R1+0x8f0], R108 ;  /* 0x0008f06c01007387 */ /* 0x000fe20000100a00 */
[----:B------:R-:W-:Y:S01]  /*cdf0*/  IADD3 R20, P4, R184, R8, RZ ;  /* 0x00000008b8147210 */ /* 0x000fe20007f9e0ff */
[----:B------:R-:W2:Y:S02]  /*ce00*/  LDC R201, c[0x0][0x268] ;  /* 0x00009a00ffc97b82 */ /* 0x000ea40000000800 */
[----:B------:R-:W-:Y:S01]  /*ce10*/  STL [R1+0xf24], R219 ;  /* 0x000f24db01007387 */ /* 0x000fe20000100800 */
[----:B------:R-:W-:-:S03]  /*ce20*/  LEA.HI.X.SX32 R21, R183, R9, 0x1, P4 ;  /* 0x00000009b7157211 */ /* 0x000fc600020f0eff */
[----:B------:R3:W-:Y:S04]  /*ce30*/  STL.64 [R1+0xef0], R22 ;  /* 0x000ef01601007387 */ /* 0x0007e80000100a00 */
[----:B------:R4:W-:Y:S01]  /*ce40*/  STL.64 [R1+0xe88], R20 ;  /* 0x000e881401007387 */ /* 0x0009e20000100a00 */
[----:B-1----:R-:W-:Y:S01]  /*ce50*/  IMAD R193, R193, 0x1c6, RZ ;  /* 0x000001c6c1c17824 */ /* 0x002fe200078e02ff */
[-C--:B---3--:R-:W-:Y:S02]  /*ce60*/  IADD3 R22, P3, R197, R8.reuse, RZ ;  /* 0x00000008c5167210 */ /* 0x088fe40007f7e0ff */
[----:B------:R-:W1:Y:S02]  /*ce70*/  LDC R197, c[0x0][0x268] ;  /* 0x00009a00ffc57b82 */ /* 0x000e640000000800 */
[----:B----4-:R-:W-:-:S06]  /*ce80*/  IADD3 R20, P4, R193, R8, RZ ;  /* 0x00000008c1147210 */ /* 0x010fcc0007f9e0ff */
[----:B------:R-:W3:Y:S01]  /*ce90*/  LDC R193, c[0x0][0x268] ;  /* 0x00009a00ffc17b82 */ /* 0x000ee20000000800 */
[----:B--2---:R-:W-:Y:S01]  /*cea0*/  IMAD R201, R201, 0xe1, RZ ;  /* 0x000000e1c9c97824 */ /* 0x004fe200078e02ff */
[----:B------:R-:W-:-:S04]  /*ceb0*/  IADD3 R108, P1, R188, R8, RZ ;  /* 0x00000008bc6c7210 */ /* 0x000fc80007f3e0ff */
[----:B------:R-:W-:Y:S02]  /*cec0*/  LEA.HI.X.SX32 R111, R201, R9, 0x1, P6 ;  /* 0x00000009c96f7211 */ /* 0x000fe400030f0eff */
[----:B------:R-:W2:Y:S01]  /*ced0*/  LDC R201, c[0x0][0x268] ;  /* 0x00009a00ffc97b82 */ /* 0x000ea20000000800 */
[----:B-1----:R-:W-:-:S05]  /*cee0*/  IMAD R197, R197, 0x1ca, RZ ;  /* 0x000001cac5c57824 */ /* 0x002fca00078e02ff */
[----:B------:R-:W-:Y:S02]  /*cef0*/  IADD3 R112, P6, R197, R8, RZ ;  /* 0x00000008c5707210 */ /* 0x000fe40007fde0ff */
[----:B------:R-:W1:Y:S01]  /*cf00*/  LDC R197, c[0x0][0x268] ;  /* 0x00009a00ffc57b82 */ /* 0x000e620000000800 */
[----:B---3--:R-:W-:-:S05]  /*cf10*/  IMAD R193, R193, 0x71, RZ ;  /* 0x00000071c1c17824 */ /* 0x008fca00078e02ff */
[-C--:B------:R-:W-:Y:S02]  /*cf20*/  LEA.HI.X.SX32 R109, R193, R9.reuse, 0x1, P1 ;  /* 0x00000009c16d7211 */ /* 0x080fe400008f0eff */
[----:B------:R-:W3:Y:S01]  /*cf30*/  LDC R193, c[0x0][0x268] ;  /* 0x00009a00ffc17b82 */ /* 0x000ee20000000800 */
[CC--:B------:R-:W-:Y:S02]  /*cf40*/  IADD3 R18, P0, R185.reuse, R8.reuse, RZ ;  /* 0x00000008b9127210 */ /* 0x0c0fe40007f1e0ff */
[-C--:B------:R-:W-:Y:S02]  /*cf50*/  IADD3 R12, P2, R186, R8.reuse, RZ ;  /* 0x00000008ba0c7210 */ /* 0x080fe40007f5e0ff */
[----:B------:R-:W-:Y:S02]  /*cf60*/  IADD3 R14, P5, R14, R8, RZ ;  /* 0x000000080e0e7210 */ /* 0x000fe40007fbe0ff */
[-C--:B------:R-:W-:Y:S02]  /*cf70*/  LEA.HI.X.SX32 R19, R184, R9.reuse, 0x1, P0 ;  /* 0x00000009b8137211 */ /* 0x080fe400000f0eff */
[----:B------:R-:W-:-:S02]  /*cf80*/  LEA.HI.X.SX32 R13, R185, R9, 0x1, P2 ;  /* 0x00000009b90d7211 */ /* 0x000fc400010f0eff */
[-C--:B------:R-:W-:Y:S01]  /*cf90*/  LEA.HI.X.SX32 R15, R186, R9.reuse, 0x1, P5 ;  /* 0x00000009ba0f7211 */ /* 0x080fe200028f0eff */
[----:B------:R-:W-:Y:S01]  /*cfa0*/  STL.64 [R1+0xdb0], R18 ;  /* 0x000db01201007387 */ /* 0x000fe20000100a00 */
[----:B------:R-:W-:Y:S01]  /*cfb0*/  LEA.HI.X.SX32 R23, R188, R9, 0x1, P3 ;  /* 0x00000009bc177211 */ /* 0x000fe200018f0eff */
[----:B--2---:R-:W-:Y:S02]  /*cfc0*/  IMAD R201, R201, 0xe3, RZ ;  /* 0x000000e3c9c97824 */ /* 0x004fe400078e02ff */
[----:B------:R-:W-:Y:S01]  /*cfd0*/  STL.64 [R1+0xbf8], R12 ;  /* 0x000bf80c01007387 */ /* 0x000fe20000100a00 */
[----:B-1----:R-:W-:-:S03]  /*cfe0*/  IMAD R197, R197, 0x1ce, RZ ;  /* 0x000001cec5c57824 */ /* 0x002fc600078e02ff */
[----:B------:R1:W-:Y:S01]  /*cff0*/  STL.64 [R1+0x8e8], R14 ;  /* 0x0008e80e01007387 */ /* 0x0003e20000100a00 */
[----:B------:R-:W-:Y:S01]  /*d000*/  LEA.HI.X.SX32 R21, R201, R9, 0x1, P4 ;  /* 0x00000009c9157211 */ /* 0x000fe200020f0eff */
[----:B0-----:R-:W-:Y:S01]  /*d010*/  IMAD R207, R207, 0x1cc, RZ ;  /* 0x000001cccfcf7824 */ /* 0x001fe200078e02ff */
[----:B------:R-:W0:Y:S01]  /*d020*/  LDC R201, c[0x0][0x268] ;  /* 0x00009a00ffc97b82 */ /* 0x000e220000000800 */
[----:B------:R-:W-:Y:S01]  /*d030*/  STL.64 [R1+0x8e0], R110 ;  /* 0x0008e06e01007387 */ /* 0x000fe20000100a00 */
[----:B---3--:R-:W-:-:S03]  /*d040*/  IMAD R193, R193, 0x39, RZ ;  /* 0x00000039c1c17824 */ /* 0x008fc600078e02ff */
[----:B------:R-:W-:Y:S03]  /*d050*/  STL.64 [R1+0xbf0], R108 ;  /* 0x000bf06c01007387 */ /* 0x000fe60000100a00 */
[----:B-1----:R-:W1:Y:S01]  /*d060*/  LDC R14, c[0x0][0x268] ;  /* 0x00009a00ff0e7b82 */ /* 0x002e620000000800 */
[----:B------:R2:W-:Y:S01]  /*d070*/  STL.64 [R1+0x8d8], R22 ;  /* 0x0008d81601007387 */ /* 0x0005e20000100a00 */
[----:B------:R-:W-:-:S04]  /*d080*/  IADD3 R18, P0, R189, R8, RZ ;  /* 0x00000008bd127210 */ /* 0x000fc80007f1e0ff */
[----:B------:R-:W-:Y:S02]  /*d090*/  LEA.HI.X.SX32 R19, R193, R9, 0x1, P0 ;  /* 0x00000009c1137211 */ /* 0x000fe400000f0eff */
[----:B------:R-:W3:Y:S01]  /*d0a0*/  LDC R193, c[0x0][0x268] ;  /* 0x00009a00ffc17b82 */ /* 0x000ee20000000800 */
[----:B--2---:R-:W-:-:S07]  /*d0b0*/  IADD3 R22, P4, R197, R8, RZ ;  /* 0x00000008c5167210 */ /* 0x004fce0007f9e0ff */
[----:B------:R-:W2:Y:S01]  /*d0c0*/  LDC R197, c[0x0][0x268] ;  /* 0x00009a00ffc57b82 */ /* 0x000ea20000000800 */
[-C--:B------:R-:W-:Y:S01]  /*d0d0*/  IADD3 R12, P2, R190, R8.reuse, RZ ;  /* 0x00000008be0c7210 */ /* 0x080fe20007f5e0ff */
[----:B-1----:R-:W-:Y:S01]  /*d0e0*/  IMAD R14, R14, 0x1c8, RZ ;  /* 0x000001c80e0e7824 */ /* 0x002fe200078e02ff */
[-C--:B------:R-:W-:Y:S02]  /*d0f0*/  IADD3 R110, P1, R191, R8.reuse, RZ ;  /* 0x00000008bf6e7210 */ /* 0x080fe40007f3e0ff */
[-C--:B------:R-:W-:Y:S02]  /*d100*/  LEA.HI.X.SX32 R13, R189, R9.reuse, 0x1, P2 ;  /* 0x00000009bd0d7211 */ /* 0x080fe400010f0eff */
[-C--:B------:R-:W-:Y:S02]  /*d110*/  IADD3 R14, P5, R14, R8.reuse, RZ ;  /* 0x000000080e0e7210 */ /* 0x080fe40007fbe0ff */
[----:B------:R-:W-:Y:S02]  /*d120*/  IADD3 R108, P3, R207, R8, RZ ;  /* 0x00000008cf6c7210 */ /* 0x000fe40007f7e0ff */
[----:B------:R-:W-:Y:S01]  /*d130*/  LEA.HI.X.SX32 R15, R190, R9, 0x1, P5 ;  /* 0x00000009be0f7211 */ /* 0x000fe200028f0eff */
[----:B------:R-:W1:Y:S01]  /*d140*/  LDC R207, c[0x0][0x268] ;  /* 0x00009a00ffcf7b82 */ /* 0x000e620000000800 */
[----:B--2---:R-:W-:Y:S01]  /*d150*/  IMAD R197, R197, 0x73, RZ ;  /* 0x00000073c5c57824 */ /* 0x004fe200078e02ff */
[----:B------:R2:W-:Y:S01]  /*d160*/  STL.64 [R1+0x8d0], R20 ;  /* 0x0008d01401007387 */ /* 0x0005e20000100a00 */
[----:B---3--:R-:W-:-:S03]  /*d170*/  IMAD R193, R193, 0x1d2, RZ ;  /* 0x000001d2c1c17824 */ /* 0x008fc600078e02ff */
[----:B------:R-:W-:Y:S01]  /*d180*/  LEA.HI.X.SX32 R111, R197, R9, 0x1, P1 ;  /* 0x00000009c56f7211 */ /* 0x000fe200008f0eff */
[----:B------:R-:W-:Y:S01]  /*d190*/  STL.64 [R1+0xbe8], R12 ;  /* 0x000be80c01007387 */ /* 0x000fe20000100a00 */
[----:B------:R-:W3:Y:S03]  /*d1a0*/  LDC R197, c[0x0][0x268] ;  /* 0x00009a00ffc57b82 */ /* 0x000ee60000000800 */
[----:B------:R-:W-:Y:S04]  /*d1b0*/  STL.64 [R1+0xda8], R18 ;  /* 0x000da81201007387 */ /* 0x000fe80000100a00 */
[----:B------:R4:W-:Y:S04]  /*d1c0*/  STL.64 [R1+0x8c8], R14 ;  /* 0x0008c80e01007387 */ /* 0x0009e80000100a00 */
[----:B------:R4:W-:Y:S01]  /*d1d0*/  STL.64 [R1+0xbe0], R110 ;  /* 0x000be06e01007387 */ /* 0x0009e20000100a00 */
[----:B0-----:R-:W-:-:S02]  /*d1e0*/  IMAD R201, R201, 0xe5, RZ ;  /* 0x000000e5c9c97824 */ /* 0x001fc400078e02ff */
[----:B-1----:R-:W-:Y:S01]  /*d1f0*/  IMAD R207, R207, 0xe7, RZ ;  /* 0x000000e7cfcf7824 */ /* 0x002fe200078e02ff */
[-C--:B--2---:R-:W-:Y:S02]  /*d200*/  IADD3 R20, P0, R192, R8.reuse, RZ ;  /* 0x00000008c0147210 */ /* 0x084fe40007f1e0ff */
[----:B------:R-:W-:Y:S01]  /*d210*/  LEA.HI.X.SX32 R109, R191, R9, 0x1, P3 ;  /* 0x00000009bf6d7211 */ /* 0x000fe200018f0eff */
[----:B----4-:R-:W0:Y:S01]  /*d220*/  LDC R14, c[0x0][0x268] ;  /* 0x00009a00ff0e7b82 */ /* 0x010e220000000800 */
[----:B------:R-:W-:-:S07]  /*d230*/  IADD3 R110, P1, R193, R8, RZ ;  /* 0x00000008c16e7210 */ /* 0x000fce0007f3e0ff */
[----:B------:R-:W1:Y:S01]  /*d240*/  LDC R193, c[0x0][0x268] ;  /* 0x00009a00ffc17b82 */ /* 0x000e620000000800 */
[----:B---3--:R-:W-:Y:S01]  /*d250*/  IMAD R197, R197, 0x1d, RZ ;  /* 0x0000001dc5c57824 */ /* 0x008fe200078e02ff */
[-C--:B------:R-:W-:Y:S02]  /*d260*/  LEA.HI.X.SX32 R113, R201, R9.reuse, 0x1, P6 ;  /* 0x00000009c9717211 */ /* 0x080fe400030f0eff */
[-C--:B------:R-:W-:Y:S02]  /*d270*/  LEA.HI.X.SX32 R23, R207, R9.reuse, 0x1, P4 ;  /* 0x00000009cf177211 */ /* 0x080fe400020f0eff */
[----:B------:R-:W-:Y:S02]  /*d280*/  LEA.HI.X.SX32 R21, R197, R9, 0x1, P0 ;  /* 0x00000009c5157211 */ /* 0x000fe400000f0eff */
[----:B------:R-:W2:Y:S01]  /*d290*/  LDC R201, c[0x0][0x268] ;  /* 0x00009a00ffc97b82 */ /* 0x000ea20000000800 */
[----:B------:R-:W-:Y:S04]  /*d2a0*/  STL.64 [R1+0x8c0], R112 ;  /* 0x0008c07001007387 */ /* 0x000fe80000100a00 */
[----:B------:R-:W-:Y:S03]  /*d2b0*/  STL.64 [R1+0x8b8], R108 ;  /* 0x0008b86c01007387 */ /* 0x000fe60000100a00 */
[----:B------:R-:W3:Y:S01]  /*d2c0*/  LDC R197, c[0x0][0x268] ;  /* 0x00009a00ffc57b82 */ /* 0x000ee20000000800 */
[----:B------:R-:W-:Y:S01]  /*d2d0*/  STL.64 [R1+0x8b0], R22 ;  /* 0x0008b01601007387 */ /* 0x000fe20000100a00 */
[----:B-1----:R-:W-:-:S03]  /*d2e0*/  IMAD R193, R193, 0x1d6, RZ ;  /* 0x000001d6c1c17824 */ /* 0x002fc600078e02ff */
[----:B------:R1:W-:Y:S01]  /*d2f0*/  STL.64 [R1+0xe80], R20 ;  /* 0x000e801401007387 */ /* 0x0003e20000100a00 */
[----:B0-----:R-:W-:Y:S01]  /*d300*/  IMAD R14, R14, 0x1d0, RZ ;  /* 0x000001d00e0e7824 */ /* 0x001fe200078e02ff */
[-C--:B------:R-:W-:Y:S01]  /*d310*/  IADD3 R12, P2, R194, R8.reuse, RZ ;  /* 0x00000008c20c7210 */ /* 0x080fe20007f5e0ff */
[----:B------:R-:W0:Y:S01]  /*d320*/  LDC R207, c[0x0][0x268] ;  /* 0x00009a00ffcf7b82 */ /* 0x000e220000000800 */
[----:B-1----:R-:W-:-:S07]  /*d330*/  IADD3 R20, P0, R193, R8, RZ ;  /* 0x00000008c1147210 */ /* 0x002fce0007f1e0ff */
[----:B------:R-:W1:Y:S01]  /*d340*/  LDC R193, c[0x0][0x268] ;  /* 0x00009a00ffc17b82 */ /* 0x000e620000000800 */
[----:B--2---:R-:W-:Y:S01]  /*d350*/  IMAD R201, R201, 0x1d4, RZ ;  /* 0x000001d4c9c97824 */ /* 0x004fe200078e02ff */
[----:B------:R-:W-:-:S04]  /*d360*/  IADD3 R108, P3, R196, R8, RZ ;  /* 0x00000008c46c7210 */ /* 0x000fc80007f7e0ff */
[----:B------:R-:W-:Y:S02]  /*d370*/  IADD3 R22, P4, R201, R8, RZ ;  /* 0x00000008c9167210 */ /* 0x000fe40007f9e0ff */
[----:B------:R-:W2:Y:S01]  /*d380*/  LDC R201, c[0x0][0x268] ;  /* 0x00009a00ffc97b82 */ /* 0x000ea20000000800 */
[----:B-1----:R-:W-:-:S05]  /*d390*/  IMAD R193, R193, 0x75, RZ ;  /* 0x00000075c1c17824 */ /* 0x002fca00078e02ff */
[-C--:B------:R-:W-:Y:S02]  /*d3a0*/  LEA.HI.X.SX32 R109, R193, R9.reuse, 0x1, P3 ;  /* 0x00000009c16d7211 */ /* 0x080fe400018f0eff */
[----:B------:R-:W1:Y:S01]  /*d3b0*/  LDC R193, c[0x0][0x268] ;  /* 0x00009a00ffc17b82 */ /* 0x000e620000000800 */
[-C--:B------:R-:W-:Y:S01]  /*d3c0*/  IADD3 R18, P5, R195, R8.reuse, RZ ;  /* 0x00000008c3127210 */ /* 0x080fe20007fbe0ff */
[----:B--2---:R-:W-:Y:S01]  /*d3d0*/  IMAD R201, R201, 0xe9, RZ ;  /* 0x000000e9c9c97824 */ /* 0x004fe200078e02ff */
[-C--:B------:R-:W-:Y:S02]  /*d3e0*/  IADD3 R14, P6, R14, R8.reuse, RZ ;  /* 0x000000080e0e7210 */ /* 0x080fe40007fde0ff */
[-C--:B------:R-:W-:Y:S02]  /*d3f0*/  LEA.HI.X.SX32 R13, R192, R9.reuse, 0x1, P2 ;  /* 0x00000009c00d7211 */ /* 0x080fe400010f0eff */
[-C--:B------:R-:W-:Y:S02]  /*d400*/  LEA.HI.X.SX32 R19, R194, R9.reuse, 0x1, P5 ;  /* 0x00000009c2137211 */ /* 0x080fe400028f0eff */
[-C--:B------:R-:W-:Y:S01]  /*d410*/  LEA.HI.X.SX32 R15, R195, R9.reuse, 0x1, P6 ;  /* 0x00000009c30f7211 */ /* 0x080fe200030f0eff */
[----:B---3--:R-:W-:Y:S01]  /*d420*/  IMAD R197, R197, 0x1da, RZ ;  /* 0x000001dac5c57824 */ /* 0x008fe200078e02ff */
[-C--:B------:R-:W-:Y:S01]  /*d430*/  LEA.HI.X.SX32 R111, R201, R9.reuse, 0x1, P1 ;  /* 0x00000009c96f7211 */ /* 0x080fe200008f0eff */
[----:B------:R2:W-:Y:S01]  /*d440*/  STL.64 [R1+0xda0], R12 ;  /* 0x000da00c01007387 */ /* 0x0005e20000100a00 */
[----:B------:R-:W-:Y:S01]  /*d450*/  LEA.HI.X.SX32 R23, R196, R9, 0x1, P4 ;  /* 0x00000009c4177211 */ /* 0x000fe200020f0eff */
[----:B------:R-:W3:Y:S02]  /*d460*/  LDC R201, c[0x0][0x268] ;  /* 0x00009a00ffc97b82 */ /* 0x000ee40000000800 */
[----:B------:R-:W-:Y:S04]  /*d470*/  STL.64 [R1+0xbd8], R18 ;  /* 0x000bd81201007387 */ /* 0x000fe80000100a00 */
[----:B------:R-:W-:Y:S01]  /*d480*/  STL.64 [R1+0x8a8], R14 ;  /* 0x0008a80e01007387 */ /* 0x000fe20000100a00 */
[----:B-1----:R-:W-:Y:S01]  /*d490*/  IMAD R193, R193, 0x3b, RZ ;  /* 0x0000003bc1c17824 */ /* 0x002fe200078e02ff */
[----:B--2---:R-:W-:-:S02]  /*d4a0*/  IADD3 R12, P2, R198, R8, RZ ;  /* 0x00000008c60c7210 */ /* 0x004fc40007f5e0ff */
[----:B------:R1:W-:Y:S02]  /*d4b0*/  STL.64 [R1+0x8a0], R110 ;  /* 0x0008a06e01007387 */ /* 0x0003e40000100a00 */
[----:B------:R-:W-:Y:S02]  /*d4c0*/  LEA.HI.X.SX32 R13, R193, R9, 0x1, P2 ;  /* 0x00000009c10d7211 */ /* 0x000fe400010f0eff */
[----:B------:R-:W-:Y:S01]  /*d4d0*/  STL.64 [R1+0xbd0], R108 ;  /* 0x000bd06c01007387 */ /* 0x000fe20000100a00 */
[----:B------:R-:W2:Y:S01]  /*d4e0*/  LDC R193, c[0x0][0x268] ;  /* 0x00009a00ffc17b82 */ /* 0x000ea20000000800 */
[----:B-1----:R-:W-:-:S07]  /*d4f0*/  IADD3 R110, P1, R197, R8, RZ ;  /* 0x00000008c56e7210 */ /* 0x002fce0007f3e0ff */
[----:B------:R-:W1:Y:S01]  /*d500*/  LDC R14, c[0x0][0x268] ;  /* 0x00009a00ff0e7b82 */ /* 0x000e620000000800 */
[----:B------:R-:W-:Y:S07]  /*d510*/  STL.64 [R1+0x898], R22 ;  /* 0x0008981601007387 */ /* 0x000fee0000100a00 */
[----:B------:R-:W4:Y:S01]  /*d520*/  LDC R197, c[0x0][0x268] ;  /* 0x00009a00ffc57b82 */ /* 0x000f220000000800 */
[----:B------:R0:W-:Y:S07]  /*d530*/  STL.64 [R1+0xd98], R12 ;  /* 0x000d980c01007387 */ /* 0x0001ee0000100a00 */
[----:B0-----:R-:W0:Y:S01]  /*d540*/  LDC R13, c[0x0][0x268] ;  /* 0x00009a00ff0d7b82 */ /* 0x001e220000000800 */
[----:B---3--:R-:W-:-:S07]  /*d550*/  IMAD R201, R201, 0xeb, RZ ;  /* 0x000000ebc9c97824 */ /* 0x008fce00078e02ff */
[----:B------:R-:W3:Y:S01]  /*d560*/  LDC R12, c[0x0][0x268] ;  /* 0x00009a00ff0c7b82 */ /* 0x000ee20000000800 */
[----:B----4-:R-:W-:Y:S01]  /*d570*/  IMAD R197, R197, 0x1de, RZ ;  /* 0x000001dec5c57824 */ /* 0x010fe200078e02ff */
[----:B------:R-:W-:-:S04]  /*d580*/  LEA.HI.X.SX32 R21, R201, R9, 0x1, P0 ;  /* 0x00000009c9157211 */ /* 0x000fc800000f0eff */
[-C--:B------:R-:W-:Y:S01]  /*d590*/  IADD3 R22, P0, R197, R8.reuse, RZ ;  /* 0x00000008c5167210 */ /* 0x080fe20007f1e0ff */
[----:B-1----:R-:W-:Y:S01]  /*d5a0*/  IMAD R14, R14, 0x1d8, RZ ;  /* 0x000001d80e0e7824 */ /* 0x002fe200078e02ff */
[-C--:B------:R-:W-:Y:S01]  /*d5b0*/  IADD3 R18, P5, R199, R8.reuse, RZ ;  /* 0x00000008c7127210 */ /* 0x080fe20007fbe0ff */
[----:B------:R-:W-:Y:S01]  /*d5c0*/  IMAD R207, R207, 0x1dc, RZ ;  /* 0x000001dccfcf7824 */ /* 0x000fe200078e02ff */
[----:B------:R-:W-:Y:S01]  /*d5d0*/  IADD3 R112, P3, R200, R8, RZ ;  /* 0x00000008c8707210 */ /* 0x000fe20007f7e0ff */
[----:B------:R-:W1:Y:S01]  /*d5e0*/  LDC R201, c[0x0][0x268] ;  /* 0x00009a00ffc97b82 */ /* 0x000e620000000800 */
[----:B0-----:R-:W-:-:S07]  /*d5f0*/  IMAD R197, R13, 0x77, RZ ;  /* 0x000000770dc57824 */ /* 0x001fce00078e02ff */
[----:B------:R-:W0:Y:S01]  /*d600*/  LDC R13, c[0x0][0x268] ;  /* 0x00009a00ff0d7b82 */ /* 0x000e220000000800 */
[-C--:B------:R-:W-:Y:S01]  /*d610*/  IADD3 R14, P6, R14, R8.reuse, RZ ;  /* 0x000000080e0e7210 */ /* 0x080fe20007fde0ff */
[----:B---3--:R-:W-:Y:S01]  /*d620*/  IMAD R12, R12, 0xed, RZ ;  /* 0x000000ed0c0c7824 */ /* 0x008fe200078e02ff */
[----:B------:R-:W-:Y:S02]  /*d630*/  IADD3 R108, P4, R207, R8, RZ ;  /* 0x00000008cf6c7210 */ /* 0x000fe40007f9e0ff */
[-C--:B------:R-:W-:Y:S02]  /*d640*/  LEA.HI.X.SX32 R19, R198, R9.reuse, 0x1, P5 ;  /* 0x00000009c6137211 */ /* 0x080fe400028f0eff */
[-C--:B------:R-:W-:Y:S01]  /*d650*/  LEA.HI.X.SX32 R15, R199, R9.reuse, 0x1, P6 ;  /* 0x00000009c70f7211 */ /* 0x080fe200030f0eff */
[----:B------:R-:W-:Y:S01]  /*d660*/  STL.64 [R1+0x890], R20 ;  /* 0x0008901401007387 */ /* 0x000fe20000100a00 */
[-C--:B------:R-:W-:Y:S01]  /*d670*/  LEA.HI.X.SX32 R111, R12, R9.reuse, 0x1, P1 ;  /* 0x000000090c6f7211 */ /* 0x080fe200008f0eff */
[----:B------:R-:W3:Y:S01]  /*d680*/  LDC R207, c[0x0][0x268] ;  /* 0x00009a00ffcf7b82 */ /* 0x000ee20000000800 */
[-C--:B------:R-:W-:Y:S01]  /*d690*/  LEA.HI.X.SX32 R113, R197, R9.reuse, 0x1, P3 ;  /* 0x00000009c5717211 */ /* 0x080fe200018f0eff */
[----:B------:R-:W-:Y:S01]  /*d6a0*/  STL.64 [R1+0xbc8], R18 ;  /* 0x000bc81201007387 */ /* 0x000fe20000100a00 */
[----:B------:R-:W-:Y:S01]  /*d6b0*/  LEA.HI.X.SX32 R109, R200, R9, 0x1, P4 ;  /* 0x00000009c86d7211 */ /* 0x000fe200020f0eff */
[----:B--2---:R-:W-:-:S02]  /*d6c0*/  IMAD R197, R193, 0x1e2, RZ ;  /* 0x000001e2c1c57824 */ /* 0x004fc400078e02ff */
[----:B------:R-:W-:Y:S02]  /*d6d0*/  STL.64 [R1+0x888], R14 ;  /* 0x0008880e01007387 */ /* 0x000fe40000100a00 */
[----:B------:R-:W2:Y:S02]  /*d6e0*/  LDC R12, c[0x0][0x268] ;  /* 0x00009a00ff0c7b82 */ /* 0x000ea40000000800 */
[----:B------:R-:W-:Y:S04]  /*d6f0*/  STL.64 [R1+0x880], R110 ;  /* 0x0008806e01007387 */ /* 0x000fe80000100a00 */
[----:B------:R-:W-:Y:S01]  /*d700*/  STL.64 [R1+0xbc0], R112 ;  /* 0x000bc07001007387 */ /* 0x000fe20000100a00 */
[----:B0-----:R-:W-:-:S03]  /*d710*/  IMAD R193, R13, 0xef, RZ ;  /* 0x000000ef0dc17824 */ /* 0x001fc600078e02ff */
[----:B------:R0:W-:Y:S02]  /*d720*/  STL.64 [R1+0x878], R108 ;  /* 0x0008786c01007387 */ /* 0x0001e40000100a00 */
[----:B------:R-:W-:Y:S02]  /*d730*/  LEA.HI.X.SX32 R23, R193, R9, 0x1, P0 ;  /* 0x00000009c1177211 */ /* 0x000fe400000f0eff */
[----:B------:R-:W4:Y:S01]  /*d740*/  LDC R193, c[0x0][0x268] ;  /* 0x00009a00ffc17b82 */ /* 0x000f220000000800 */
[----:B0-----:R-:W-:-:S07]  /*d750*/  IADD3 R108, P4, R197, R8, RZ ;  /* 0x00000008c56c7210 */ /* 0x001fce0007f9e0ff */
[----:B------:R-:W0:Y:S01]  /*d760*/  LDC R197, c[0x0][0x268] ;  /* 0x00009a00ffc57b82 */ /* 0x000e220000000800 */
[-C--:B------:R-:W-:Y:S02]  /*d770*/  IADD3 R20, P2, R202, R8.reuse, RZ ;  /* 0x00000008ca147210 */ /* 0x080fe40007f5e0ff */
[----:B-1----:R-:W-:Y:S02]  /*d780*/  LEA R201, R201, -R201, 0x4 ;  /* 0x800000c9c9c97211 */ /* 0x002fe400078e20ff */
[----:B------:R-:W-:Y:S02]  /*d790*/  IADD3 R18, P5, R203, R8, RZ ;  /* 0x00000008cb127210 */ /* 0x000fe40007fbe0ff */
[-C--:B------:R-:W-:Y:S01]  /*d7a0*/  LEA.HI.X.SX32 R21, R201, R9.reuse, 0x1, P2 ;  /* 0x00000009c9157211 */ /* 0x080fe200010f0eff */
[----:B--2---:R-:W-:Y:S01]  /*d7b0*/  IMAD R12, R12, 0x1e0, RZ ;  /* 0x000001e00c0c7824 */ /* 0x004fe200078e02ff */
[----:B------:R-:W-:Y:S01]  /*d7c0*/  STL.64 [R1+0x870], R22 ;  /* 0x0008701601007387 */ /* 0x000fe20000100a00 */
[----:B------:R-:W-:-:S03]  /*d7d0*/  LEA.HI.X.SX32 R19, R202, R9, 0x1, P5 ;  /* 0x00000009ca137211 */ /* 0x000fc600028f0eff */
[----:B------:R1:W-:Y:S01]  /*d7e0*/  STL.64 [R1+0xee8], R20 ;  /* 0x000ee81401007387 */ /* 0x0003e20000100a00 */
[-C--:B------:R-:W-:Y:S01]  /*d7f0*/  IADD3 R14, P6, R204, R8.reuse, RZ ;  /* 0x00000008cc0e7210 */ /* 0x080fe20007fde0ff */
[----:B----4-:R-:W-:Y:S01]  /*d800*/  IMAD R193, R193, 0x1e6, RZ ;  /* 0x000001e6c1c17824 */ /* 0x010fe200078e02ff */
[-C--:B------:R-:W-:Y:S01]  /*d810*/  IADD3 R110, P1, R205, R8.reuse, RZ ;  /* 0x00000008cd6e7210 */ /* 0x080fe20007f3e0ff */
[----:B0-----:R-:W-:Y:S01]  /*d820*/  IMAD R197, R197, 0x1e4, RZ ;  /* 0x000001e4c5c57824 */ /* 0x001fe200078e02ff */
[----:B------:R-:W-:-:S04]  /*d830*/  IADD3 R12, P3, R12, R8, RZ ;  /* 0x000000080c0c7210 */ /* 0x000fc80007f7e0ff */
[-C--:B-1----:R-:W-:Y:S02]  /*d840*/  IADD3 R20, P2, R197, R8.reuse, RZ ;  /* 0x00000008c5147210 */ /* 0x082fe40007f5e0ff */
[----:B------:R-:W0:Y:S01]  /*d850*/  LDC R197, c[0x0][0x268] ;  /* 0x00009a00ffc57b82 */ /* 0x000e220000000800 */
[----:B------:R1:W-:Y:S01]  /*d860*/  STL.64 [R1+0xe78], R18 ;  /* 0x000e781201007387 */ /* 0x0003e20000100a00 */
[-C--:B------:R-:W-:Y:S02]  /*d870*/  LEA.HI.X.SX32 R15, R203, R9.reuse, 0x1, P6 ;  /* 0x00000009cb0f7211 */ /* 0x080fe400030f0eff */
[-C--:B------:R-:W-:Y:S02]  /*d880*/  LEA.HI.X.SX32 R111, R204, R9.reuse, 0x1, P1 ;  /* 0x00000009cc6f7211 */ /* 0x080fe400008f0eff */
[----:B------:R-:W-:Y:S01]  /*d890*/  LEA.HI.X.SX32 R13, R205, R9, 0x1, P3 ;  /* 0x00000009cd0d7211 */ /* 0x000fe200018f0eff */
[----:B------:R-:W-:Y:S01]  /*d8a0*/  STL.64 [R1+0xd90], R14 ;  /* 0x000d900e01007387 */ /* 0x000fe20000100a00 */
[----:B-1----:R-:W-:-:S02]  /*d8b0*/  IADD3 R18, P5, R193, R8, RZ ;  /* 0x00000008c1127210 */ /* 0x002fc40007fbe0ff */
[----:B------:R-:W1:Y:S01]  /*d8c0*/  LDC R193, c[0x0][0x268] ;  /* 0x00009a00ffc17b82 */ /* 0x000e620000000800 */
[----:B------:R-:W-:Y:S04]  /*d8d0*/  STL.64 [R1+0xbb8], R110 ;  /* 0x000bb86e01007387 */ /* 0x000fe80000100a00 */
[----:B------:R2:W-:Y:S03]  /*d8e0*/  STL.64 [R1+0x868], R12 ;  /* 0x0008680c01007387 */ /* 0x0005e60000100a00 */
[----:B--2---:R-:W2:Y:S01]  /*d8f0*/  LDC R13, c[0x0][0x268] ;  /* 0x00009a00ff0d7b82 */ /* 0x004ea20000000800 */
[----:B0-----:R-:W-:-:S05]  /*d900*/  IMAD R201, R197, 0xf1, RZ ;  /* 0x000000f1c5c97824 */ /* 0x001fca00078e02ff */
[-C--:B------:R-:W-:Y:S01]  /*d910*/  LEA.HI.X.SX32 R109, R201, R9.reuse, 0x1, P4 ;  /* 0x00000009c96d7211 */ /* 0x080fe200020f0eff */
[----:B-1----:R-:W-:Y:S01]  /*d920*/  IMAD R197, R193, 0x1ea, RZ ;  /* 0x000001eac1c57824 */ /* 0x002fe200078e02ff */
[----:B------:R-:W0:Y:S03]  /*d930*/  LDC R201, c[0x0][0x268] ;  /* 0x00009a00ffc97b82 */ /* 0x000e260000000800 */
[----:B------:R1:W-:Y:S01]  /*d940*/  STL.64 [R1+0x860], R108 ;  /* 0x0008606c01007387 */ /* 0x0003e20000100a00 */
[CC--:B------:R-:W-:Y:S01]  /*d950*/  IADD3 R22, P0, R206.reuse, R8.reuse, RZ ;  /* 0x00000008ce167210 */ /* 0x0c0fe20007f1e0ff */
[----:B---3--:R-:W-:Y:S01]  /*d960*/  IMAD R207, R207, 0x1ec, RZ ;  /* 0x000001eccfcf7824 */ /* 0x008fe200078e02ff */
[----:B------:R-:W-:Y:S02]  /*d970*/  LEA.HI.X.SX32 R21, R206, R9, 0x1, P2 ;  /* 0x00000009ce157211 */ /* 0x000fe400010f0eff */
[----:B------:R-:W3:Y:S01]  /*d980*/  LDC R12, c[0x0][0x268] ;  /* 0x00009a00ff0c7b82 */ /* 0x000ee20000000800 */
[----:B-1----:R-:W-:Y:S01]  /*d990*/  IADD3 R108, P4, R197, R8, RZ ;  /* 0x00000008c56c7210 */ /* 0x002fe20007f9e0ff */
[----:B--2---:R-:W-:-:S06]  /*d9a0*/  IMAD R193, R13, 0x79, RZ ;  /* 0x000000790dc17824 */ /* 0x004fcc00078e02ff */
[----:B------:R-:W1:Y:S01]  /*d9b0*/  LDC R197, c[0x0][0x268] ;  /* 0x00009a00ffc57b82 */ /* 0x000e620000000800 */
[----:B------:R-:W-:-:S07]  /*d9c0*/  LEA.HI.X.SX32 R23, R193, R9, 0x1, P0 ;  /* 0x00000009c1177211 */ /* 0x000fce00000f0eff */
[----:B------:R-:W2:Y:S01]  /*d9d0*/  LDC R193, c[0x0][0x268] ;  /* 0x00009a00ffc17b82 */ /* 0x000ea20000000800 */
[----:B0-----:R-:W-:Y:S01]  /*d9e0*/  IMAD R201, R201, 0xf3, RZ ;  /* 0x000000f3c9c97824 */ /* 0x001fe200078e02ff */
[----:B------:R-:W-:Y:S04]  /*d9f0*/  STL.64 [R1+0xbb0], R22 ;  /* 0x000bb01601007387 */ /* 0x000fe80000100a00 */
[----:B------:R-:W-:Y:S01]  /*da00*/  LEA.HI.X.SX32 R19, R201, R9, 0x1, P5 ;  /* 0x00000009c9137211 */ /* 0x000fe200028f0eff */
[----:B------:R0:W-:Y:S01]  /*da10*/  STL.64 [R1+0x858], R20 ;  /* 0x0008581401007387 */ /* 0x0001e20000100a00 */
[-C--:B------:R-:W-:Y:S01]  /*da20*/  IADD3 R14, P6, R208, R8.reuse, RZ ;  /* 0x00000008d00e7210 */ /* 0x080fe20007fde0ff */
[----:B---3--:R-:W-:Y:S01]  /*da30*/  IMAD R12, R12, 0x1e8, RZ ;  /* 0x000001e80c0c7824 */ /* 0x008fe200078e02ff */
[-C--:B------:R-:W-:Y:S01]  /*da40*/  IADD3 R110, P1, R209, R8.reuse, RZ ;  /* 0x00000008d16e7210 */ /* 0x080fe20007f3e0ff */
[----:B------:R3:W-:Y:S01]  /*da50*/  STL.64 [R1+0x850], R18 ;  /* 0x0008501201007387 */ /* 0x0007e20000100a00 */
[----:B------:R-:W4:Y:S01]  /*da60*/  LDC R201, c[0x0][0x268] ;  /* 0x00009a00ffc97b82 */ /* 0x000f220000000800 */
[----:B-1----:R-:W-:Y:S01]  /*da70*/  IMAD R197, R197, 0x1ee, RZ ;  /* 0x000001eec5c57824 */ /* 0x002fe200078e02ff */
[----:B0-----:R-:W-:-:S06]  /*da80*/  IADD3 R20, P2, R207, R8, RZ ;  /* 0x00000008cf147210 */ /* 0x001fcc0007f5e0ff */
[----:B------:R-:W0:Y:S01]  /*da90*/  LDC R207, c[0x0][0x268] ;  /* 0x00009a00ffcf7b82 */ /* 0x000e220000000800 */
[----:B---3--:R-:W-:Y:S01]  /*daa0*/  IADD3 R18, P5, R197, R8, RZ ;  /* 0x00000008c5127210 */ /* 0x008fe20007fbe0ff */
[----:B--2---:R-:W-:-:S06]  /*dab0*/  IMAD R193, R193, 0x3d, RZ ;  /* 0x0000003dc1c17824 */ /* 0x004fcc00078e02ff */
[----:B------:R-:W1:Y:S01]  /*dac0*/  LDC R197, c[0x0][0x268] ;  /* 0x00009a00ffc57b82 */ /* 0x000e620000000800 */
[----:B------:R-:W-:-:S07]  /*dad0*/  LEA.HI.X.SX32 R15, R193, R9, 0x1, P6 ;  /* 0x00000009c10f7211 */ /* 0x000fce00030f0eff */
[----:B------:R-:W2:Y:S01]  /*dae0*/  LDC R193, c[0x0][0x268] ;  /* 0x00009a00ffc17b82 */ /* 0x000ea20000000800 */
[-C--:B------:R-:W-:Y:S02]  /*daf0*/  IADD3 R12, P3, R12, R8.reuse, RZ ;  /* 0x000000080c0c7210 */ /* 0x080fe40007f7e0ff */
[----:B------:R-:W-:Y:S02]  /*db00*/  IADD3 R22, P0, R210, R8, RZ ;  /* 0x00000008d2167210 */ /* 0x000fe40007f1e0ff */
[-C--:B------:R-:W-:Y:S01]  /*db10*/  LEA.HI.X.SX32 R111, R208, R9.reuse, 0x1, P1 ;  /* 0x00000009d06f7211 */ /* 0x080fe200008f0eff */
[----:B0-----:R-:W-:Y:S01]  /*db20*/  IMAD R207, R207, 0xf5, RZ ;  /* 0x000000f5cfcf7824 */ /* 0x001fe200078e02ff */
[-C--:B------:R-:W-:Y:S01]  /*db30*/  LEA.HI.X.SX32 R13, R209, R9.reuse, 0x1, P3 ;  /* 0x00000009d10d7211 */ /* 0x080fe200018f0eff */
[----:B------:R-:W-:Y:S01]  /*db40*/  STL.64 [R1+0xd88], R14 ;  /* 0x000d880e01007387 */ /* 0x000fe20000100a00 */
[----:B-1----:R-:W-:Y:S02]  /*db50*/  IMAD R197, R197, 0x7b, RZ ;  /* 0x0000007bc5c57824 */ /* 0x002fe400078e02ff */
[----:B------:R-:W-:-:S02]  /*db60*/  LEA.HI.X.SX32 R109, R207, R9, 0x1, P4 ;  /* 0x00000009cf6d7211 */ /* 0x000fc400020f0eff */
[----:B------:R-:W0:Y:S01]  /*db70*/  LDC R207, c[0x0][0x268] ;  /* 0x00009a00ffcf7b82 */ /* 0x000e220000000800 */
[----:B------:R-:W-:Y:S01]  /*db80*/  LEA.HI.X.SX32 R23, R197, R9, 0x1, P0 ;  /* 0x00000009c5177211 */ /* 0x000fe200000f0eff */
[----:B------:R-:W-:Y:S01]  /*db90*/  STL.64 [R1+0xba8], R110 ;  /* 0x000ba86e01007387 */ /* 0x000fe20000100a00 */
[----:B--2---:R-:W-:-:S03]  /*dba0*/  IMAD R193, R193, 0x1f2, RZ ;  /* 0x000001f2c1c17824 */ /* 0x004fc600078e02ff */
[----:B------:R-:W-:Y:S02]  /*dbb0*/  STL.64 [R1+0x848], R12 ;  /* 0x0008480c01007387 */ /* 0x000fe40000100a00 */
[----:B------:R-:W1:Y:S02]  /*dbc0*/  LDC R197, c[0x0][0x268] ;  /* 0x00009a00ffc57b82 */ /* 0x000e640000000800 */
[----:B------:R-:W-:Y:S04]  /*dbd0*/  STL.64 [R1+0x840], R108 ;  /* 0x0008406c01007387 */ /* 0x000fe80000100a00 */
[----:B------:R2:W-:Y:S02]  /*dbe0*/  STL.64 [R1+0xba0], R22 ;  /* 0x000ba01601007387 */ /* 0x0005e40000100a00 */
[----:B--2---:R-:W-:-:S02]  /*dbf0*/  IADD3 R22, P0, R193, R8, RZ ;  /* 0x00000008c1167210 */ /* 0x004fc40007f1e0ff */
[----:B------:R-:W2:Y:S01]  /*dc00*/  LDC R193, c[0x0][0x268] ;  /* 0x00009a00ffc17b82 */ /* 0x000ea20000000800 */
[----:B0-----:R-:W-:Y:S01]  /*dc10*/  IMAD R207, R207, 0xf7, RZ ;  /* 0x000000f7cfcf7824 */ /* 0x001fe200078e02ff */
[----:B------:R-:W-:Y:S02]  /*dc20*/  IADD3 R14, P6, R212, R8, RZ ;  /* 0x00000008d40e7210 */ /* 0x000fe40007fde0ff */
[----:B-1----:R-:W-:Y:S02]  /*dc30*/  LEA R197, R197, -R197, 0x5 ;  /* 0x800000c5c5c57211 */ /* 0x002fe400078e28ff */
[-C--:B------:R-:W-:Y:S02]  /*dc40*/  LEA.HI.X.SX32 R21, R210, R9.reuse, 0x1, P2 ;  /* 0x00000009d2157211 */ /* 0x080fe400010f0eff */
[-C--:B------:R-:W-:Y:S02]  /*dc50*/  LEA.HI.X.SX32 R19, R207, R9.reuse, 0x1, P5 ;  /* 0x00000009cf137211 */ /* 0x080fe400028f0eff */
[----:B------:R-:W-:Y:S01]  /*dc60*/  LEA.HI.X.SX32 R15, R197, R9, 0x1, P6 ;  /* 0x00000009c50f7211 */ /* 0x000fe200030f0eff */
[----:B------:R-:W-:Y:S04]  /*dc70*/  STL.64 [R1+0x838], R20 ;  /* 0x0008381401007387 */ /* 0x000fe80000100a00 */
[----:B------:R-:W-:Y:S04]  /*dc80*/  STL.64 [R1+0x830], R18 ;  /* 0x0008301201007387 */ /* 0x000fe80000100a00 */
[----:B------:R0:W-:Y:S01]  /*dc90*/  STL.64 [R1+0xe70], R14 ;  /* 0x000e700e01007387 */ /* 0x0001e20000100a00 */
[----:B--2---:R-:W-:-:S05]  /*dca0*/  IMAD R193, R193, 0x1f6, RZ ;  /* 0x000001f6c1c17824 */ /* 0x004fca00078e02ff */
[----:B0-----:R-:W-:Y:S02]  /*dcb0*/  IADD3 R14, P6, R193, R8, RZ ;  /* 0x00000008c10e7210 */ /* 0x001fe40007fde0ff */
[----:B------:R-:W0:Y:S01]  /*dcc0*/  LDC R193, c[0x0][0x268] ;  /* 0x00009a00ffc17b82 */ /* 0x000e220000000800 */
[----:B----4-:R-:W-:-:S05]  /*dcd0*/  IMAD R201, R201, 0x1f0, RZ ;  /* 0x000001f0c9c97824 */ /* 0x010fca00078e02ff */
[-C--:B------:R-:W-:Y:S02]  /*dce0*/  IADD3 R108, P4, R201, R8.reuse, RZ ;  /* 0x00000008c96c7210 */ /* 0x080fe40007f9e0ff */
[----:B------:R-:W1:Y:S01]  /*dcf0*/  LDC R201, c[0x0][0x268] ;  /* 0x00009a00ffc97b82 */ /* 0x000e620000000800 */
[-C--:B------:R-:W-:Y:S02]  /*dd00*/  IADD3 R110, P1, R213, R8.reuse, RZ ;  /* 0x00000008d56e7210 */ /* 0x080fe40007f3e0ff */
[----:B------:R-:W-:Y:S02]  /*dd10*/  IADD3 R12, P3, R215, R8, RZ ;  /* 0x00000008d70c7210 */ /* 0x000fe40007f7e0ff */
[-C--:B------:R-:W-:Y:S01]  /*dd20*/  LEA.HI.X.SX32 R111, R212, R9.reuse, 0x1, P1 ;  /* 0x00000009d46f7211 */ /* 0x080fe200008f0eff */
[----:B0-----:R-:W-:Y:S02]  /*dd30*/  IMAD R197, R193, 0x1f8, RZ ;  /* 0x000001f8c1c57824 */ /* 0x001fe400078e02ff */
[----:B------:R-:W0:Y:S01]  /*dd40*/  LDC R193, c[0x0][0x268] ;  /* 0x00009a00ffc17b82 */ /* 0x000e220000000800 */
[----:B------:R-:W-:-:S02]  /*dd50*/  LEA.HI.X.SX32 R13, R213, R9, 0x1, P3 ;  /* 0x00000009d50d7211 */ /* 0x000fc400018f0eff */
[----:B------:R-:W-:Y:S01]  /*dd60*/  LEA.HI.X.SX32 R109, R215, R9, 0x1, P4 ;  /* 0x00000009d76d7211 */ /* 0x000fe200020f0eff */
[----:B------:R-:W-:Y:S01]  /*dd70*/  STL.64 [R1+0xd80], R110 ;  /* 0x000d806e01007387 */ /* 0x000fe20000100a00 */
[----:B-1----:R-:W-:-:S03]  /*dd80*/  IMAD R201, R201, 0x1f4, RZ ;  /* 0x000001f4c9c97824 */ /* 0x002fc600078e02ff */
[----:B------:R-:W-:Y:S04]  /*dd90*/  STL.64 [R1+0xb98], R12 ;  /* 0x000b980c01007387 */ /* 0x000fe80000100a00 */
[----:B------:R1:W-:Y:S01]  /*dda0*/  STL.64 [R1+0x828], R108 ;  /* 0x0008286c01007387 */ /* 0x0003e20000100a00 */
[-C--:B------:R-:W-:Y:S02]  /*ddb0*/  IADD3 R18, P5, R201, R8.reuse, RZ ;  /* 0x00000008c9127210 */ /* 0x080fe40007fbe0ff */
[----:B-1----:R-:W-:Y:S02]  /*ddc0*/  IADD3 R108, P4, R197, R8, RZ ;  /* 0x00000008c56c7210 */ /* 0x002fe40007f9e0ff */
[----:B------:R-:W1:Y:S01]  /*ddd0*/  LDC R197, c[0x0][0x268] ;  /* 0x00009a00ffc57b82 */ /* 0x000e620000000800 */
[----:B0-----:R-:W-:-:S07]  /*dde0*/  IMAD R201, R193, 0xf9, RZ ;  /* 0x000000f9c1c97824 */ /* 0x001fce00078e02ff */
[----:B------:R-:W0:Y:S01]  /*ddf0*/  LDC R193, c[0x0][0x268] ;  /* 0x00009a00ffc17b82 */ /* 0x000e220000000800 */
[----:B------:R-:W-:Y:S02]  /*de00*/  LEA.HI.X.SX32 R23, R201, R9, 0x1, P0 ;  /* 0x00000009c9177211 */ /* 0x000fe400000f0eff */
[----:B------:R-:W-:-:S03]  /*de10*/  IADD3 R20, P2, R217, R8, RZ ;  /* 0x00000008d9147210 */ /* 0x000fc60007f5e0ff */
[----:B------:R2:W-:Y:S01]  /*de20*/  STL.64 [R1+0x820], R22 ;  /* 0x0008201601007387 */ /* 0x0005e20000100a00 */
[----:B-1----:R-:W-:-:S05]  /*de30*/  IMAD R197, R197, 0x1fa, RZ ;  /* 0x000001fac5c57824 */ /* 0x002fca00078e02ff */
[----:B--2---:R-:W-:Y:S02]  /*de40*/  IADD3 R22, P0, R197, R8, RZ ;  /* 0x00000008c5167210 */ /* 0x004fe40007f1e0ff */
[----:B------:R-:W1:Y:S01]  /*de50*/  LDC R197, c[0x0][0x268] ;  /* 0x00009a00ffc57b82 */ /* 0x000e620000000800 */
[----:B0-----:R-:W-:-:S05]  /*de60*/  IMAD R193, R193, 0x7d, RZ ;  /* 0x0000007dc1c17824 */ /* 0x001fca00078e02ff */
[-C--:B------:R-:W-:Y:S02]  /*de70*/  LEA.HI.X.SX32 R21, R193, R9.reuse, 0x1, P2 ;  /* 0x00000009c1157211 */ /* 0x080fe400010f0eff */
[----:B------:R-:W0:Y:S01]  /*de80*/  LDC R193, c[0x0][0x268] ;  /* 0x00009a00ffc17b82 */ /* 0x000e220000000800 */
[----:B------:R-:W-:Y:S02]  /*de90*/  LEA.HI.X.SX32 R19, R217, R9, 0x1, P5 ;  /* 0x00000009d9137211 */ /* 0x000fe400028f0eff */
[----:B------:R-:W-:Y:S04]  /*dea0*/  STL.64 [R1+0xb90], R20 ;  /* 0x000b901401007387 */ /* 0x000fe80000100a00 */
[----:B------:R-:W-:Y:S01]  /*deb0*/  STL.64 [R1+0x818], R18 ;  /* 0x0008181201007387 */ /* 0x000fe20000100a00 */
[----:B-1----:R-:W-:-:S05]  /*dec0*/  IMAD R197, R197, 0xfb, RZ ;  /* 0x000000fbc5c57824 */ /* 0x002fca00078e02ff */
[----:B------:R-:W-:Y:S01]  /*ded0*/  LEA.HI.X.SX32 R15, R197, R9, 0x1, P6 ;  /* 0x00000009c50f7211 */ /* 0x000fe200030f0eff */
[----:B0-----:R-:W-:-:S04]  /*dee0*/  IMAD R193, R193, 0x1fe, RZ ;  /* 0x000001fec1c17824 */ /* 0x001fc800078e02ff */
[----:B------:R0:W-:Y:S02]  /*def0*/  STL.64 [R1+0x810], R14 ;  /* 0x0008100e01007387 */ /* 0x0001e40000100a00 */
[-C--:B0-----:R-:W-:Y:S02]  /*df00*/  IADD3 R14, P6, R193, R8.reuse, RZ ;  /* 0x00000008c10e7210 */ /* 0x081fe40007fde0ff */
[----:B------:R-:W0:Y:S01]  /*df10*/  LDC R193, c[0x0][0x268] ;  /* 0x00009a00ffc17b82 */ /* 0x000e220000000800 */
[----:B------:R-:W-:Y:S02]  /*df20*/  IADD3 R112, P1, R220, R8, RZ ;  /* 0x00000008dc707210 */ /* 0x000fe40007f3e0ff */
[----:B0-----:R-:W-:-:S04]  /*df30*/  LEA R193, R193, -R193, 0x6 ;  /* 0x800000c1c1c17211 */ /* 0x001fc800078e30ff */
[----:B------:R-:W-:Y:S02]  /*df40*/  LEA.HI.X.SX32 R113, R193, R9, 0x1, P1 ;  /* 0x00000009c1717211 */ /* 0x000fe400008f0eff */
[----:B------:R-:W0:Y:S02]  /*df50*/  LDC R193, c[0x0][0x268] ;  /* 0x00009a00ffc17b82 */ /* 0x000e240000000800 */
[----:B0-----:R-:W-:-:S06]  /*df60*/  IMAD R197, R193, 0xfd, RZ ;  /* 0x000000fdc1c57824 */ /* 0x001fcc00078e02ff */
[----:B------:R-:W0:Y:S01]  /*df70*/  LDC R193, c[0x0][0x268] ;  /* 0x00009a00ffc17b82 */ /* 0x000e220000000800 */
[----:B------:R-:W-:Y:S02]  /*df80*/  LEA.HI.X.SX32 R23, R197, R9, 0x1, P0 ;  /* 0x00000009c5177211 */ /* 0x000fe400000f0eff */
[----:B0-----:R-:W-:-:S05]  /*df90*/  LEA R197, R193, -R193, 0x7 ;  /* 0x800000c1c1c57211 */ /* 0x001fca00078e38ff */
[----:B------:R-:W0:Y:S01]  /*dfa0*/  LDC R193, c[0x0][0x268] ;  /* 0x00009a00ffc17b82 */ /* 0x000e220000000800 */
[-C--:B------:R-:W-:Y:S02]  /*dfb0*/  IADD3 R110, P3, R181, R8.reuse, RZ ;  /* 0x00000008b56e7210 */ /* 0x080fe40007f7e0ff */
[-C--:B------:R-:W-:Y:S02]  /*dfc0*/  IADD3 R20, P2, R187, R8.reuse, RZ ;  /* 0x00000008bb147210 */ /* 0x080fe40007f5e0ff */
[----:B------:R-:W-:Y:S02]  /*dfd0*/  IADD3 R18, P5, R11, R8, RZ ;  /* 0x000000080b127210 */ /* 0x000fe40007fbe0ff */
[-C--:B------:R-:W-:Y:S02]  /*dfe0*/  LEA.HI.X.SX32 R111, R220, R9.reuse, 0x1, P3 ;  /* 0x00000009dc6f7211 */ /* 0x080fe400018f0eff */
[-C--:B------:R-:W-:Y:S01]  /*dff0*/  LEA.HI.X.SX32 R109, R181, R9.reuse, 0x1, P4 ;  /* 0x00000009b56d7211 */ /* 0x080fe200020f0eff */
[----:B------:R-:W-:Y:S01]  /*e000*/  STL.64 [R1+0xd78], R112 ;  /* 0x000d787001007387 */ /* 0x000fe20000100a00 */
[----:B------:R-:W-:-:S02]  /*e010*/  LEA.HI.X.SX32 R21, R197, R9, 0x1, P2 ;  /* 0x00000009c5157211 */ /* 0x000fc400010f0eff */
[----:B------:R-:W-:Y:S01]  /*e020*/  LEA.HI.X.SX32 R19, R187, R9, 0x1, P5 ;  /* 0x00000009bb137211 */ /* 0x000fe200028f0eff */
[----:B------:R-:W-:Y:S04]  /*e030*/  STL.64 [R1+0xb88], R110 ;  /* 0x000b886e01007387 */ /* 0x000fe80000100a00 */
[----:B------:R1:W-:Y:S01]  /*e040*/  STL.64 [R1+0x808], R108 ;  /* 0x0008086c01007387 */ /* 0x0003e20000100a00 */
[----:B0-----:R-:W-:-:S03]  /*e050*/  LEA R193, R193, -R193, 0x8 ;  /* 0x800000c1c1c17211 */ /* 0x001fc600078e40ff */
[----:B------:R0:W-:Y:S01]  /*e060*/  STL.64 [R1+0x800], R22 ;  /* 0x0008001601007387 */ /* 0x0001e20000100a00 */
[----:B------:R-:W-:-:S03]  /*e070*/  LEA.HI.X.SX32 R15, R193, R9, 0x1, P6 ;  /* 0x00000009c10f7211 */ /* 0x000fc600030f0eff */
[----:B------:R0:W-:Y:S04]  /*e080*/  STL.64 [R1+0xb80], R20 ;  /* 0x000b801401007387 */ /* 0x0001e80000100a00 */
[----:B------:R0:W-:Y:S04]  /*e090*/  STL.64 [R1+0x7f8], R18 ;  /* 0x0007f81201007387 */ /* 0x0001e80000100a00 */
[----:B------:R0:W-:Y:S01]  /*e0a0*/  STL.64 [R1+0x7f0], R14 ;  /* 0x0007f00e01007387 */ /* 0x0001e20000100a00 */
[----:B------:R-:W-:Y:S02]  /*e0b0*/  UIADD3.64 UR14, UR4, 0x900, URZ ;  /* 0x00000900040e7897 */ /* 0x000fe4000fffe03f */
[----:B------:R-:W-:-:S02]  /*e0c0*/  UIADD3.64 UR10, UR4, 0x980, URZ ;  /* 0x00000980040a7897 */ /* 0x000fc4000fffe03f */
[----:B------:R-:W-:Y:S01]  /*e0d0*/  UIADD3.64 UR14, UR4, 0xa00, URZ ;  /* 0x00000a00040e7897 */ /* 0x000fe2000fffe03f */
[----:B-1----:R-:W-:Y:S01]  /*e0e0*/  CS2R R108, SRZ ;  /* 0x00000000006c7805 */ /* 0x002fe2000001ff00 */
[----:B------:R-:W-:Y:S01]  /*e0f0*/  UIADD3.64 UR10, UR4, 0xa80, URZ ;  /* 0x00000a80040a7897 */ /* 0x000fe2000fffe03f */
[----:B------:R-:W-:Y:S01]  /*e100*/  CS2R R110, SRZ ;  /* 0x00000000006e7805 */ /* 0x000fe2000001ff00 */
[----:B------:R-:W-:Y:S01]  /*e110*/  UIADD3.64 UR14, UR4, 0xb00, URZ ;  /* 0x00000b00040e7897 */ /* 0x000fe2000fffe03f */
[----:B------:R-:W-:Y:S01]  /*e120*/  CS2R R112, SRZ ;  /* 0x0000000000707805 */ /* 0x000fe2000001ff00 */
[----:B------:R-:W-:Y:S01]  /*e130*/  UIADD3.64 UR18, UR4, 0x780, URZ ;  /* 0x0000078004127897 */ /* 0x000fe2000fffe03f */
[----:B------:R-:W-:Y:S01]  /*e140*/  CS2R R114, SRZ ;  /* 0x0000000000727805 */ /* 0x000fe2000001ff00 */
[----:B------:R-:W-:Y:S01]  /*e150*/  UIADD3.64 UR10, UR4, 0xb80, URZ ;  /* 0x00000b80040a7897 */ /* 0x000fe2000fffe03f */
[----:B------:R-:W-:Y:S01]  /*e160*/  CS2R R116, SRZ ;  /* 0x0000000000747805 */ /* 0x000fe2000001ff00 */
[----:B------:R-:W-:Y:S01]  /*e170*/  UIADD3.64 UR14, UR4, 0xc00, URZ ;  /* 0x00000c00040e7897 */ /* 0x000fe2000fffe03f */
[----:B------:R-:W-:-:S02]  /*e180*/  CS2R R118, SRZ ;  /* 0x0000000000767805 */ /* 0x000fc4000001ff00 */
[----:B------:R-:W-:Y:S02]  /*e190*/  CS2R R120, SRZ ;  /* 0x0000000000787805 */ /* 0x000fe4000001ff00 */
[----:B------:R-:W-:Y:S02]  /*e1a0*/  CS2R R122, SRZ ;  /* 0x00000000007a7805 */ /* 0x000fe4000001ff00 */
[----:B------:R-:W-:Y:S02]  /*e1b0*/  CS2R R124, SRZ ;  /* 0x00000000007c7805 */ /* 0x000fe4000001ff00 */
[----:B------:R-:W-:Y:S02]  /*e1c0*/  CS2R R126, SRZ ;  /* 0x00000000007e7805 */ /* 0x000fe4000001ff00 */
[----:B------:R-:W-:Y:S02]  /*e1d0*/  CS2R R128, SRZ ;  /* 0x0000000000807805 */ /* 0x000fe4000001ff00 */
        /* <DEDUP_REMOVED lines=10> */
[----:B------:R-:W-:Y:S01]  /*e280*/  CS2R R150, SRZ ;  /* 0x0000000000967805 */ /* 0x000fe2000001ff00 */
[----:B------:R-:W-:Y:S02]  /*e290*/  UIADD3.64 UR10, UR4, 0xc80, URZ ;  /* 0x00000c80040a7897 */ /* 0x000fe4000fffe03f */
[----:B------:R-:W-:Y:S02]  /*e2a0*/  UIADD3.64 UR14, UR4, 0xd00, URZ ;  /* 0x00000d00040e7897 */ /* 0x000fe4000fffe03f */
[----:B------:R-:W-:-:S02]  /*e2b0*/  UIADD3.64 UR18, UR4, 0xd80, URZ ;  /* 0x00000d8004127897 */ /* 0x000fc4000fffe03f */
[----:B------:R-:W-:Y:S02]  /*e2c0*/  UIADD3.64 UR10, UR4, 0xe00, URZ ;  /* 0x00000e00040a7897 */ /* 0x000fe4000fffe03f */
[----:B------:R-:W-:Y:S02]  /*e2d0*/  UIADD3.64 UR14, UR4, 0xe80, URZ ;  /* 0x00000e80040e7897 */ /* 0x000fe4000fffe03f */
[----:B------:R-:W-:Y:S02]  /*e2e0*/  UIADD3.64 UR18, UR6, 0x3fe, URZ ;  /* 0x000003fe06127897 */ /* 0x000fe4000fffe03f */
        /* <DEDUP_REMOVED lines=12> */
[----:B------:R-:W-:Y:S01]  /*e3b0*/  UIADD3.64 UR48, UR4, 0x700, URZ ;  /* 0x0000070004307897 */ /* 0x000fe2000fffe03f */
[----:B------:R-:W-:Y:S01]  /*e3c0*/  UMOV UR55, 0x40000040 ;  /* 0x4000004000377882 */ /* 0x000fe20000000000 */
        /* <DEDUP_REMOVED lines=11> */
[----:B0-----:R-:W-:-:S12]  /*e480*/  UIADD3.64 UR50, UR6, 0xc04, URZ ;  /* 0x00000c0406327897 */ /* 0x001fd8000fffe03f */
.L_x_1:
[----:B------:R-:W-:Y:S01]  /*e490*/  STL [R1+0x1ac4], R10 ;  /* 0x001ac40a01007387 */ /* 0x000fe20000100800 */
[----:B0----5:R-:W-:-:S03]  /*e4a0*/  IMAD.WIDE R12, R4, 0x2, R6 ;  /* 0x00000002040c7825 */ /* 0x021fc600078e0206 */
[----:B------:R-:W-:Y:S01]  /*e4b0*/  STL [R1+0x1ac0], R0 ;  /* 0x001ac00001007387 */ /* 0x000fe20000100800 */
[----:B------:R-:W-:-:S03]  /*e4c0*/  IMAD.WIDE R14, R4, 0x2, R2 ;  /* 0x00000002040e7825 */ /* 0x000fc600078e0202 */
[----:B------:R-:W-:Y:S01]  /*e4d0*/  STL [R1+0x1abc], R8 ;  /* 0x001abc0801007387 */ /* 0x000fe20000100800 */
[----:B------:R-:W-:-:S03]  /*e4e0*/  IMAD.WIDE R18, R5, 0x2, R2 ;  /* 0x0000000205127825 */ /* 0x000fc600078e0202 */
[----:B------:R0:W-:Y:S04]  /*e4f0*/  STL [R1+0x1ab8], R9 ;  /* 0x001ab80901007387 */ /* 0x0001e80000100800 */
[----:B------:R-:W-:Y:S04]  /*e500*/  STL [R1+0x1ab4], R30 ;  /* 0x001ab41e01007387 */ /* 0x000fe80000100800 */
[----:B------:R-:W-:Y:S04]  /*e510*/  STL [R1+0x1ab0], R31 ;  /* 0x001ab01f01007387 */ /* 0x000fe80000100800 */
[----:B------:R-:W-:Y:S04]  /*e520*/  STL [R1+0x1aac], R28 ;  /* 0x001aac1c01007387 */ /* 0x000fe80000100800 */
[----:B------:R-:W-:Y:S04]  /*e530*/  STL [R1+0x1aa8], R29 ;  /* 0x001aa81d01007387 */ /* 0x000fe80000100800 */
[----:B------:R-:W-:Y:S04]  /*e540*/  STL [R1+0x1aa4], R26 ;  /* 0x001aa41a01007387 */ /* 0x000fe80000100800 */
[----:B------:R-:W-:Y:S04]  /*e550*/  STL [R1+0x1aa0], R27 ;  /* 0x001aa01b01007387 */ /* 0x000fe80000100800 */
[----:B------:R1:W-:Y:S04]  /*e560*/  STL [R1+0x1a9c], R24 ;  /* 0x001a9c1801007387 */ /* 0x0003e80000100800 */
[----:B------:R2:W-:Y:S04]  /*e570*/  STL [R1+0x1a98], R25 ;  /* 0x001a981901007387 */ /* 0x0005e80000100800 */
[----:B------:R-:W-:Y:S04]  /*e580*/  STL [R1+0x1a94], R148 ;  /* 0x001a949401007387 */ /* 0x000fe80000100800 */
        /* <DEDUP_REMOVED lines=8> */
[----:B0-----:R0:W3:Y:S01]  /*e610*/  LDG.E.U16 R9, desc[UR60][R12.64] ;  /* 0x0000003c0c097981 */ /* 0x0010e2000c1e1500 */
[----:B------:R-:W-:-:S03]  /*e620*/  LEA R11, R5, R5, 0x1 ;  /* 0x00000005050b7211 */ /* 0x000fc600078e08ff */
[----:B------:R-:W-:Y:S04]  /*e630*/  STL [R1+0x1a70], R133 ;  /* 0x001a708501007387 */ /* 0x000fe80000100800 */
[----:B------:R-:W-:Y:S01]  /*e640*/  STL [R1+0x1a6c], R128 ;  /* 0x001a6c8001007387 */ /* 0x000fe20000100800 */
[----:B0-----:R-:W-:-:S03]  /*e650*/  SHF.L.U32 R12, R5, 0x1, RZ ;  /* 0x00000001050c7819 */ /* 0x001fc600000006ff */
[----:B------:R-:W-:Y:S01]  /*e660*/  STL [R1+0x1a68], R129 ;  /* 0x001a688101007387 */ /* 0x000fe20000100800 */
[----:B------:R-:W-:-:S03]  /*e670*/  IMAD.WIDE R18, R4, 0x2, R18 ;  /* 0x0000000204127825 */ /* 0x000fc600078e0212 */
[----:B------:R-:W-:Y:S04]  /*e680*/  STL [R1+0x1a64], R124 ;  /* 0x001a647c01007387 */ /* 0x000fe80000100800 */
[----:B------:R-:W-:Y:S04]  /*e690*/  STL [R1+0x1a60], R125 ;  /* 0x001a607d01007387 */ /* 0x000fe80000100800 */
[----:B------:R0:W4:Y:S01]  /*e6a0*/  LDG.E.U16 R216, desc[UR60][R14.64] ;  /* 0x0000003c0ed87981 */ /* 0x000122000c1e1500 */
[----:B------:R-:W-:-:S03]  /*e6b0*/  IMAD R156, R5, 0x49, RZ ;  /* 0x00000049059c7824 */ /* 0x000fc600078e02ff */
[----:B------:R-:W-:Y:S01]  /*e6c0*/  STL [R1+0x1a5c], R120 ;  /* 0x001a5c7801007387 */ /* 0x000fe20000100800 */
[----:B------:R-:W-:-:S03]  /*e6d0*/  IMAD.WIDE R152, R11, 0x2, R2 ;  /* 0x000000020b987825 */ /* 0x000fc600078e0202 */
[----:B------:R-:W-:Y:S01]  /*e6e0*/  STL [R1+0x1a58], R121 ;  /* 0x001a587901007387 */ /* 0x000fe20000100800 */
[----:B0-----:R-:W-:-:S03]  /*e6f0*/  IMAD.WIDE R14, R12, 0x2, R2 ;  /* 0x000000020c0e7825 */ /* 0x001fc600078e0202 */
[----:B------:R-:W-:Y:S01]  /*e700*/  STL [R1+0x1a54], R118 ;  /* 0x001a547601007387 */ /* 0x000fe20000100800 */
[----:B------:R-:W-:-:S03]  /*e710*/  IMAD.WIDE R12, R12, 0x2, R6 ;  /* 0x000000020c0c7825 */ /* 0x000fc600078e0206 */
[----:B------:R-:W-:Y:S04]  /*e720*/  STL [R1+0x1a50], R116 ;  /* 0x001a507401007387 */ /* 0x000fe80000100800 */
[----:B------:R0:W-:Y:S01]  /*e730*/  STL [R1+0x1a4c], R117 ;  /* 0x001a4c7501007387 */ /* 0x0001e20000100800 */
[----:B------:R-:W-:-:S03]  /*e740*/  IMAD.WIDE R20, R156, 0x2, R6 ;  /* 0x000000029c147825 */ /* 0x000fc600078e0206 */
[----:B------:R0:W-:Y:S04]  /*e750*/  STL [R1+0x1a48], R114 ;  /* 0x001a487201007387 */ /* 0x0001e80000100800 */
[----:B------:R1:W4:Y:S01]  /*e760*/  LDG.E.U16 R8, desc[UR60][R18.64] ;  /* 0x0000003c12087981 */ /* 0x000322000c1e1500 */
[----:B------:R-:W-:-:S03]  /*e770*/  SHF.L.U32 R17, R5, 0x2, RZ ;  /* 0x0000000205117819 */ /* 0x000fc600000006ff */
[----:B------:R-:W-:Y:S04]  /*e780*/  STL [R1+0x1a44], R115 ;  /* 0x001a447301007387 */ /* 0x000fe80000100800 */
[----:B------:R-:W-:Y:S01]  /*e790*/  STL [R1+0x1a40], R112 ;  /* 0x001a407001007387 */ /* 0x000fe20000100800 */
[----:B-1----:R-:W-:-:S03]  /*e7a0*/  IMAD.WIDE R18, R4, 0x2, R14 ;  /* 0x0000000204127825 */ /* 0x002fc600078e020e */
[----:B------:R-:W-:Y:S01]  /*e7b0*/  STL [R1+0x1a3c], R113 ;  /* 0x001a3c7101007387 */ /* 0x000fe20000100800 */
[----:B------:R-:W-:-:S03]  /*e7c0*/  IMAD.WIDE R14, R4, 0x2, R12 ;  /* 0x00000002040e7825 */ /* 0x000fc600078e020c */
[----:B------:R-:W-:Y:S01]  /*e7d0*/  STL [R1+0x1a38], R110 ;  /* 0x001a386e01007387 */ /* 0x000fe20000100800 */
[----:B------:R-:W-:-:S03]  /*e7e0*/  IMAD.WIDE R12, R4, 0x2, R152 ;  /* 0x00000002040c7825 */ /* 0x000fc600078e0298 */
[----:B------:R-:W-:Y:S01]  /*e7f0*/  STL [R1+0x1a34], R111 ;  /* 0x001a346f01007387 */ /* 0x000fe20000100800 */
[----:B------:R-:W-:-:S03]  /*e800*/  IMAD.WIDE R20, R4, 0x2, R20 ;  /* 0x0000000204147825 */ /* 0x000fc600078e0214 */
[----:B------:R-:W-:Y:S04]  /*e810*/  STL [R1+0x1a30], R108 ;  /* 0x001a306c01007387 */ /* 0x000fe80000100800 */
[----:B------:R1:W3:Y:S04]  /*e820*/  LDG.E.U16 R24, desc[UR60][R18.64] ;  /* 0x0000003c12187981 */ /* 0x0002e8000c1e1500 */
[----:B------:R-:W-:Y:S01]  /*e830*/  STL [R1+0x1a2c], R109 ;  /* 0x001a2c6d01007387 */ /* 0x000fe20000100800 */
[----:B------:R-:W-:-:S03]  /*e840*/  IMAD.WIDE R22, R5, 0x2, R6 ;  /* 0x0000000205167825 */ /* 0x000fc600078e0206 */
[----:B------:R-:W-:Y:S01]  /*e850*/  STL [R1+0x1a28], R106 ;  /* 0x001a286a01007387 */ /* 0x000fe20000100800 */
[----:B-1----:R-:W-:-:S03]  /*e860*/  IMAD.WIDE R18, R11, 0x2, R6 ;  /* 0x000000020b127825 */ /* 0x002fc600078e0206 */
[----:B--2---:R1:W2:Y:S04]  /*e870*/  LDG.E.U16 R25, desc[UR60][R14.64] ;  /* 0x0000003c0e197981 */ /* 0x0042a8000c1e1500 */
[----:B------:R-:W-:Y:S04]  /*e880*/  STL [R1+0x1a24], R107 ;  /* 0x001a246b01007387 */ /* 0x000fe80000100800 */
[----:B0-----:R0:W4:Y:S01]  /*e890*/  LDG.E.U16 R117, desc[UR60][R12.64] ;  /* 0x0000003c0c757981 */ /* 0x001122000c1e1500 */
[----:B-1----:R-:W-:-:S03]  /*e8a0*/  IMAD.WIDE R14, R17, 0x2, R2 ;  /* 0x00000002110e7825 */ /* 0x002fc600078e0202 */
[----:B------:R-:W-:Y:S01]  /*e8b0*/  STL [R1+0x1a20], R104 ;  /* 0x001a206801007387 */ /* 0x000fe20000100800 */
[----:B------:R-:W-:-:S03]  /*e8c0*/  IMAD.WIDE R18, R4, 0x2, R18 ;  /* 0x0000000204127825 */ /* 0x000fc600078e0212 */
[----:B------:R-:W-:Y:S01]  /*e8d0*/  STL [R1+0x1a1c], R105 ;  /* 0x001a1c6901007387 */ /* 0x000fe20000100800 */
[----:B0-----:R-:W-:-:S03]  /*e8e0*/  IMAD.WIDE R12, R17, 0x2, R6 ;  /* 0x00000002110c7825 */ /* 0x001fc600078e0206 */
[----:B------:R-:W-:Y:S01]  /*e8f0*/  STL [R1+0x1a18], R102 ;  /* 0x001a186601007387 */ /* 0x000fe20000100800 */
[----:B------:R-:W-:-:S03]  /*e900*/  IMAD.WIDE R14, R4, 0x2, R14 ;  /* 0x00000002040e7825 */ /* 0x000fc600078e020e */
[----:B------:R-:W-:Y:S04]  /*e910*/  STL [R1+0x1a14], R103 ;  /* 0x001a146701007387 */ /* 0x000fe80000100800 */
[----:B------:R-:W3:Y:S01]  /*e920*/  LDG.E.U16 R27, desc[UR60][R20.64] ;  /* 0x0000003c141b7981 */ /* 0x000ee2000c1e1500 */
[----:B------:R-:W-:-:S03]  /*e930*/  IMAD.WIDE R12, R4, 0x2, R12 ;  /* 0x00000002040c7825 */ /* 0x000fc600078e020c */
[----:B------:R-:W-:Y:S01]  /*e940*/  STL [R1+0x1a10], R100 ;  /* 0x001a106401007387 */ /* 0x000fe20000100800 */
[----:B------:R-:W-:-:S03]  /*e950*/  IMAD.WIDE R22, R4, 0x2, R22 ;  /* 0x0000000204167825 */ /* 0x000fc600078e0216 */
[----:B------:R-:W-:Y:S04]  /*e960*/  STL [R1+0x1a0c], R101 ;  /* 0x001a0c6501007387 */ /* 0x000fe80000100800 */
[----:B------:R-:W-:Y:S04]  /*e970*/  STL [R1+0x1a08], R98 ;  /* 0x001a086201007387 */ /* 0x000fe80000100800 */
[----:B------:R-:W-:Y:S04]  /*e980*/  STL [R1+0x1a04], R99 ;  /* 0x001a046301007387 */ /* 0x000fe80000100800 */
[----:B------:R-:W-:Y:S04]  /*e990*/  STL [R1+0x1a00], R96 ;  /* 0x001a006001007387 */ /* 0x000fe80000100800 */
[----:B------:R-:W4:Y:S04]  /*e9a0*/  LDG.E.U16 R114, desc[UR60][R18.64] ;  /* 0x0000003c12727981 */ /* 0x000f28000c1e1500 */
[----:B------:R0:W-:Y:S04]  /*e9b0*/  STL [R1+0x19fc], R97 ;  /* 0x0019fc6101007387 */ /* 0x0001e80000100800 */
[----:B------:R1:W-:Y:S04]  /*e9c0*/  STL [R1+0x19f8], R94 ;  /* 0x0019f85e01007387 */ /* 0x0003e80000100800 */
[----:B------:R1:W4:Y:S04]  /*e9d0*/  LDG.E.U16 R0, desc[UR60][R22.64] ;  /* 0x0000003c16007981 */ /* 0x000328000c1e1500 */
[----:B0-----:R-:W4:Y:S04]  /*e9e0*/  LDG.E.U16 R97, desc[UR60][R14.64] ;  /* 0x0000003c0e617981 */ /* 0x001f28000c1e1500 */
[----:B-1----:R0:W4:Y:S04]  /*e9f0*/  LDG.E.U16 R94, desc[UR60][R12.64] ;  /* 0x0000003c0c5e7981 */ /* 0x002128000c1e1500 */
        /* <DEDUP_REMOVED lines=19> */
[----:B------:R-:W-:Y:S01]  /*eb30*/  STL [R1+0x19a8], R74 ;  /* 0x0019a84a01007387 */ /* 0x000fe20000100800 */
[CC--:B------:R-:W-:Y:S01]  /*eb40*/  LEA R22, R5.reuse, R5.reuse, 0x2 ;  /* 0x0000000505167211 */ /* 0x0c0fe200078e10ff */
[C---:B------:R-:W-:Y:S01]  /*eb50*/  IMAD R11, R5.reuse, 0x6, RZ ;  /* 0x00000006050b7824 */ /* 0x040fe200078e02ff */
[----:B-1----:R-:W-:Y:S01]  /*eb60*/  MOV R76, UR48 ;  /* 0x00000030004c7c02 */ /* 0x002fe20008000f00 */
[----:B------:R1:W-:Y:S01]  /*eb70*/  STL [R1+0x19a4], R75 ;  /* 0x0019a44b01007387 */ /* 0x0003e20000100800 */
[----:B------:R-:W-:-:S02]  /*eb80*/  LEA R17, R5, -R5, 0x3 ;  /* 0x8000000505117211 */ /* 0x000fc400078e18ff */
[----:B0-----:R-:W-:Y:S01]  /*eb90*/  MOV R77, UR49 ;  /* 0x00000031004d7c02 */ /* 0x001fe20008000f00 */
[----:B------:R0:W-:Y:S04]  /*eba0*/  STL [R1+0x19a0], R72 ;  /* 0x0019a04801007387 */ /* 0x0001e80000100800 */
[----:B------:R0:W-:Y:S01]  /*ebb0*/  STL [R1+0x199c], R73 ;  /* 0x00199c4901007387 */ /* 0x0001e20000100800 */
[--C-:B------:R-:W-:Y:S01]  /*ebc0*/  IMAD.WIDE R20, R22, 0x2, R2.reuse ;  /* 0x0000000216147825 */ /* 0x100fe200078e0202 */
[----:B-1----:R-:W-:Y:S02]  /*ebd0*/  MOV R75, UR50 ;  /* 0x00000032004b7c02 */ /* 0x002fe40008000f00 */
[----:B------:R-:W-:Y:S01]  /*ebe0*/  STL [R1+0x1998], R70 ;  /* 0x0019984601007387 */ /* 0x000fe20000100800 */
[----:B------:R-:W-:Y:S01]  /*ebf0*/  IMAD.WIDE R152, R11, 0x2, R2 ;  /* 0x000000020b987825 */ /* 0x000fe200078e0202 */
[----:B0-----:R-:W-:-:S02]  /*ec00*/  MOV R72, UR51 ;  /* 0x0000003300487c02 */ /* 0x001fc40008000f00 */
[----:B------:R-:W-:Y:S01]  /*ec10*/  STL [R1+0x1994], R71 ;  /* 0x0019944701007387 */ /* 0x000fe20000100800 */
[--C-:B------:R-:W-:Y:S01]  /*ec20*/  IMAD.WIDE R12, R11, 0x2, R6.reuse ;  /* 0x000000020b0c7825 */ /* 0x100fe200078e0206 */
[----:B------:R-:W-:Y:S02]  /*ec30*/  MOV R73, UR56 ;  /* 0x0000003800497c02 */ /* 0x000fe40008000f00 */
[----:B------:R0:W-:Y:S04]  /*ec40*/  STL [R1+0x1990], R68 ;  /* 0x0019904401007387 */ /* 0x0001e80000100800 */
[----:B------:R-:W-:Y:S04]  /*ec50*/  STL [R1+0x198c], R69 ;  /* 0x00198c4501007387 */ /* 0x000fe80000100800 */
[----:B------:R-:W-:Y:S01]  /*ec60*/  STL [R1+0x1988], R66 ;  /* 0x0019884201007387 */ /* 0x000fe20000100800 */
[----:B------:R-:W-:Y:S01]  /*ec70*/  IMAD.WIDE R22, R22, 0x2, R6 ;  /* 0x0000000216167825 */ /* 0x000fe200078e0206 */
[----:B------:R-:W-:-:S02]  /*ec80*/  LEA R11, R5, R5, 0x3 ;  /* 0x00000005050b7211 */ /* 0x000fc400078e18ff */
[----:B------:R-:W-:Y:S01]  /*ec90*/  STL [R1+0x1984], R67 ;  /* 0x0019844301007387 */ /* 0x000fe20000100800 */
[C---:B------:R-:W-:Y:S01]  /*eca0*/  IMAD.WIDE R20, R4.reuse, 0x2, R20 ;  /* 0x0000000204147825 */ /* 0x040fe200078e0214 */
[----:B0-----:R-:W-:Y:S02]  /*ecb0*/  MOV R68, UR57 ;  /* 0x0000003900447c02 */ /* 0x001fe40008000f00 */
        /* <DEDUP_REMOVED lines=40> */
[----:B------:R-:W-:Y:S01]  /*ef40*/  STL [R1+0xfb4], R131 ;  /* 0x000fb48301007387 */ /* 0x000fe20000100800 */
[----:B------:R-:W-:-:S03]  /*ef50*/  IMAD.WIDE R18, R4, 0x2, R22 ;  /* 0x0000000204127825 */ /* 0x000fc600078e0216 */
[----:B------:R-:W-:Y:S04]  /*ef60*/  STL [R1+0xfb0], R134 ;  /* 0x000fb08601007387 */ /* 0x000fe80000100800 */
[----:B------:R-:W-:Y:S01]  /*ef70*/  STL [R1+0xfac], R135 ;  /* 0x000fac8701007387 */ /* 0x000fe20000100800 */
[----:B------:R-:W-:-:S03]  /*ef80*/  SHF.L.U32 R22, R5, 0x3, RZ ;  /* 0x0000000305167819 */ /* 0x000fc600000006ff */
[----:B------:R-:W-:Y:S04]  /*ef90*/  STL [R1+0xfa8], R138 ;  /* 0x000fa88a01007387 */ /* 0x000fe80000100800 */
[----:B------:R-:W-:Y:S04]  /*efa0*/  STL [R1+0xfa4], R139 ;  /* 0x000fa48b01007387 */ /* 0x000fe80000100800 */
[----:B------:R-:W-:Y:S01]  /*efb0*/  STL [R1+0xfa0], R142 ;  /* 0x000fa08e01007387 */ /* 0x000fe20000100800 */
[----:B------:R-:W-:-:S03]  /*efc0*/  IMAD.WIDE R14, R4, 0x2, R152 ;  /* 0x00000002040e7825 */ /* 0x000fc600078e0298 */
[----:B------:R-:W-:Y:S04]  /*efd0*/  STL [R1+0xf9c], R143 ;  /* 0x000f9c8f01007387 */ /* 0x000fe80000100800 */
[----:B------:R-:W-:Y:S04]  /*efe0*/  STL [R1+0xf98], R146 ;  /* 0x000f989201007387 */ /* 0x000fe80000100800 */
[----:B------:R0:W-:Y:S01]  /*eff0*/  STL [R1+0xf94], R147 ;  /* 0x000f949301007387 */ /* 0x0001e20000100800 */
[----:B------:R-:W-:-:S03]  /*f000*/  IMAD.WIDE R154, R11, 0x2, R2 ;  /* 0x000000020b9a7825 */ /* 0x000fc600078e0202 */
[----:B------:R1:W-:Y:S04]  /*f010*/  STL [R1+0xf90], R150 ;  /* 0x000f909601007387 */ /* 0x0003e80000100800 */
[----:B------:R-:W-:Y:S04]  /*f020*/  STL [R1+0xf8c], R151 ;  /* 0x000f8c9701007387 */ /* 0x000fe80000100800 */
[----:B0-----:R0:W4:Y:S04]  /*f030*/  LDG.E.U16 R147, desc[UR60][R18.64] ;  /* 0x0000003c12937981 */ /* 0x001128000c1e1500 */
[----:B------:R-:W-:Y:S04]  /*f040*/  STL [R1+0x1ac8], R72 ;  /* 0x001ac84801007387 */ /* 0x000fe80000100800 */
[----:B------:R-:W-:Y:S01]  /*f050*/  STL [R1+0x1acc], R75 ;  /* 0x001acc4b01007387 */ /* 0x000fe20000100800 */
[----:B0-----:R-:W-:-:S03]  /*f060*/  IMAD.WIDE R18, R4, 0x2, R12 ;  /* 0x0000000204127825 */ /* 0x001fc600078e020c */
[----:B------:R-:W-:Y:S01]  /*f070*/  STL [R1+0x1ad0], R77 ;  /* 0x001ad04d01007387 */ /* 0x000fe20000100800 */
[----:B------:R-:W-:-:S03]  /*f080*/  IMAD.WIDE R12, R22, 0x2, R2 ;  /* 0x00000002160c7825 */ /* 0x000fc600078e0202 */
[----:B-1----:R0:W4:Y:S01]  /*f090*/  LDG.E.U16 R150, desc[UR60][R20.64] ;  /* 0x0000003c14967981 */ /* 0x002122000c1e1500 */
[----:B------:R-:W-:-:S03]  /*f0a0*/  IMAD.WIDE R22, R22, 0x2, R6 ;  /* 0x0000000216167825 */ /* 0x000fc600078e0206 */
[----:B------:R-:W-:Y:S04]  /*f0b0*/  STL [R1+0x1ad4], R76 ;  /* 0x001ad44c01007387 */ /* 0x000fe80000100800 */
[----:B------:R1:W4:Y:S01]  /*f0c0*/  LDG.E.U16 R34, desc[UR60][R14.64] ;  /* 0x0000003c0e227981 */ /* 0x000322000c1e1500 */
[----:B0-----:R-:W-:-:S03]  /*f0d0*/  IMAD.WIDE R20, R17, 0x2, R2 ;  /* 0x0000000211147825 */ /* 0x001fc600078e0202 */
[----:B------:R-:W-:Y:S04]  /*f0e0*/  STL [R1+0x1ad8], R68 ;  /* 0x001ad84401007387 */ /* 0x000fe80000100800 */
[----:B------:R-:W-:Y:S01]  /*f0f0*/  STL [R1+0x1adc], R73 ;  /* 0x001adc4901007387 */ /* 0x000fe20000100800 */
[----:B-1----:R-:W-:-:S03]  /*f100*/  IMAD.WIDE R14, R17, 0x2, R6 ;  /* 0x00000002110e7825 */ /* 0x002fc600078e0206 */
[----:B------:R0:W4:Y:S04]  /*f110*/  LDG.E.U16 R37, desc[UR60][R18.64] ;  /* 0x0000003c12257981 */ /* 0x000128000c1e1500 */
[----:B---3--:R-:W-:Y:S01]  /*f120*/  STL [R1+0x1ae0], R27 ;  /* 0x001ae01b01007387 */ /* 0x008fe20000100800 */
[----:B------:R-:W-:-:S03]  /*f130*/  IMAD.WIDE R152, R4, 0x2, R20 ;  /* 0x0000000204987825 */ /* 0x000fc600078e0214 */
[----:B------:R1:W-:Y:S01]  /*f140*/  STL [R1+0x1ae4], R24 ;  /* 0x001ae41801007387 */ /* 0x0003e20000100800 */
[----:B0-----:R-:W-:-:S03]  /*f150*/  IMAD.WIDE R18, R4, 0x2, R12 ;  /* 0x0000000204127825 */ /* 0x001fc600078e020c */
[----:B--2---:R-:W-:Y:S01]  /*f160*/  STL [R1+0x1ae8], R25 ;  /* 0x001ae81901007387 */ /* 0x004fe20000100800 */
[----:B------:R-:W-:-:S03]  /*f170*/  IMAD.WIDE R12, R4, 0x2, R154 ;  /* 0x00000002040c7825 */ /* 0x000fc600078e029a */
[----:B----4-:R-:W-:Y:S01]  /*f180*/  STL [R1+0x1aec], R117 ;  /* 0x001aec7501007387 */ /* 0x010fe20000100800 */
[----:B------:R-:W-:-:S03]  /*f190*/  IMAD.WIDE R20, R4, 0x2, R14 ;  /* 0x0000000204147825 */ /* 0x000fc600078e020e */
[----:B------:R-:W-:Y:S01]  /*f1a0*/  STL [R1+0x444], R9 ;  /* 0x0004440901007387 */ /* 0x000fe20000100800 */
[----:B------:R-:W-:-:S03]  /*f1b0*/  IMAD.WIDE R14, R4, 0x2, R22 ;  /* 0x00000002040e7825 */ /* 0x000fc600078e0216 */
[----:B------:R-:W-:Y:S04]  /*f1c0*/  STL [R1+0x1af0], R114 ;  /* 0x001af07201007387 */ /* 0x000fe80000100800 */
[----:B------:R0:W-:Y:S04]  /*f1d0*/  STL [R1+0x440], R8 ;  /* 0x0004400801007387 */ /* 0x0001e80000100800 */
[----:B-1----:R1:W2:Y:S04]  /*f1e0*/  LDG.E.U16 R24, desc[UR60][R12.64] ;  /* 0x0000003c0c187981 */ /* 0x0022a8000c1e1500 */
[----:B------:R-:W-:Y:S04]  /*f1f0*/  STL [R1+0x1af4], R97 ;  /* 0x001af46101007387 */ /* 0x000fe80000100800 */
[----:B------:R-:W-:Y:S01]  /*f200*/  STL [R1+0x1af8], R94 ;  /* 0x001af85e01007387 */ /* 0x000fe20000100800 */
[----:B-1----:R-:W-:-:S03]  /*f210*/  IMAD R12, R5, 0xa, RZ ;  /* 0x0000000a050c7824 */ /* 0x002fc600078e02ff */
[----:B------:R1:W-:Y:S04]  /*f220*/  STL [R1+0x43c], R0 ;  /* 0x00043c0001007387 */ /* 0x0003e80000100800 */
[----:B0-----:R0:W3:Y:S04]  /*f230*/  LDG.E.U16 R8, desc[UR60][R18.64] ;  /* 0x0000003c12087981 */ /* 0x0010e8000c1e1500 */
[----:B------:R-:W4:Y:S04]  /*f240*/  LDG.E.U16 R52, desc[UR60][R152.64] ;  /* 0x0000003c98347981 */ /* 0x000f28000c1e1500 */
[----:B-1----:R1:W3:Y:S01]  /*f250*/  LDG.E.U16 R0, desc[UR60][R14.64] ;  /* 0x0000003c0e007981 */ /* 0x0022e2000c1e1500 */
[----:B0-----:R-:W-:-:S03]  /*f260*/  IMAD.WIDE R18, R11, 0x2, R6 ;  /* 0x000000020b127825 */ /* 0x001fc600078e0206 */
[----:B------:R0:W2:Y:S01]  /*f270*/  LDG.E.U16 R55, desc[UR60][R20.64] ;  /* 0x0000003c14377981 */ /* 0x0000a2000c1e1500 */
[----:B-1----:R-:W-:-:S04]  /*f280*/  IMAD.WIDE R14, R12, 0x2, R2 ;  /* 0x000000020c0e7825 */ /* 0x002fc800078e0202 */
[----:B------:R-:W-:-:S04]  /*f290*/  IMAD.WIDE R12, R12, 0x2, R6 ;  /* 0x000000020c0c7825 */ /* 0x000fc800078e0206 */
[----:B------:R-:W-:-:S04]  /*f2a0*/  IMAD.WIDE R18, R4, 0x2, R18 ;  /* 0x0000000204127825 */ /* 0x000fc800078e0212 */
[C---:B------:R-:W-:Y:S01]  /*f2b0*/  IMAD.WIDE R14, R4.reuse, 0x2, R14 ;  /* 0x00000002040e7825 */ /* 0x040fe200078e020e */
[----:B------:R-:W3:Y:S03]  /*f2c0*/  LDG.E.U16 R27, desc[UR60][R18.64] ;  /* 0x0000003c121b7981 */ /* 0x000ee6000c1e1500 */
[----:B------:R-:W-:Y:S01]  /*f2d0*/  IMAD.WIDE R12, R4, 0x2, R12 ;  /* 0x00000002040c7825 */ /* 0x000fe200078e020c */
[----:B------:R1:W3:Y:S04]  /*f2e0*/  LDG.E.U16 R148, desc[UR60][R14.64] ;  /* 0x0000003c0e947981 */ /* 0x0002e8000c1e1500 */
[----:B------:R1:W3:Y:S01]  /*f2f0*/  LDG.E.U16 R149, desc[UR60][R12.64] ;  /* 0x0000003c0c957981 */ /* 0x0002e2000c1e1500 */
[----:B------:R-:W-:-:S02]  /*f300*/  IMAD R11, R5, 0xc, RZ ;  /* 0x0000000c050b7824 */ /* 0x000fc400078e02ff */
[----:B------:R-:W-:Y:S02]  /*f310*/  IMAD R22, R5, 0xb, RZ ;  /* 0x0000000b05167824 */ /* 0x000fe400078e02ff */
[----:B------:R-:W-:-:S04]  /*f320*/  IMAD.WIDE R152, R11, 0x2, R2 ;  /* 0x000000020b987825 */ /* 0x000fc800078e0202 */
[----:B0-----:R-:W-:-:S04]  /*f330*/  IMAD.WIDE R20, R22, 0x2, R2 ;  /* 0x0000000216147825 */ /* 0x001fc800078e0202 */
[----:B------:R-:W-:-:S04]  /*f340*/  IMAD.WIDE R22, R22, 0x2, R6 ;  /* 0x0000000216167825 */ /* 0x000fc800078e0206 */
[----:B-1----:R-:W-:-:S04]  /*f350*/  IMAD.WIDE R14, R4, 0x2, R152 ;  /* 0x00000002040e7825 */ /* 0x002fc800078e0298 */
[----:B------:R-:W-:Y:S01]  /*f360*/  IMAD.WIDE R12, R11, 0x2, R6 ;  /* 0x000000020b0c7825 */ /* 0x000fe200078e0206 */
[----:B------:R0:W3:Y:S03]  /*f370*/  LDG.E.U16 R95, desc[UR60][R14.64] ;  /* 0x0000003c0e5f7981 */ /* 0x0000e6000c1e1500 */
[----:B------:R-:W-:-:S04]  /*f380*/  IMAD.WIDE R18, R4, 0x2, R22 ;  /* 0x0000000204127825 */ /* 0x000fc800078e0216 */
[C---:B------:R-:W-:Y:S01]  /*f390*/  IMAD R22, R5.reuse, 0xe, RZ ;  /* 0x0000000e05167824 */ /* 0x040fe200078e02ff */
[C---:B------:R-:W-:Y:S01]  /*f3a0*/  SHF.L.U32 R17, R5.reuse, 0x4, RZ ;  /* 0x0000000405117819 */ /* 0x040fe200000006ff */
[C---:B------:R-:W-:Y:S01]  /*f3b0*/  IMAD.WIDE R20, R4.reuse, 0x2, R20 ;  /* 0x0000000204147825 */ /* 0x040fe200078e0214 */
[----:B------:R-:W3:Y:S03]  /*f3c0*/  LDG.E.U16 R112, desc[UR60][R18.64] ;  /* 0x0000003c12707981 */ /* 0x000ee6000c1e1500 */
[----:B0-----:R-:W-:Y:S01]  /*f3d0*/  IMAD.WIDE R14, R4, 0x2, R12 ;  /* 0x00000002040e7825 */ /* 0x001fe200078e020c */
[----:B------:R-:W-:Y:S01]  /*f3e0*/  LEA R11, R5, -R5, 0x4 ;  /* 0x80000005050b7211 */ /* 0x000fe200078e20ff */
[----:B------:R-:W3:Y:S02]  /*f3f0*/  LDG.E.U16 R115, desc[UR60][R20.64] ;  /* 0x0000003c14737981 */ /* 0x000ee4000c1e1500 */
[----:B------:R-:W-:-:S02]  /*f400*/  IMAD.WIDE R12, R22, 0x2, R2 ;  /* 0x00000002160c7825 */ /* 0x000fc400078e0202 */
[----:B------:R0:W3:Y:S02]  /*f410*/  LDG.E.U16 R92, desc[UR60][R14.64] ;  /* 0x0000003c0e5c7981 */ /* 0x0000e4000c1e1500 */
[----:B------:R-:W-:-:S04]  /*f420*/  IMAD.WIDE R22, R22, 0x2, R6 ;  /* 0x0000000216167825 */ /* 0x000fc800078e0206 */
[----:B0-----:R-:W-:-:S05]  /*f430*/  IMAD.WIDE R14, R4, 0x2, R22 ;  /* 0x00000002040e7825 */ /* 0x001fca00078e0216 */
[----:B------:R0:W3:Y:S02]  /*f440*/  LDG.E.U16 R39, desc[UR60][R14.64] ;  /* 0x0000003c0e277981 */ /* 0x0000e4000c1e1500 */
[----:B0-----:R-:W-:-:S04]  /*f450*/  IMAD.WIDE R14, R17, 0x2, R2 ;  /* 0x00000002110e7825 */ /* 0x001fc800078e0202 */
[----:B------:R-:W-:Y:S01]  /*f460*/  IMAD.WIDE R14, R4, 0x2, R14 ;  /* 0x00000002040e7825 */ /* 0x000fe200078e020e */
[----:B------:R-:W-:Y:S04]  /*f470*/  STL [R1+0x1afc], R150 ;  /* 0x001afc9601007387 */ /* 0x000fe80000100800 */
[----:B------:R-:W-:Y:S04]  /*f480*/  STL [R1+0x1b00], R147 ;  /* 0x001b009301007387 */ /* 0x000fe80000100800 */
[----:B------:R-:W-:Y:S04]  /*f490*/  STL [R1+0x1b04], R34 ;  /* 0x001b042201007387 */ /* 0x000fe80000100800 */
[----:B------:R-:W-:Y:S04]  /*f4a0*/  STL [R1+0x1b08], R37 ;  /* 0x001b082501007387 */ /* 0x000fe80000100800 */
[----:B----4-:R-:W-:Y:S04]  /*f4b0*/  STL [R1+0x1b0c], R52 ;  /* 0x001b0c3401007387 */ /* 0x010fe80000100800 */
[----:B--2---:R-:W-:Y:S04]  /*f4c0*/  STL [R1+0x1b10], R55 ;  /* 0x001b103701007387 */ /* 0x004fe80000100800 */
[----:B------:R-:W-:Y:S04]  /*f4d0*/  STL [R1+0x1b14], R24 ;  /* 0x001b141801007387 */ /* 0x000fe80000100800 */
[----:B---3--:R-:W-:Y:S04]  /*f4e0*/  STL [R1+0x1b18], R27 ;  /* 0x001b181b01007387 */ /* 0x008fe80000100800 */
[----:B------:R-:W-:Y:S04]  /*f4f0*/  STL [R1+0x1b1c], R148 ;  /* 0x001b1c9401007387 */ /* 0x000fe80000100800 */
[----:B------:R-:W-:Y:S04]  /*f500*/  STL [R1+0x1b20], R149 ;  /* 0x001b209501007387 */ /* 0x000fe80000100800 */
[----:B------:R-:W-:Y:S04]  /*f510*/  STL [R1+0x404], R8 ;  /* 0x0004040801007387 */ /* 0x000fe80000100800 */
[----:B------:R0:W-:Y:S04]  /*f520*/  STL [R1+0x400], R0 ;  /* 0x0004000001007387 */ /* 0x0001e80000100800 */
[----:B0-----:R-:W2:Y:S01]  /*f530*/  LDG.E.U16 R0, desc[UR60][R14.64] ;  /* 0x0000003c0e007981 */ /* 0x001ea2000c1e1500 */
[----:B------:R-:W-:-:S04]  /*f540*/  IMAD R18, R5, 0xd, RZ ;  /* 0x0000000d05127824 */ /* 0x000fc800078e02ff */
[----:B------:R-:W-:-:S04]  /*f550*/  IMAD.WIDE R20, R18, 0x2, R2 ;  /* 0x0000000212147825 */ /* 0x000fc800078e0202 */
[----:B------:R-:W-:-:S04]  /*f560*/  IMAD.WIDE R18, R18, 0x2, R6 ;  /* 0x0000000212127825 */ /* 0x000fc800078e0206 */
[----:B------:R-:W-:-:S04]  /*f570*/  IMAD.WIDE R154, R11, 0x2, R2 ;  /* 0x000000020b9a7825 */ /* 0x000fc800078e0202 */
[----:B------:R-:W-:-:S04]  /*f580*/  IMAD.WIDE R152, R4, 0x2, R20 ;  /* 0x0000000204987825 */ /* 0x000fc800078e0214 */
[C---:B------:R-:W-:Y:S01]  /*f590*/  IMAD.WIDE R20, R4.reuse, 0x2, R18 ;  /* 0x0000000204147825 */ /* 0x040fe200078e0212 */
[----:B------:R-:W-:Y:S01]  /*f5a0*/  LEA R22, R5, R5, 0x4 ;  /* 0x0000000505167211 */ /* 0x000fe200078e20ff */
[----:B------:R-:W3:Y:S02]  /*f5b0*/  LDG.E.U16 R146, desc[UR60][R152.64] ;  /* 0x0000003c98927981 */ /* 0x000ee4000c1e1500 */
[C---:B------:R-:W-:Y:S02]  /*f5c0*/  IMAD.WIDE R18, R4.reuse, 0x2, R12 ;  /* 0x0000000204127825 */ /* 0x040fe400078e020c */
[----:B------:R-:W4:Y:S02]  /*f5d0*/  LDG.E.U16 R143, desc[UR60][R20.64] ;  /* 0x0000003c148f7981 */ /* 0x000f24000c1e1500 */
[----:B------:R-:W-:Y:S02]  /*f5e0*/  IMAD.WIDE R12, R4, 0x2, R154 ;  /* 0x00000002040c7825 */ /* 0x000fe400078e029a */
[----:B------:R0:W4:Y:S04]  /*f5f0*/  LDG.E.U16 R36, desc[UR60][R18.64] ;  /* 0x0000003c12247981 */ /* 0x000128000c1e1500 */
[----:B------:R1:W4:Y:S01]  /*f600*/  LDG.E.U16 R54, desc[UR60][R12.64] ;  /* 0x0000003c0c367981 */ /* 0x000322000c1e1500 */
[----:B0-----:R-:W-:-:S04]  /*f610*/  IMAD.WIDE R18, R11, 0x2, R6 ;  /* 0x000000020b127825 */ /* 0x001fc800078e0206 */
[----:B-1----:R-:W-:-:S04]  /*f620*/  IMAD.WIDE R12, R17, 0x2, R6 ;  /* 0x00000002110c7825 */ /* 0x002fc800078e0206 */
[----:B------:R-:W-:-:S04]  /*f630*/  IMAD.WIDE R20, R22, 0x2, R2 ;  /* 0x0000000216147825 */ /* 0x000fc800078e0202 */
[----:B------:R-:W-:-:S04]  /*f640*/  IMAD.WIDE R18, R4, 0x2, R18 ;  /* 0x0000000204127825 */ /* 0x000fc800078e0212 */
[----:B------:R-:W-:Y:S01]  /*f650*/  IMAD.WIDE R22, R22, 0x2, R6 ;  /* 0x0000000216167825 */ /* 0x000fe200078e0206 */
[----:B------:R0:W4:Y:S03]  /*f660*/  LDG.E.U16 R57, desc[UR60][R18.64] ;  /* 0x0000003c12397981 */ /* 0x000126000c1e1500 */
[----:B------:R-:W-:-:S04]  /*f670*/  IMAD.WIDE R12, R4, 0x2, R12 ;  /* 0x00000002040c7825 */ /* 0x000fc800078e020c */
[----:B------:R-:W-:Y:S01]  /*f680*/  IMAD R11, R5, 0x12, RZ ;  /* 0x00000012050b7824 */ /* 0x000fe200078e02ff */
[----:B------:R1:W3:Y:S01]  /*f690*/  LDG.E.U16 R149, desc[UR60][R12.64] ;  /* 0x0000003c0c957981 */ /* 0x0002e2000c1e1500 */
[----:B0-----:R-:W-:-:S04]  /*f6a0*/  IMAD.WIDE R18, R4, 0x2, R22 ;  /* 0x0000000204127825 */ /* 0x001fc800078e0216 */
[C---:B------:R-:W-:Y:S01]  /*f6b0*/  IMAD.WIDE R152, R11.reuse, 0x2, R2 ;  /* 0x000000020b987825 */ /* 0x040fe200078e0202 */
[----:B------:R0:W4:Y:S03]  /*f6c0*/  LDG.E.U16 R68, desc[UR60][R18.64] ;  /* 0x0000003c12447981 */ /* 0x000126000c1e1500 */
[----:B-1----:R-:W-:-:S04]  /*f6d0*/  IMAD.WIDE R12, R11, 0x2, R6 ;  /* 0x000000020b0c7825 */ /* 0x002fc800078e0206 */
[----:B------:R-:W-:Y:S02]  /*f6e0*/  IMAD R22, R5, 0x14, RZ ;  /* 0x0000001405167824 */ /* 0x000fe400078e02ff */
[----:B------:R-:W-:-:S04]  /*f6f0*/  IMAD.WIDE R20, R4, 0x2, R20 ;  /* 0x0000000204147825 */ /* 0x000fc800078e0214 */
[----:B------:R-:W-:Y:S01]  /*f700*/  IMAD R11, R5, 0x15, RZ ;  /* 0x00000015050b7824 */ /* 0x000fe200078e02ff */
[----:B------:R1:W4:Y:S01]  /*f710*/  LDG.E.U16 R73, desc[UR60][R20.64] ;  /* 0x0000003c14497981 */ /* 0x000322000c1e1500 */
[----:B------:R-:W-:-:S04]  /*f720*/  IMAD.WIDE R14, R4, 0x2, R152 ;  /* 0x00000002040e7825 */ /* 0x000fc800078e0298 */
[----:B------:R-:W-:Y:S01]  /*f730*/  IMAD R17, R5, 0x13, RZ ;  /* 0x0000001305117824 */ /* 0x000fe200078e02ff */
[----:B------:R1:W4:Y:S01]  /*f740*/  LDG.E.U16 R144, desc[UR60][R14.64] ;  /* 0x0000003c0e907981 */ /* 0x000322000c1e1500 */
[----:B0-----:R-:W-:-:S04]  /*f750*/  IMAD.WIDE R18, R4, 0x2, R12 ;  /* 0x0000000204127825 */ /* 0x001fc800078e020c */
[--C-:B------:R-:W-:Y:S01]  /*f760*/  IMAD.WIDE R12, R22, 0x2, R2.reuse ;  /* 0x00000002160c7825 */ /* 0x100fe200078e0202 */
[----:B------:R0:W4:Y:S03]  /*f770*/  LDG.E.U16 R145, desc[UR60][R18.64] ;  /* 0x0000003c12917981 */ /* 0x000126000c1e1500 */
[----:B------:R-:W-:-:S04]  /*f780*/  IMAD.WIDE R154, R11, 0x2, R2 ;  /* 0x000000020b9a7825 */ /* 0x000fc800078e0202 */
[----:B-1----:R-:W-:-:S04]  /*f790*/  IMAD.WIDE R20, R17, 0x2, R2 ;  /* 0x0000000211147825 */ /* 0x002fc800078e0202 */
[----:B------:R-:W-:-:S04]  /*f7a0*/  IMAD.WIDE R14, R17, 0x2, R6 ;  /* 0x00000002110e7825 */ /* 0x000fc800078e0206 */
[----:B------:R-:W-:-:S04]  /*f7b0*/  IMAD.WIDE R22, R22, 0x2, R6 ;  /* 0x0000000216167825 */ /* 0x000fc800078e0206 */
[----:B0-----:R-:W-:-:S04]  /*f7c0*/  IMAD.WIDE R18, R4, 0x2, R12 ;  /* 0x0000000204127825 */ /* 0x001fc800078e020c */
[C---:B------:R-:W-:Y:S01]  /*f7d0*/  IMAD.WIDE R12, R4.reuse, 0x2, R154 ;  /* 0x00000002040c7825 */ /* 0x040fe200078e029a */
[----:B------:R-:W4:Y:S03]  /*f7e0*/  LDG.E.U16 R93, desc[UR60][R18.64] ;  /* 0x0000003c125d7981 */ /* 0x000f26000c1e1500 */
[C---:B------:R-:W-:Y:S01]  /*f7f0*/  IMAD.WIDE R152, R4.reuse, 0x2, R20 ;  /* 0x0000000204987825 */ /* 0x040fe200078e0214 */
[----:B------:R0:W4:Y:S03]  /*f800*/  LDG.E.U16 R142, desc[UR60][R12.64] ;  /* 0x0000003c0c8e7981 */ /* 0x000126000c1e1500 */
[C---:B------:R-:W-:Y:S01]  /*f810*/  IMAD.WIDE R20, R4.reuse, 0x2, R14 ;  /* 0x0000000204147825 */ /* 0x040fe200078e020e */
[----:B------:R-:W4:Y:S03]  /*f820*/  LDG.E.U16 R113, desc[UR60][R152.64] ;  /* 0x0000003c98717981 */ /* 0x000f26000c1e1500 */
[----:B------:R-:W-:Y:S01]  /*f830*/  IMAD.WIDE R14, R4, 0x2, R22 ;  /* 0x00000002040e7825 */ /* 0x000fe200078e0216 */
[----:B------:R-:W4:Y:S03]  /*f840*/  LDG.E.U16 R110, desc[UR60][R20.64] ;  /* 0x0000003c146e7981 */ /* 0x000f26000c1e1500 */
[----:B0-----:R-:W-:Y:S01]  /*f850*/  IMAD R12, R5, 0x16, RZ ;  /* 0x00000016050c7824 */ /* 0x001fe200078e02ff */
[----:B------:R0:W4:Y:S01]  /*f860*/  LDG.E.U16 R90, desc[UR60][R14.64] ;  /* 0x0000003c0e5a7981 */ /* 0x000122000c1e1500 */
[----:B------:R-:W-:-:S04]  /*f870*/  IMAD.WIDE R18, R11, 0x2, R6 ;  /* 0x000000020b127825 */ /* 0x000fc800078e0206 */
[----:B------:R-:W-:Y:S02]  /*f880*/  IMAD R22, R5, 0x17, RZ ;  /* 0x0000001705167824 */ /* 0x000fe400078e02ff */
[----:B0-----:R-:W-:-:S04]  /*f890*/  IMAD.WIDE R14, R12, 0x2, R2 ;  /* 0x000000020c0e7825 */ /* 0x001fc800078e0202 */
[----:B------:R-:W-:-:S04]  /*f8a0*/  IMAD.WIDE R12, R12, 0x2, R6 ;  /* 0x000000020c0c7825 */ /* 0x000fc800078e0206 */
[----:B------:R-:W-:-:S04]  /*f8b0*/  IMAD.WIDE R20, R22, 0x2, R2 ;  /* 0x0000000216147825 */ /* 0x000fc800078e0202 */
[----:B------:R-:W-:-:S04]  /*f8c0*/  IMAD.WIDE R18, R4, 0x2, R18 ;  /* 0x0000000204127825 */ /* 0x000fc800078e0212 */
[----:B------:R-:W-:Y:S01]  /*f8d0*/  IMAD.WIDE R22, R22, 0x2, R6 ;  /* 0x0000000216167825 */ /* 0x000fe200078e0206 */
[----:B------:R0:W4:Y:S03]  /*f8e0*/  LDG.E.U16 R139, desc[UR60][R18.64] ;  /* 0x0000003c128b7981 */ /* 0x000126000c1e1500 */
[----:B------:R-:W-:-:S04]  /*f8f0*/  IMAD.WIDE R12, R4, 0x2, R12 ;  /* 0x00000002040c7825 */ /* 0x000fc800078e020c */
[----:B------:R-:W-:Y:S01]  /*f900*/  IMAD R11, R5, 0x18, RZ ;  /* 0x00000018050b7824 */ /* 0x000fe200078e02ff */
[----:B------:R1:W4:Y:S01]  /*f910*/  LDG.E.U16 R41, desc[UR60][R12.64] ;  /* 0x0000003c0c297981 */ /* 0x000322000c1e1500 */
[----:B------:R-:W-:-:S04]  /*f920*/  IMAD.WIDE R14, R4, 0x2, R14 ;  /* 0x00000002040e7825 */ /* 0x000fc800078e020e */
[----:B------:R-:W-:Y:S01]  /*f930*/  IMAD.WIDE R152, R11, 0x2, R2 ;  /* 0x000000020b987825 */ /* 0x000fe200078e0202 */
[----:B------:R1:W4:Y:S03]  /*f940*/  LDG.E.U16 R38, desc[UR60][R14.64] ;  /* 0x0000003c0e267981 */ /* 0x000326000c1e1500 */
[----:B0-----:R-:W-:-:S04]  /*f950*/  IMAD.WIDE R18, R4, 0x2, R22 ;  /* 0x0000000204127825 */ /* 0x001fc800078e0216 */
[----:B-1----:R-:W-:Y:S01]  /*f960*/  IMAD.WIDE R12, R11, 0x2, R6 ;  /* 0x000000020b0c7825 */ /* 0x002fe200078e0206 */
[----:B------:R0:W4:Y:S03]  /*f970*/  LDG.E.U16 R59, desc[UR60][R18.64] ;  /* 0x0000003c123b7981 */ /* 0x000126000c1e1500 */
        /* <DEDUP_REMOVED lines=39> */
[----:B0-----:R-:W-:Y:S01]  /*fbf0*/  IMAD.WIDE R18, R4, 0x2, R22 ;  /* 0x0000000204127825 */ /* 0x001fe200078e0216 */
[----:B------:R-:W-:-:S03]  /*fc00*/  SHF.L.U32 R22, R5, 0x5, RZ ;  /* 0x0000000505167819 */ /* 0x000fc600000006ff */
[----:B-1----:R-:W-:Y:S01]  /*fc10*/  IMAD.WIDE R12, R11, 0x2, R6 ;  /* 0x000000020b0c7825 */ /* 0x002fe200078e0206 */
[CC--:B------:R-:W-:Y:S01]  /*fc20*/  LEA R11, R5.reuse, R5.reuse, 0x5 ;  /* 0x00000005050b7211 */ /* 0x0c0fe200078e28ff */
[----:B------:R0:W4:Y:S01]  /*fc30*/  LDG.E.U16 R135, desc[UR60][R18.64] ;  /* 0x0000003c12877981 */ /* 0x000122000c1e1500 */
[----:B------:R-:W-:Y:S01]  /*fc40*/  LEA R17, R5, -R5, 0x5 ;  /* 0x8000000505117211 */ /* 0x000fe200078e28ff */
[----:B------:R-:W-:-:S04]  /*fc50*/  IMAD.WIDE R20, R4, 0x2, R20 ;  /* 0x0000000204147825 */ /* 0x000fc800078e0214 */
[C---:B--2---:R-:W-:Y:S01]  /*fc60*/  IMAD.WIDE R14, R4.reuse, 0x2, R152 ;  /* 0x00000002040e7825 */ /* 0x044fe200078e0298 */
[----:B------:R1:W2:Y:S03]  /*fc70*/  LDG.E.U16 R138, desc[UR60][R20.64] ;  /* 0x0000003c148a7981 */ /* 0x0002a6000c1e1500 */
[----:B0-----:R-:W-:Y:S01]  /*fc80*/  IMAD.WIDE R18, R4, 0x2, R12 ;  /* 0x0000000204127825 */ /* 0x001fe200078e020c */
[----:B------:R0:W2:Y:S03]  /*fc90*/  LDG.E.U16 R40, desc[UR60][R14.64] ;  /* 0x0000003c0e287981 */ /* 0x0000a6000c1e1500 */
[--C-:B------:R-:W-:Y:S01]  /*fca0*/  IMAD.WIDE R12, R22, 0x2, R2.reuse ;  /* 0x00000002160c7825 */ /* 0x100fe200078e0202 */
[----:B------:R0:W2:Y:S03]  /*fcb0*/  LDG.E.U16 R43, desc[UR60][R18.64] ;  /* 0x0000003c122b7981 */ /* 0x0000a6000c1e1500 */
[----:B------:R-:W-:-:S04]  /*fcc0*/  IMAD.WIDE R154, R11, 0x2, R2 ;  /* 0x000000020b9a7825 */ /* 0x000fc800078e0202 */
[----:B-1----:R-:W-:-:S04]  /*fcd0*/  IMAD.WIDE R20, R17, 0x2, R2 ;  /* 0x0000000211147825 */ /* 0x002fc800078e0202 */
[----:B0-----:R-:W-:-:S04]  /*fce0*/  IMAD.WIDE R14, R17, 0x2, R6 ;  /* 0x00000002110e7825 */ /* 0x001fc800078e0206 */
[----:B------:R-:W-:-:S04]  /*fcf0*/  IMAD.WIDE R22, R22, 0x2, R6 ;  /* 0x0000000216167825 */ /* 0x000fc800078e0206 */
[----:B------:R-:W-:-:S04]  /*fd00*/  IMAD.WIDE R18, R4, 0x2, R12 ;  /* 0x0000000204127825 */ /* 0x000fc800078e020c */
[C---:B------:R-:W-:Y:S01]  /*fd10*/  IMAD.WIDE R12, R4.reuse, 0x2, R154 ;  /* 0x00000002040c7825 */ /* 0x040fe200078e029a */
[----:B------:R-:W2:Y:S03]  /*fd20*/  LDG.E.U16 R24, desc[UR60][R18.64] ;  /* 0x0000003c12187981 */ /* 0x000ea6000c1e1500 */
[C---:B------:R-:W-:Y:S01]  /*fd30*/  IMAD.WIDE R152, R4.reuse, 0x2, R20 ;  /* 0x0000000204987825 */ /* 0x040fe200078e0214 */
[----:B------:R0:W2:Y:S03]  /*fd40*/  LDG.E.U16 R75, desc[UR60][R12.64] ;  /* 0x0000003c0c4b7981 */ /* 0x0000a6000c1e1500 */
[C---:B------:R-:W-:Y:S01]  /*fd50*/  IMAD.WIDE R20, R4.reuse, 0x2, R14 ;  /* 0x0000000204147825 */ /* 0x040fe200078e020e */
[----:B------:R-:W2:Y:S03]  /*fd60*/  LDG.E.U16 R58, desc[UR60][R152.64] ;  /* 0x0000003c983a7981 */ /* 0x000ea6000c1e1500 */
[----:B------:R-:W-:Y:S01]  /*fd70*/  IMAD.WIDE R14, R4, 0x2, R22 ;  /* 0x00000002040e7825 */ /* 0x000fe200078e0216 */
[----:B------:R-:W2:Y:S03]  /*fd80*/  LDG.E.U16 R61, desc[UR60][R20.64] ;  /* 0x0000003c143d7981 */ /* 0x000ea6000c1e1500 */
[----:B0-----:R-:W-:Y:S01]  /*fd90*/  IMAD R12, R5, 0x22, RZ ;  /* 0x00000022050c7824 */ /* 0x001fe200078e02ff */
[----:B------:R0:W2:Y:S01]  /*fda0*/  LDG.E.U16 R55, desc[UR60][R14.64] ;  /* 0x0000003c0e377981 */ /* 0x0000a2000c1e1500 */
[----:B------:R-:W-:-:S04]  /*fdb0*/  IMAD.WIDE R18, R11, 0x2, R6 ;  /* 0x000000020b127825 */ /* 0x000fc800078e0206 */
[----:B------:R-:W-:Y:S02]  /*fdc0*/  IMAD R22, R5, 0x23, RZ ;  /* 0x0000002305167824 */ /* 0x000fe400078e02ff */
[----:B0-----:R-:W-:-:S04]  /*fdd0*/  IMAD.WIDE R14, R12, 0x2, R2 ;  /* 0x000000020c0e7825 */ /* 0x001fc800078e0202 */
[----:B------:R-:W-:-:S04]  /*fde0*/  IMAD.WIDE R12, R12, 0x2, R6 ;  /* 0x000000020c0c7825 */ /* 0x000fc800078e0206 */
[----:B------:R-:W-:-:S04]  /*fdf0*/  IMAD.WIDE R20, R22, 0x2, R2 ;  /* 0x0000000216147825 */ /* 0x000fc800078e0202 */
[----:B------:R-:W-:-:S04]  /*fe00*/  IMAD.WIDE R18, R4, 0x2, R18 ;  /* 0x0000000204127825 */ /* 0x000fc800078e0212 */
[----:B------:R-:W-:Y:S01]  /*fe10*/  IMAD.WIDE R22, R22, 0x2, R6 ;  /* 0x0000000216167825 */ /* 0x000fe200078e0206 */
[----:B------:R0:W2:Y:S03]  /*fe20*/  LDG.E.U16 R72, desc[UR60][R18.64] ;  /* 0x0000003c12487981 */ /* 0x0000a6000c1e1500 */
[----:B------:R-:W-:-:S04]  /*fe30*/  IMAD.WIDE R12, R4, 0x2, R12 ;  /* 0x00000002040c7825 */ /* 0x000fc800078e020c */
[----:B------:R-:W-:Y:S01]  /*fe40*/  IMAD R11, R5, 0x24, RZ ;  /* 0x00000024050b7824 */ /* 0x000fe200078e02ff */
[----:B------:R1:W2:Y:S01]  /*fe50*/  LDG.E.U16 R137, desc[UR60][R12.64] ;  /* 0x0000003c0c897981 */ /* 0x0002a2000c1e1500 */
[----:B------:R-:W-:-:S04]  /*fe60*/  IMAD.WIDE R14, R4, 0x2, R14 ;  /* 0x00000002040e7825 */ /* 0x000fc800078e020e */
[----:B------:R-:W-:Y:S01]  /*fe70*/  IMAD.WIDE R152, R11, 0x2, R2 ;  /* 0x000000020b987825 */ /* 0x000fe200078e0202 */
[----:B------:R3:W2:Y:S03]  /*fe80*/  LDG.E.U16 R136, desc[UR60][R14.64] ;  /* 0x0000003c0e887981 */ /* 0x0006a6000c1e1500 */
[----:B0-----:R-:W-:-:S04]  /*fe90*/  IMAD.WIDE R18, R4, 0x2, R22 ;  /* 0x0000000204127825 */ /* 0x001fc800078e0216 */
[----:B-1----:R-:W-:Y:S01]  /*fea0*/  IMAD.WIDE R12, R11, 0x2, R6 ;  /* 0x000000020b0c7825 */ /* 0x002fe200078e0206 */
[----:B------:R0:W2:Y:S03]  /*feb0*/  LDG.E.U16 R106, desc[UR60][R18.64] ;  /* 0x0000003c126a7981 */ /* 0x0000a6000c1e1500 */
[----:B------:R-:W-:Y:S02]  /*fec0*/  IMAD R22, R5, 0x26, RZ ;  /* 0x0000002605167824 */ /* 0x000fe400078e02ff */
[----:B------:R-:W-:-:S04]  /*fed0*/  IMAD.WIDE R20, R4, 0x2, R20 ;  /* 0x0000000204147825 */ /* 0x000fc800078e0214 */
[----:B------:R-:W-:Y:S01]  /*fee0*/  IMAD R11, R5, 0x27, RZ ;  /* 0x00000027050b7824 */ /* 0x000fe200078e02ff */
[----:B------:R1:W2:Y:S01]  /*fef0*/  LDG.E.U16 R109, desc[UR60][R20.64] ;  /* 0x0000003c146d7981 */ /* 0x0002a2000c1e1500 */
[----:B---3--:R-:W-:-:S04]  /*ff00*/  IMAD.WIDE R14, R4, 0x2, R152 ;  /* 0x00000002040e7825 */ /* 0x008fc800078e0298 */
[----:B------:R-:W-:Y:S01]  /*ff10*/  IMAD R17, R5, 0x25, RZ ;  /* 0x0000002505117824 */ /* 0x000fe200078e02ff */
[----:B------:R3:W2:Y:S01]  /*ff20*/  LDG.E.U16 R89, desc[UR60][R14.64] ;  /* 0x0000003c0e597981 */ /* 0x0006a2000c1e1500 */
[----:B0-----:R-:W-:-:S04]  /*ff30*/  IMAD.WIDE R18, R4, 0x2, R12 ;  /* 0x0000000204127825 */ /* 0x001fc800078e020c */
[--C-:B------:R-:W-:Y:S01]  /*ff40*/  IMAD.WIDE R12, R22, 0x2, R2.reuse ;  /* 0x00000002160c7825 */ /* 0x100fe200078e0202 */
[----:B------:R0:W2:Y:S03]  /*ff50*/  LDG.E.U16 R86, desc[UR60][R18.64] ;  /* 0x0000003c12567981 */ /* 0x0000a6000c1e1500 */
[----:B------:R-:W-:-:S04]  /*ff60*/  IMAD.WIDE R154, R11, 0x2, R2 ;  /* 0x000000020b9a7825 */ /* 0x000fc800078e0202 */
[----:B-1----:R-:W-:-:S04]  /*ff70*/  IMAD.WIDE R20, R17, 0x2, R2 ;  /* 0x0000000211147825 */ /* 0x002fc800078e0202 */
[----:B---3--:R-:W-:-:S04]  /*ff80*/  IMAD.WIDE R14, R17, 0x2, R6 ;  /* 0x00000002110e7825 */ /* 0x008fc800078e0206 */
[----:B------:R-:W-:-:S04]  /*ff90*/  IMAD.WIDE R22, R22, 0x2, R6 ;  /* 0x0000000216167825 */ /* 0x000fc800078e0206 */
[----:B0-----:R-:W-:-:S04]  /*ffa0*/  IMAD.WIDE R18, R4, 0x2, R12 ;  /* 0x0000000204127825 */ /* 0x001fc800078e020c */
[C---:B------:R-:W-:Y:S01]  /*ffb0*/  IMAD.WIDE R12, R4.reuse, 0x2, R154 ;  /* 0x00000002040c7825 */ /* 0x040fe200078e029a */
[----:B------:R-:W3:Y:S03]  /*ffc0*/  LDG.E.U16 R42, desc[UR60][R18.64] ;  /* 0x0000003c122a7981 */ /* 0x000ee6000c1e1500 */
[C---:B------:R-:W-:Y:S01]  /*ffd0*/  IMAD.WIDE R152, R4.reuse, 0x2, R20 ;  /* 0x0000000204987825 */ /* 0x040fe200078e0214 */
[----:B------:R0:W3:Y:S03]  /*ffe0*/  LDG.E.U16 R60, desc[UR60][R12.64] ;  /* 0x0000003c0c3c7981 */ /* 0x0000e6000c1e1500 */
[C---:B------:R-:W-:Y:S01]  /*fff0*/  IMAD.WIDE R20, R4.reuse, 0x2, R14 ;  /* 0x0000000204147825 */ /* 0x040fe200078e020e */
[----:B------:R-:W3:Y:S03]  /*10000*/  LDG.E.U16 R134, desc[UR60][R152.64] ;  /* 0x0000003c98867981 */ /* 0x000ee6000c1e1500 */
[----:B------:R-:W-:Y:S01]  /*10010*/  IMAD.WIDE R14, R4, 0x2, R22 ;  /* 0x00000002040e7825 */ /* 0x000fe200078e0216 */
[----:B------:R-:W3:Y:S03]  /*10020*/  LDG.E.U16 R131, desc[UR60][R20.64] ;  /* 0x0000003c14837981 */ /* 0x000ee6000c1e1500 */
[----:B0-----:R-:W-:Y:S01]  /*10030*/  IMAD R12, R5, 0x28, RZ ;  /* 0x00000028050c7824 */ /* 0x001fe200078e02ff */
[----:B------:R0:W3:Y:S01]  /*10040*/  LDG.E.U16 R45, desc[UR60][R14.64] ;  /* 0x0000003c0e2d7981 */ /* 0x0000e2000c1e1500 */
[----:B------:R-:W-:-:S04]  /*10050*/  IMAD.WIDE R18, R11, 0x2, R6 ;  /* 0x000000020b127825 */ /* 0x000fc800078e0206 */
[----:B------:R-:W-:Y:S02]  /*10060*/  IMAD R22, R5, 0x29, RZ ;  /* 0x0000002905167824 */ /* 0x000fe400078e02ff */
[----:B0-----:R-:W-:-:S04]  /*10070*/  IMAD.WIDE R14, R12, 0x2, R2 ;  /* 0x000000020c0e7825 */ /* 0x001fc800078e0202 */
[----:B------:R-:W-:-:S04]  /*10080*/  IMAD.WIDE R12, R12, 0x2, R6 ;  /* 0x000000020c0c7825 */ /* 0x000fc800078e0206 */
[----:B------:R-:W-:-:S04]  /*10090*/  IMAD.WIDE R20, R22, 0x2, R2 ;  /* 0x0000000216147825 */ /* 0x000fc800078e0202 */
[----:B------:R-:W-:-:S04]  /*100a0*/  IMAD.WIDE R18, R4, 0x2, R18 ;  /* 0x0000000204127825 */ /* 0x000fc800078e0212 */
[----:B------:R-:W-:Y:S01]  /*100b0*/  IMAD.WIDE R22, R22, 0x2, R6 ;  /* 0x0000000216167825 */ /* 0x000fe200078e0206 */
[----:B------:R0:W3:Y:S03]  /*100c0*/  LDG.E.U16 R63, desc[UR60][R18.64] ;  /* 0x0000003c123f7981 */ /* 0x0000e6000c1e1500 */
[----:B------:R-:W-:-:S04]  /*100d0*/  IMAD.WIDE R12, R4, 0x2, R12 ;  /* 0x00000002040c7825 */ /* 0x000fc800078e020c */
[----:B------:R-:W-:Y:S01]  /*100e0*/  IMAD R11, R5, 0x2a, RZ ;  /* 0x0000002a050b7824 */ /* 0x000fe200078e02ff */
[----:B------:R1:W3:Y:S01]  /*100f0*/  LDG.E.U16 R37, desc[UR60][R12.64] ;  /* 0x0000003c0c257981 */ /* 0x0002e2000c1e1500 */
[----:B------:R-:W-:-:S04]  /*10100*/  IMAD.WIDE R14, R4, 0x2, R14 ;  /* 0x00000002040e7825 */ /* 0x000fc800078e020e */
[C---:B------:R-:W-:Y:S01]  /*10110*/  IMAD.WIDE R152, R11.reuse, 0x2, R2 ;  /* 0x000000020b987825 */ /* 0x040fe200078e0202 */
[----:B------:R1:W-:Y:S03]  /*10120*/  STL [R1+0x3bc], R0 ;  /* 0x0003bc0001007387 */ /* 0x0003e60000100800 */
[----:B0-----:R-:W-:Y:S01]  /*10130*/  IMAD.WIDE R18, R4, 0x2, R22 ;  /* 0x0000000204127825 */ /* 0x001fe200078e0216 */
[----:B------:R0:W3:Y:S03]  /*10140*/  LDG.E.U16 R52, desc[UR60][R14.64] ;  /* 0x0000003c0e347981 */ /* 0x0000e6000c1e1500 */
[----:B-1----:R-:W-:Y:S01]  /*10150*/  IMAD.WIDE R12, R11, 0x2, R6 ;  /* 0x000000020b0c7825 */ /* 0x002fe200078e0206 */
[----:B------:R1:W3:Y:S03]  /*10160*/  LDG.E.U16 R0, desc[UR60][R18.64] ;  /* 0x0000003c12007981 */ /* 0x0002e6000c1e1500 */
[----:B------:R-:W-:-:S02]  /*10170*/  IMAD R22, R5, 0x2c, RZ ;  /* 0x0000002c05167824 */ /* 0x000fc400078e02ff */
[----:B------:R-:W-:-:S04]  /*10180*/  IMAD.WIDE R20, R4, 0x2, R20 ;  /* 0x0000000204147825 */ /* 0x000fc800078e0214 */
[----:B------:R-:W-:Y:S01]  /*10190*/  IMAD R11, R5, 0x2d, RZ ;  /* 0x0000002d050b7824 */ /* 0x000fe200078e02ff */
[----:B------:R1:W3:Y:S01]  /*101a0*/  LDG.E.U16 R10, desc[UR60][R20.64] ;  /* 0x0000003c140a7981 */ /* 0x0002e2000c1e1500 */
[----:B0-----:R-:W-:-:S04]  /*101b0*/  IMAD.WIDE R14, R4, 0x2, R152 ;  /* 0x00000002040e7825 */ /* 0x001fc800078e0298 */
[----:B------:R-:W-:Y:S01]  /*101c0*/  IMAD R17, R5, 0x2b, RZ ;  /* 0x0000002b05117824 */ /* 0x000fe200078e02ff */
[----:B------:R0:W3:Y:S01]  /*101d0*/  LDG.E.U16 R132, desc[UR60][R14.64] ;  /* 0x0000003c0e847981 */ /* 0x0000e2000c1e1500 */
[----:B-1----:R-:W-:-:S04]  /*101e0*/  IMAD.WIDE R18, R4, 0x2, R12 ;  /* 0x0000000204127825 */ /* 0x002fc800078e020c */
[--C-:B------:R-:W-:Y:S01]  /*101f0*/  IMAD.WIDE R12, R22, 0x2, R2.reuse ;  /* 0x00000002160c7825 */ /* 0x100fe200078e0202 */
[----:B------:R1:W3:Y:S03]  /*10200*/  LDG.E.U16 R133, desc[UR60][R18.64] ;  /* 0x0000003c12857981 */ /* 0x0002e6000c1e1500 */
[----:B------:R-:W-:-:S04]  /*10210*/  IMAD.WIDE R154, R11, 0x2, R2 ;  /* 0x000000020b9a7825 */ /* 0x000fc800078e0202 */
[----:B------:R-:W-:-:S04]  /*10220*/  IMAD.WIDE R20, R17, 0x2, R2 ;  /* 0x0000000211147825 */ /* 0x000fc800078e0202 */
[----:B0-----:R-:W-:-:S04]  /*10230*/  IMAD.WIDE R14, R17, 0x2, R6 ;  /* 0x00000002110e7825 */ /* 0x001fc800078e0206 */
[----:B------:R-:W-:-:S04]  /*10240*/  IMAD.WIDE R22, R22, 0x2, R6 ;  /* 0x0000000216167825 */ /* 0x000fc800078e0206 */
[----:B-1----:R-:W-:-:S04]  /*10250*/  IMAD.WIDE R18, R4, 0x2, R12 ;  /* 0x0000000204127825 */ /* 0x002fc800078e020c */
        /* <DEDUP_REMOVED lines=22> */
[----:B------:R-:W-:Y:S01]  /*103c0*/  IMAD.WIDE R152, R11, 0x2, R2 ;  /* 0x000000020b987825 */ /* 0x000fe200078e0202 */
[----:B------:R4:W3:Y:S03]  /*103d0*/  LDG.E.U16 R44, desc[UR60][R14.64] ;  /* 0x0000003c0e2c7981 */ /* 0x0008e6000c1e1500 */
[----:B0-----:R-:W-:-:S04]  /*103e0*/  IMAD.WIDE R18, R4, 0x2, R22 ;  /* 0x0000000204127825 */ /* 0x001fc800078e0216 */
[----:B-1----:R-:W-:Y:S01]  /*103f0*/  IMAD.WIDE R12, R11, 0x2, R6 ;  /* 0x000000020b0c7825 */ /* 0x002fe200078e0206 */
[----:B------:R0:W3:Y:S03]  /*10400*/  LDG.E.U16 R65, desc[UR60][R18.64] ;  /* 0x0000003c12417981 */ /* 0x0000e6000c1e1500 */
[----:B------:R-:W-:Y:S02]  /*10410*/  IMAD R22, R5, 0x32, RZ ;  /* 0x0000003205167824 */ /* 0x000fe400078e02ff */
[----:B------:R-:W-:-:S04]  /*10420*/  IMAD.WIDE R20, R4, 0x2, R20 ;  /* 0x0000000204147825 */ /* 0x000fc800078e0214 */
[----:B------:R-:W-:Y:S01]  /*10430*/  IMAD R11, R5, 0x33, RZ ;  /* 0x00000033050b7824 */ /* 0x000fe200078e02ff */
[----:B------:R1:W3:Y:S01]  /*10440*/  LDG.E.U16 R62, desc[UR60][R20.64] ;  /* 0x0000003c143e7981 */ /* 0x0002e2000c1e1500 */
[----:B----4-:R-:W-:-:S04]  /*10450*/  IMAD.WIDE R14, R4, 0x2, R152 ;  /* 0x00000002040e7825 */ /* 0x010fc800078e0298 */
[----:B------:R-:W-:Y:S01]  /*10460*/  IMAD R17, R5, 0x31, RZ ;  /* 0x0000003105117824 */ /* 0x000fe200078e02ff */
[----:B------:R4:W3:Y:S01]  /*10470*/  LDG.E.U16 R34, desc[UR60][R14.64] ;  /* 0x0000003c0e227981 */ /* 0x0008e2000c1e1500 */
[----:B0-----:R-:W-:-:S04]  /*10480*/  IMAD.WIDE R18, R4, 0x2, R12 ;  /* 0x0000000204127825 */ /* 0x001fc800078e020c */
[--C-:B------:R-:W-:Y:S01]  /*10490*/  IMAD.WIDE R12, R22, 0x2, R2.reuse ;  /* 0x00000002160c7825 */ /* 0x100fe200078e0202 */
[----:B------:R0:W3:Y:S03]  /*104a0*/  LDG.E.U16 R147, desc[UR60][R18.64] ;  /* 0x0000003c12937981 */ /* 0x0000e6000c1e1500 */
[----:B------:R-:W-:-:S04]  /*104b0*/  IMAD.WIDE R154, R11, 0x2, R2 ;  /* 0x000000020b9a7825 */ /* 0x000fc800078e0202 */
[----:B-1----:R-:W-:-:S04]  /*104c0*/  IMAD.WIDE R20, R17, 0x2, R2 ;  /* 0x0000000211147825 */ /* 0x002fc800078e0202 */
[----:B----4-:R-:W-:-:S04]  /*104d0*/  IMAD.WIDE R14, R17, 0x2, R6 ;  /* 0x00000002110e7825 */ /* 0x010fc800078e0206 */
        /* <DEDUP_REMOVED lines=33> */
[----:B--2---:R-:W-:-:S04]  /*106f0*/  IMAD.WIDE R14, R4, 0x2, R152 ;  /* 0x00000002040e7825 */ /* 0x004fc800078e0298 */
[----:B------:R-:W-:Y:S01]  /*10700*/  IMAD R17, R5, 0x37, RZ ;  /* 0x0000003705117824 */ /* 0x000fe200078e02ff */
[----:B------:R2:W4:Y:S01]  /*10710*/  LDG.E.U16 R46, desc[UR60][R14.64] ;  /* 0x0000003c0e2e7981 */ /* 0x000522000c1e1500 */
[----:B0-----:R-:W-:-:S04]  /*10720*/  IMAD.WIDE R18, R4, 0x2, R12 ;  /* 0x0000000204127825 */ /* 0x001fc800078e020c */
[--C-:B------:R-:W-:Y:S01]  /*10730*/  IMAD.WIDE R12, R22, 0x2, R2.reuse ;  /* 0x00000002160c7825 */ /* 0x100fe200078e0202 */
[----:B------:R0:W4:Y:S03]  /*10740*/  LDG.E.U16 R49, desc[UR60][R18.64] ;  /* 0x0000003c12317981 */ /* 0x000126000c1e1500 */
[----:B------:R-:W-:-:S04]  /*10750*/  IMAD.WIDE R154, R11, 0x2, R2 ;  /* 0x000000020b9a7825 */ /* 0x000fc800078e0202 */
[----:B-1----:R-:W-:-:S04]  /*10760*/  IMAD.WIDE R20, R17, 0x2, R2 ;  /* 0x0000000211147825 */ /* 0x002fc800078e0202 */
[----:B--2---:R-:W-:-:S04]  /*10770*/  IMAD.WIDE R14, R17, 0x2, R6 ;  /* 0x00000002110e7825 */ /* 0x004fc800078e0206 */
[----:B------:R-:W-:-:S04]  /*10780*/  IMAD.WIDE R22, R22, 0x2, R6 ;  /* 0x0000000216167825 */ /* 0x000fc800078e0206 */
[----:B0-----:R-:W-:-:S04]  /*10790*/  IMAD.WIDE R18, R4, 0x2, R12 ;  /* 0x0000000204127825 */ /* 0x001fc800078e020c */
[C---:B------:R-:W-:Y:S01]  /*107a0*/  IMAD.WIDE R12, R4.reuse, 0x2, R154 ;  /* 0x00000002040c7825 */ /* 0x040fe200078e029a */
[----:B------:R-:W2:Y:S03]  /*107b0*/  LDG.E.U16 R150, desc[UR60][R18.64] ;  /* 0x0000003c12967981 */ /* 0x000ea6000c1e1500 */
        /* <DEDUP_REMOVED lines=10> */
[----:B------:R-:W-:-:S04]  /*10860*/  IMAD.WIDE R18, R4, 0x2, R18 ;  /* 0x0000000204127825 */ /* 0x000fc800078e0212 */
[C---:B0-----:R-:W-:Y:S01]  /*10870*/  IMAD.WIDE R14, R12.reuse, 0x2, R2 ;  /* 0x000000020c0e7825 */ /* 0x041fe200078e0202 */
[----:B------:R0:W4:Y:S03]  /*10880*/  LDG.E.U16 R31, desc[UR60][R18.64] ;  /* 0x0000003c121f7981 */ /* 0x000126000c1e1500 */
[----:B------:R-:W-:-:S04]  /*10890*/  IMAD.WIDE R12, R12, 0x2, R6 ;  /* 0x000000020c0c7825 */ /* 0x000fc800078e0206 */
[----:B------:R-:W-:-:S04]  /*108a0*/  IMAD.WIDE R20, R22, 0x2, R2 ;  /* 0x0000000216147825 */ /* 0x000fc800078e0202 */
[----:B------:R-:W-:-:S04]  /*108b0*/  IMAD.WIDE R22, R22, 0x2, R6 ;  /* 0x0000000216167825 */ /* 0x000fc800078e0206 */
[----:B------:R-:W-:Y:S02]  /*108c0*/  IMAD R11, R5, 0x3c, RZ ;  /* 0x0000003c050b7824 */ /* 0x000fe400078e02ff */
[----:B------:R-:W-:-:S04]  /*108d0*/  IMAD.WIDE R14, R4, 0x2, R14 ;  /* 0x00000002040e7825 */ /* 0x000fc800078e020e */
[----:B------:R-:W-:Y:S01]  /*108e0*/  IMAD.WIDE R152, R11, 0x2, R2 ;  /* 0x000000020b987825 */ /* 0x000fe200078e0202 */
[----:B------:R1:W4:Y:S03]  /*108f0*/  LDG.E.U16 R124, desc[UR60][R14.64] ;  /* 0x0000003c0e7c7981 */ /* 0x000326000c1e1500 */
[----:B------:R-:W-:-:S04]  /*10900*/  IMAD.WIDE R12, R4, 0x2, R12 ;  /* 0x00000002040c7825 */ /* 0x000fc800078e020c */
[C---:B0-----:R-:W-:Y:S01]  /*10910*/  IMAD.WIDE R18, R4.reuse, 0x2, R22 ;  /* 0x0000000204127825 */ /* 0x041fe200078e0216 */
[----:B------:R0:W4:Y:S03]  /*10920*/  LDG.E.U16 R125, desc[UR60][R12.64] ;  /* 0x0000003c0c7d7981 */ /* 0x000126000c1e1500 */
[C---:B------:R-:W-:Y:S01]  /*10930*/  IMAD.WIDE R20, R4.reuse, 0x2, R20 ;  /* 0x0000000204147825 */ /* 0x040fe200078e0214 */
[----:B------:R0:W4:Y:S03]  /*10940*/  LDG.E.U16 R100, desc[UR60][R18.64] ;  /* 0x0000003c12647981 */ /* 0x000126000c1e1500 */
[----:B-1----:R-:W-:Y:S01]  /*10950*/  IMAD.WIDE R14, R4, 0x2, R152 ;  /* 0x00000002040e7825 */ /* 0x002fe200078e0298 */
[----:B------:R1:W4:Y:S03]  /*10960*/  LDG.E.U16 R103, desc[UR60][R20.64] ;  /* 0x0000003c14677981 */ /* 0x000326000c1e1500 */
[----:B0-----:R-:W-:Y:S01]  /*10970*/  IMAD.WIDE R12, R11, 0x2, R6 ;  /* 0x000000020b0c7825 */ /* 0x001fe200078e0206 */
[----:B------:R0:W4:Y:S03]  /*10980*/  LDG.E.U16 R83, desc[UR60][R14.64] ;  /* 0x0000003c0e537981 */ /* 0x000126000c1e1500 */
[----:B------:R-:W-:-:S02]  /*10990*/  IMAD R18, R5, 0x3d, RZ ;  /* 0x0000003d05127824 */ /* 0x000fc400078e02ff */
[C---:B------:R-:W-:Y:S02]  /*109a0*/  IMAD R152, R5.reuse, 0x3e, RZ ;  /* 0x0000003e05987824 */ /* 0x040fe400078e02ff */
[----:B-1----:R-:W-:Y:S01]  /*109b0*/  IMAD.WIDE R20, R18, 0x2, R2 ;  /* 0x0000000212147825 */ /* 0x002fe200078e0202 */
[----:B------:R-:W-:-:S03]  /*109c0*/  LEA R11, R5, -R5, 0x6 ;  /* 0x80000005050b7211 */ /* 0x000fc600078e30ff */
[----:B------:R-:W-:-:S04]  /*109d0*/  IMAD.WIDE R18, R18, 0x2, R6 ;  /* 0x0000000212127825 */ /* 0x000fc800078e0206 */
[----:B0-----:R-:W-:-:S04]  /*109e0*/  IMAD.WIDE R14, R4, 0x2, R12 ;  /* 0x00000002040e7825 */ /* 0x001fc800078e020c */
[C---:B------:R-:W-:Y:S01]  /*109f0*/  IMAD.WIDE R12, R152.reuse, 0x2, R2 ;  /* 0x00000002980c7825 */ /* 0x040fe200078e0202 */
[----:B------:R0:W4:Y:S03]  /*10a00*/  LDG.E.U16 R80, desc[UR60][R14.64] ;  /* 0x0000003c0e507981 */ /* 0x000126000c1e1500 */
[----:B------:R-:W-:-:S04]  /*10a10*/  IMAD.WIDE R152, R152, 0x2, R6 ;  /* 0x0000000298987825 */ /* 0x000fc800078e0206 */
[----:B------:R-:W-:-:S04]  /*10a20*/  IMAD.WIDE R22, R4, 0x2, R20 ;  /* 0x0000000204167825 */ /* 0x000fc800078e0214 */
[----:B------:R-:W-:Y:S01]  /*10a30*/  IMAD.WIDE R154, R11, 0x2, R2 ;  /* 0x000000020b9a7825 */ /* 0x000fe200078e0202 */
[----:B------:R-:W4:Y:S03]  /*10a40*/  LDG.E.U16 R122, desc[UR60][R22.64] ;  /* 0x0000003c167a7981 */ /* 0x000f26000c1e1500 */
[----:B------:R-:W-:-:S04]  /*10a50*/  IMAD.WIDE R20, R4, 0x2, R18 ;  /* 0x0000000204147825 */ /* 0x000fc800078e0212 */
[C---:B------:R-:W-:Y:S01]  /*10a60*/  IMAD.WIDE R18, R4.reuse, 0x2, R12 ;  /* 0x0000000204127825 */ /* 0x040fe200078e020c */
[----:B------:R-:W4:Y:S03]  /*10a70*/  LDG.E.U16 R119, desc[UR60][R20.64] ;  /* 0x0000003c14777981 */ /* 0x000f26000c1e1500 */
[C---:B0-----:R-:W-:Y:S01]  /*10a80*/  IMAD.WIDE R14, R4.reuse, 0x2, R152 ;  /* 0x00000002040e7825 */ /* 0x041fe200078e0298 */
[----:B------:R0:W4:Y:S03]  /*10a90*/  LDG.E.U16 R48, desc[UR60][R18.64] ;  /* 0x0000003c12307981 */ /* 0x000126000c1e1500 */
[----:B------:R-:W-:Y:S01]  /*10aa0*/  IMAD.WIDE R12, R4, 0x2, R154 ;  /* 0x00000002040c7825 */ /* 0x000fe200078e029a */
[----:B------:R1:W4:Y:S04]  /*10ab0*/  LDG.E.U16 R51, desc[UR60][R14.64] ;  /* 0x0000003c0e337981 */ /* 0x000328000c1e1500 */
[----:B------:R1:W4:Y:S01]  /*10ac0*/  LDG.E.U16 R66, desc[UR60][R12.64] ;  /* 0x0000003c0c427981 */ /* 0x000322000c1e1500 */
[----:B0-----:R-:W-:Y:S01]  /*10ad0*/  SHF.L.U32 R18, R5, 0x6, RZ ;  /* 0x0000000605127819 */ /* 0x001fe200000006ff */
[----:B-1----:R-:W-:Y:S01]  /*10ae0*/  IMAD.WIDE R14, R11, 0x2, R6 ;  /* 0x000000020b0e7825 */ /* 0x002fe200078e0206 */
[----:B------:R-:W-:-:S03]  /*10af0*/  LEA R22, R5, R5, 0x6 ;  /* 0x0000000505167211 */ /* 0x000fc600078e30ff */
[----:B------:R-:W-:-:S04]  /*10b00*/  IMAD.WIDE R12, R18, 0x2, R2 ;  /* 0x00000002120c7825 */ /* 0x000fc800078e0202 */
[----:B------:R-:W-:-:S04]  /*10b10*/  IMAD.WIDE R18, R18, 0x2, R6 ;  /* 0x0000000212127825 */ /* 0x000fc800078e0206 */
[----:B------:R-:W-:Y:S02]  /*10b20*/  IMAD R11, R5, 0x42, RZ ;  /* 0x00000042050b7824 */ /* 0x000fe400078e02ff */
[----:B------:R-:W-:-:S04]  /*10b30*/  IMAD.WIDE R20, R4, 0x2, R14 ;  /* 0x0000000204147825 */ /* 0x000fc800078e020e */
[C---:B------:R-:W-:Y:S01]  /*10b40*/  IMAD.WIDE R14, R4.reuse, 0x2, R12 ;  /* 0x00000002040e7825 */ /* 0x040fe200078e020c */
[----:B------:R-:W4:Y:S03]  /*10b50*/  LDG.E.U16 R69, desc[UR60][R20.64] ;  /* 0x0000003c14457981 */ /* 0x000f26000c1e1500 */
[----:B------:R-:W-:Y:S01]  /*10b60*/  IMAD.WIDE R12, R4, 0x2, R18 ;  /* 0x00000002040c7825 */ /* 0x000fe200078e0212 */
[----:B------:R-:W4:Y:S03]  /*10b70*/  LDG.E.U16 R97, desc[UR60][R14.64] ;  /* 0x0000003c0e617981 */ /* 0x000f26000c1e1500 */
[--C-:B------:R-:W-:Y:S01]  /*10b80*/  IMAD.WIDE R154, R11, 0x2, R2.reuse ;  /* 0x000000020b9a7825 */ /* 0x100fe200078e0202 */
[----:B------:R0:W4:Y:S03]  /*10b90*/  LDG.E.U16 R114, desc[UR60][R12.64] ;  /* 0x0000003c0c727981 */ /* 0x000126000c1e1500 */
[----:B------:R-:W-:-:S04]  /*10ba0*/  IMAD.WIDE R152, R22, 0x2, R2 ;  /* 0x0000000216987825 */ /* 0x000fc800078e0202 */
[----:B------:R-:W-:-:S04]  /*10bb0*/  IMAD.WIDE R22, R22, 0x2, R6 ;  /* 0x0000000216167825 */ /* 0x000fc800078e0206 */
[----:B0-----:R-:W-:-:S04]  /*10bc0*/  IMAD.WIDE R12, R4, 0x2, R154 ;  /* 0x00000002040c7825 */ /* 0x001fc800078e029a */
[C---:B------:R-:W-:Y:S01]  /*10bd0*/  IMAD.WIDE R18, R4.reuse, 0x2, R152 ;  /* 0x0000000204127825 */ /* 0x040fe200078e0298 */
[----:B------:R0:W4:Y:S03]  /*10be0*/  LDG.E.U16 R120, desc[UR60][R12.64] ;  /* 0x0000003c0c787981 */ /* 0x000126000c1e1500 */
[----:B------:R-:W-:Y:S01]  /*10bf0*/  IMAD R20, R5, 0x43, RZ ;  /* 0x0000004305147824 */ /* 0x000fe200078e02ff */
[----:B------:R1:W4:Y:S01]  /*10c00*/  LDG.E.U16 R28, desc[UR60][R18.64] ;  /* 0x0000003c121c7981 */ /* 0x000322000c1e1500 */
[----:B------:R-:W-:-:S04]  /*10c10*/  IMAD.WIDE R14, R4, 0x2, R22 ;  /* 0x00000002040e7825 */ /* 0x000fc800078e0216 */
[----:B0-----:R-:W-:Y:S01]  /*10c20*/  IMAD.WIDE R12, R20, 0x2, R2 ;  /* 0x00000002140c7825 */ /* 0x001fe200078e0202 */
[----:B------:R0:W4:Y:S03]  /*10c30*/  LDG.E.U16 R29, desc[UR60][R14.64] ;  /* 0x0000003c0e1d7981 */ /* 0x000126000c1e1500 */
[----:B-1----:R-:W-:-:S04]  /*10c40*/  IMAD.WIDE R18, R11, 0x2, R6 ;  /* 0x000000020b127825 */ /* 0x002fc800078e0206 */
[----:B------:R-:W-:Y:S02]  /*10c50*/  IMAD R11, R5, 0x44, RZ ;  /* 0x00000044050b7824 */ /* 0x000fe400078e02ff */
[----:B------:R-:W-:-:S04]  /*10c60*/  IMAD.WIDE R22, R4, 0x2, R18 ;  /* 0x0000000204167825 */ /* 0x000fc800078e0212 */
[----:B0-----:R-:W-:Y:S01]  /*10c70*/  IMAD.WIDE R14, R4, 0x2, R12 ;  /* 0x00000002040e7825 */ /* 0x001fe200078e020c */
[----:B------:R-:W4:Y:S03]  /*10c80*/  LDG.E.U16 R121, desc[UR60][R22.64] ;  /* 0x0000003c16797981 */ /* 0x000f26000c1e1500 */
[C---:B------:R-:W-:Y:S01]  /*10c90*/  IMAD.WIDE R12, R11.reuse, 0x2, R6 ;  /* 0x000000020b0c7825 */ /* 0x040fe200078e0206 */
[----:B------:R0:W4:Y:S03]  /*10ca0*/  LDG.E.U16 R101, desc[UR60][R14.64] ;  /* 0x0000003c0e657981 */ /* 0x000126000c1e1500 */
[----:B------:R-:W-:-:S04]  /*10cb0*/  IMAD.WIDE R18, R11, 0x2, R2 ;  /* 0x000000020b127825 */ /* 0x000fc800078e0202 */
[----:B------:R-:W-:Y:S02]  /*10cc0*/  IMAD R17, R5, 0x45, RZ ;  /* 0x0000004505117824 */ /* 0x000fe400078e02ff */
[----:B------:R-:W-:-:S04]  /*10cd0*/  IMAD.WIDE R20, R20, 0x2, R6 ;  /* 0x0000000214147825 */ /* 0x000fc800078e0206 */
[----:B0-----:R-:W-:-:S04]  /*10ce0*/  IMAD.WIDE R14, R4, 0x2, R12 ;  /* 0x00000002040e7825 */ /* 0x001fc800078e020c */
[----:B------:R-:W-:Y:S01]  /*10cf0*/  IMAD.WIDE R18, R4, 0x2, R18 ;  /* 0x0000000204127825 */ /* 0x000fe200078e0212 */
[----:B------:R-:W4:Y:S03]  /*10d00*/  LDG.E.U16 R78, desc[UR60][R14.64] ;  /* 0x0000003c0e4e7981 */ /* 0x000f26000c1e1500 */
[----:B------:R-:W-:Y:S01]  /*10d10*/  IMAD.WIDE R12, R17, 0x2, R6 ;  /* 0x00000002110c7825 */ /* 0x000fe200078e0206 */
[----:B------:R0:W4:Y:S03]  /*10d20*/  LDG.E.U16 R81, desc[UR60][R18.64] ;  /* 0x0000003c12517981 */ /* 0x000126000c1e1500 */
[----:B------:R-:W-:Y:S02]  /*10d30*/  IMAD R11, R5, 0x46, RZ ;  /* 0x00000046050b7824 */ /* 0x000fe400078e02ff */
[----:B------:R-:W-:-:S04]  /*10d40*/  IMAD.WIDE R22, R17, 0x2, R2 ;  /* 0x0000000211167825 */ /* 0x000fc800078e0202 */
[----:B------:R-:W-:-:S04]  /*10d50*/  IMAD.WIDE R20, R4, 0x2, R20 ;  /* 0x0000000204147825 */ /* 0x000fc800078e0214 */
[----:B0-----:R-:W-:Y:S01]  /*10d60*/  IMAD.WIDE R18, R4, 0x2, R12 ;  /* 0x0000000204127825 */ /* 0x001fe200078e020c */
[----:B------:R0:W4:Y:S03]  /*10d70*/  LDG.E.U16 R98, desc[UR60][R20.64] ;  /* 0x0000003c14627981 */ /* 0x000126000c1e1500 */
[C---:B------:R-:W-:Y:S01]  /*10d80*/  IMAD.WIDE R14, R11.reuse, 0x2, R2 ;  /* 0x000000020b0e7825 */ /* 0x040fe200078e0202 */
[----:B------:R1:W4:Y:S03]  /*10d90*/  LDG.E.U16 R32, desc[UR60][R18.64] ;  /* 0x0000003c12207981 */ /* 0x000326000c1e1500 */
[----:B------:R-:W-:-:S04]  /*10da0*/  IMAD.WIDE R12, R11, 0x2, R6 ;  /* 0x000000020b0c7825 */ /* 0x000fc800078e0206 */
[----:B0-----:R-:W-:-:S04]  /*10db0*/  IMAD.WIDE R20, R4, 0x2, R22 ;  /* 0x0000000204147825 */ /* 0x001fc800078e0216 */
[C---:B------:R-:W-:Y:S01]  /*10dc0*/  IMAD R152, R5.reuse, 0x48, RZ ;  /* 0x0000004805987824 */ /* 0x040fe200078e02ff */
[----:B------:R0:W4:Y:S01]  /*10dd0*/  LDG.E.U16 R33, desc[UR60][R20.64] ;  /* 0x0000003c14217981 */ /* 0x000122000c1e1500 */
[----:B------:R-:W-:Y:S02]  /*10de0*/  IMAD R22, R5, 0x47, RZ ;  /* 0x0000004705167824 */ /* 0x000fe400078e02ff */
[----:B-1----:R-:W-:-:S04]  /*10df0*/  IMAD.WIDE R18, R4, 0x2, R14 ;  /* 0x0000000204127825 */ /* 0x002fc800078e020e */
[----:B------:R-:W-:Y:S01]  /*10e00*/  IMAD.WIDE R14, R4, 0x2, R12 ;  /* 0x00000002040e7825 */ /* 0x000fe200078e020c */
[----:B------:R1:W4:Y:S03]  /*10e10*/  LDG.E.U16 R50, desc[UR60][R18.64] ;  /* 0x0000003c12327981 */ /* 0x000326000c1e1500 */
[C---:B------:R-:W-:Y:S01]  /*10e20*/  IMAD.WIDE R12, R152.reuse, 0x2, R2 ;  /* 0x00000002980c7825 */ /* 0x040fe200078e0202 */
[----:B------:R3:W4:Y:S03]  /*10e30*/  LDG.E.U16 R53, desc[UR60][R14.64] ;  /* 0x0000003c0e357981 */ /* 0x000726000c1e1500 */
[----:B------:R-:W-:-:S04]  /*10e40*/  IMAD.WIDE R152, R152, 0x2, R6 ;  /* 0x0000000298987825 */ /* 0x000fc800078e0206 */
[----:B0-----:R-:W-:-:S04]  /*10e50*/  IMAD.WIDE R20, R22, 0x2, R2 ;  /* 0x0000000216147825 */ /* 0x001fc800078e0202 */
[----:B-1----:R-:W-:-:S04]  /*10e60*/  IMAD.WIDE R18, R4, 0x2, R12 ;  /* 0x0000000204127825 */ /* 0x002fc800078e020c */
[----:B------:R-:W-:Y:S01]  /*10e70*/  IMAD.WIDE R22, R22, 0x2, R6 ;  /* 0x0000000216167825 */ /* 0x000fe200078e0206 */
[----:B------:R0:W4:Y:S03]  /*10e80*/  LDG.E.U16 R117, desc[UR60][R18.64] ;  /* 0x0000003c12757981 */ /* 0x000126000c1e1500 */
[----:B---3--:R-:W-:-:S04]  /*10e90*/  IMAD.WIDE R14, R4, 0x2, R152 ;  /* 0x00000002040e7825 */ /* 0x008fc800078e0298 */
[----:B------:R-:W-:Y:S01]  /*10ea0*/  IMAD.WIDE R12, R156, 0x2, R2 ;  /* 0x000000029c0c7825 */ /* 0x000fe200078e0202 */
[----:B------:R1:W3:Y:S03]  /*10eb0*/  LDG.E.U16 R25, desc[UR60][R14.64] ;  /* 0x0000003c0e197981 */ /* 0x0002e6000c1e1500 */
[----:B------:R-:W-:-:S04]  /*10ec0*/  IMAD.WIDE R20, R4, 0x2, R20 ;  /* 0x0000000204147825 */ /* 0x000fc800078e0214 */
[C---:B------:R-:W-:Y:S01]  /*10ed0*/  IMAD R11, R5.reuse, 0x4a, RZ ;  /* 0x0000004a050b7824 */ /* 0x040fe200078e02ff */
[----:B------:R2:W3:Y:S01]  /*10ee0*/  LDG.E.U16 R71, desc[UR60][R20.64] ;  /* 0x0000003c14477981 */ /* 0x0004e2000c1e1500 */
[----:B------:R-:W-:Y:S02]  /*10ef0*/  IMAD R152, R5, 0x4b, RZ ;  /* 0x0000004b05987824 */ /* 0x000fe400078e02ff */
[----:B------:R-:W-:-:S04]  /*10f00*/  IMAD.WIDE R22, R4, 0x2, R22 ;  /* 0x0000000204167825 */ /* 0x000fc800078e0216 */
[----:B0-----:R-:W-:Y:S01]  /*10f10*/  IMAD.WIDE R18, R4, 0x2, R12 ;  /* 0x0000000204127825 */ /* 0x001fe200078e020c */
[----:B------:R0:W3:Y:S03]  /*10f20*/  LDG.E.U16 R70, desc[UR60][R22.64] ;  /* 0x0000003c16467981 */ /* 0x0000e6000c1e1500 */
[C---:B-1----:R-:W-:Y:S01]  /*10f30*/  IMAD.WIDE R14, R11.reuse, 0x2, R2 ;  /* 0x000000020b0e7825 */ /* 0x042fe200078e0202 */
[----:B------:R1:W3:Y:S03]  /*10f40*/  LDG.E.U16 R26, desc[UR60][R18.64] ;  /* 0x0000003c121a7981 */ /* 0x0002e6000c1e1500 */
[----:B------:R-:W-:-:S04]  /*10f50*/  IMAD.WIDE R12, R11, 0x2, R6 ;  /* 0x000000020b0c7825 */ /* 0x000fc800078e0206 */
[----:B--2---:R-:W-:-:S04]  /*10f60*/  IMAD.WIDE R20, R152, 0x2, R2 ;  /* 0x0000000298147825 */ /* 0x004fc800078e0202 */
[----:B------:R-:W-:-:S04]  /*10f70*/  IMAD.WIDE R152, R152, 0x2, R6 ;  /* 0x0000000298987825 */ /* 0x000fc800078e0206 */
[----:B------:R-:W-:Y:S02]  /*10f80*/  IMAD R11, R5, 0x4c, RZ ;  /* 0x0000004c050b7824 */ /* 0x000fe400078e02ff */
[----:B0-----:R-:W-:-:S04]  /*10f90*/  IMAD.WIDE R22, R4, 0x2, R14 ;  /* 0x0000000204167825 */ /* 0x001fc800078e020e */
[C---:B-1----:R-:W-:Y:S01]  /*10fa0*/  IMAD.WIDE R18, R4.reuse, 0x2, R12 ;  /* 0x0000000204127825 */ /* 0x042fe200078e020c */
[----:B------:R-:W2:Y:S03]  /*10fb0*/  LDG.E.U16 R118, desc[UR60][R22.64] ;  /* 0x0000003c16767981 */ /* 0x000ea6000c1e1500 */
[C---:B------:R-:W-:Y:S01]  /*10fc0*/  IMAD.WIDE R14, R4.reuse, 0x2, R20 ;  /* 0x00000002040e7825 */ /* 0x040fe200078e0214 */
[----:B------:R0:W2:Y:S03]  /*10fd0*/  LDG.E.U16 R116, desc[UR60][R18.64] ;  /* 0x0000003c12747981 */ /* 0x0000a6000c1e1500 */
[----:B------:R-:W-:Y:S01]  /*10fe0*/  IMAD.WIDE R12, R4, 0x2, R152 ;  /* 0x00000002040c7825 */ /* 0x000fe200078e0298 */
[----:B------:R1:W2:Y:S03]  /*10ff0*/  LDG.E.U16 R99, desc[UR60][R14.64] ;  /* 0x0000003c0e637981 */ /* 0x0002a6000c1e1500 */
[----:B------:R-:W-:Y:S01]  /*11000*/  IMAD.WIDE R20, R11, 0x2, R2 ;  /* 0x000000020b147825 */ /* 0x000fe200078e0202 */
[----:B------:R1:W2:Y:S03]  /*11010*/  LDG.E.U16 R96, desc[UR60][R12.64] ;  /* 0x0000003c0c607981 */ /* 0x0002a6000c1e1500 */
[----:B------:R-:W-:-:S02]  /*11020*/  IMAD R17, R5, 0x4d, RZ ;  /* 0x0000004d05117824 */ /* 0x000fc400078e02ff */
[----:B0-----:R-:W-:-:S04]  /*11030*/  IMAD.WIDE R18, R4, 0x2, R20 ;  /* 0x0000000204127825 */ /* 0x001fc800078e0214 */
[----:B-1----:R-:W-:Y:S01]  /*11040*/  IMAD.WIDE R14, R11, 0x2, R6 ;  /* 0x000000020b0e7825 */ /* 0x002fe200078e0206 */
[----:B------:R0:W2:Y:S03]  /*11050*/  LDG.E.U16 R79, desc[UR60][R18.64] ;  /* 0x0000003c124f7981 */ /* 0x0000a6000c1e1500 */
[----:B------:R-:W-:-:S04]  /*11060*/  IMAD.WIDE R12, R17, 0x2, R2 ;  /* 0x00000002110c7825 */ /* 0x000fc800078e0202 */
[----:B------:R-:W-:-:S04]  /*11070*/  IMAD.WIDE R20, R17, 0x2, R6 ;  /* 0x0000000211147825 */ /* 0x000fc800078e0206 */
[C---:B------:R-:W-:Y:S02]  /*11080*/  IMAD R154, R5.reuse, 0x4e, RZ ;  /* 0x0000004e059a7824 */ /* 0x040fe400078e02ff */
[----:B------:R-:W-:Y:S02]  /*11090*/  IMAD R11, R5, 0x4f, RZ ;  /* 0x0000004f050b7824 */ /* 0x000fe400078e02ff */
[----:B------:R-:W-:-:S04]  /*110a0*/  IMAD.WIDE R22, R4, 0x2, R14 ;  /* 0x0000000204167825 */ /* 0x000fc800078e020e */
[----:B0-----:R-:W-:Y:S01]  /*110b0*/  IMAD.WIDE R18, R4, 0x2, R12 ;  /* 0x0000000204127825 */ /* 0x001fe200078e020c */
[----:B------:R-:W2:Y:S03]  /*110c0*/  LDG.E.U16 R151, desc[UR60][R22.64] ;  /* 0x0000003c16977981 */ /* 0x000ea6000c1e1500 */
[----:B------:R-:W-:Y:S01]  /*110d0*/  IMAD.WIDE R152, R154, 0x2, R2 ;  /* 0x000000029a987825 */ /* 0x000fe200078e0202 */
[----:B------:R0:W2:Y:S03]  /*110e0*/  LDG.E.U16 R35, desc[UR60][R18.64] ;  /* 0x0000003c12237981 */ /* 0x0000a6000c1e1500 */
[----:B------:R-:W-:-:S04]  /*110f0*/  IMAD.WIDE R14, R4, 0x2, R20 ;  /* 0x00000002040e7825 */ /* 0x000fc800078e0214 */
[----:B------:R-:W-:Y:S01]  /*11100*/  IMAD.WIDE R12, R154, 0x2, R6 ;  /* 0x000000029a0c7825 */ /* 0x000fe200078e0206 */
[----:B------:R1:W2:Y:S03]  /*11110*/  LDG.E.U16 R252, desc[UR60][R14.64] ;  /* 0x0000003c0efc7981 */ /* 0x0002a6000c1e1500 */
[----:B------:R-:W-:-:S04]  /*11120*/  IMAD.WIDE R154, R11, 0x2, R2 ;  /* 0x000000020b9a7825 */ /* 0x000fc800078e0202 */
[----:B0-----:R-:W-:-:S04]  /*11130*/  IMAD.WIDE R18, R11, 0x2, R6 ;  /* 0x000000020b127825 */ /* 0x001fc800078e0206 */
[----:B-1----:R-:W-:-:S04]  /*11140*/  IMAD.WIDE R14, R4, 0x2, R12 ;  /* 0x00000002040e7825 */ /* 0x002fc800078e020c */
[C---:B------:R-:W-:Y:S01]  /*11150*/  IMAD.WIDE R12, R4.reuse, 0x2, R154 ;  /* 0x00000002040c7825 */ /* 0x040fe200078e029a */
[----:B------:R0:W2:Y:S03]  /*11160*/  LDG.E.U16 R250, desc[UR60][R14.64] ;  /* 0x0000003c0efa7981 */ /* 0x0000a6000c1e1500 */
[----:B------:R-:W-:Y:S01]  /*11170*/  IMAD R17, R5, 0x50, RZ ;  /* 0x0000005005117824 */ /* 0x000fe200078e02ff */
[----:B------:R1:W2:Y:S01]  /*11180*/  LDG.E.U16 R249, desc[UR60][R12.64] ;  /* 0x0000003c0cf97981 */ /* 0x0002a2000c1e1500 */
[----:B------:R-:W-:-:S04]  /*11190*/  IMAD.WIDE R20, R4, 0x2, R152 ;  /* 0x0000000204147825 */ /* 0x000fc800078e0298 */
[----:B0-----:R-:W-:Y:S01]  /*111a0*/  IMAD.WIDE R14, R4, 0x2, R18 ;  /* 0x00000002040e7825 */ /* 0x001fe200078e0212 */
[----:B------:R0:W2:Y:S03]  /*111b0*/  LDG.E.U16 R251, desc[UR60][R20.64] ;  /* 0x0000003c14fb7981 */ /* 0x0000a6000c1e1500 */
[C---:B-1----:R-:W-:Y:S01]  /*111c0*/  IMAD.WIDE R12, R17.reuse, 0x2, R2 ;  /* 0x00000002110c7825 */ /* 0x042fe200078e0202 */
[----:B------:R1:W2:Y:S03]  /*111d0*/  LDG.E.U16 R248, desc[UR60][R14.64] ;  /* 0x0000003c0ef87981 */ /* 0x0002a6000c1e1500 */
[----:B------:R-:W-:-:S04]  /*111e0*/  IMAD.WIDE R18, R17, 0x2, R6 ;  /* 0x0000000211127825 */ /* 0x000fc800078e0206 */
[----:B------:R-:W-:Y:S02]  /*111f0*/  IMAD R17, R5, 0x52, RZ ;  /* 0x0000005205117824 */ /* 0x000fe400078e02ff */
[----:B0-----:R-:W-:-:S04]  /*11200*/  IMAD.WIDE R20, R4, 0x2, R12 ;  /* 0x0000000204147825 */ /* 0x001fc800078e020c */
[----:B------:R-:W-:Y:S01]  /*11210*/  IMAD.WIDE R12, R17, 0x2, R2 ;  /* 0x00000002110c7825 */ /* 0x000fe200078e0202 */
[----:B------:R0:W2:Y:S03]  /*11220*/  LDG.E.U16 R247, desc[UR60][R20.64] ;  /* 0x0000003c14f77981 */ /* 0x0000a6000c1e1500 */
[----:B------:R-:W-:Y:S02]  /*11230*/  IMAD R11, R5, 0x51, RZ ;  /* 0x00000051050b7824 */ /* 0x000fe400078e02ff */
[----:B------:R-:W-:-:S04]  /*11240*/  IMAD.WIDE R18, R4, 0x2, R18 ;  /* 0x0000000204127825 */ /* 0x000fc800078e0212 */
[--C-:B-1----:R-:W-:Y:S01]  /*11250*/  IMAD.WIDE R14, R11, 0x2, R6.reuse ;  /* 0x000000020b0e7825 */ /* 0x102fe200078e0206 */
[----:B------:R1:W2:Y:S03]  /*11260*/  LDG.E.U16 R246, desc[UR60][R18.64] ;  /* 0x0000003c12f67981 */ /* 0x0002a6000c1e1500 */
[----:B0-----:R-:W-:-:S04]  /*11270*/  IMAD.WIDE R20, R17, 0x2, R6 ;  /* 0x0000000211147825 */ /* 0x001fc800078e0206 */
[----:B------:R-:W-:-:S04]  /*11280*/  IMAD.WIDE R12, R4, 0x2, R12 ;  /* 0x00000002040c7825 */ /* 0x000fc800078e020c */
[----:B------:R-:W-:Y:S01]  /*11290*/  IMAD R17, R5, 0x53, RZ ;  /* 0x0000005305117824 */ /* 0x000fe200078e02ff */
[----:B------:R0:W2:Y:S01]  /*112a0*/  LDG.E.U16 R243, desc[UR60][R12.64] ;  /* 0x0000003c0cf37981 */ /* 0x0000a2000c1e1500 */
[----:B------:R-:W-:-:S04]  /*112b0*/  IMAD.WIDE R22, R11, 0x2, R2 ;  /* 0x000000020b167825 */ /* 0x000fc800078e0202 */
[----:B-1----:R-:W-:-:S04]  /*112c0*/  IMAD.WIDE R18, R4, 0x2, R14 ;  /* 0x0000000204127825 */ /* 0x002fc800078e020e */
[----:B------:R-:W-:Y:S01]  /*112d0*/  IMAD.WIDE R14, R4, 0x2, R20 ;  /* 0x00000002040e7825 */ /* 0x000fe200078e0214 */
[----:B------:R1:W2:Y:S03]  /*112e0*/  LDG.E.U16 R244, desc[UR60][R18.64] ;  /* 0x0000003c12f47981 */ /* 0x0002a6000c1e1500 */
[----:B0-----:R-:W-:Y:S01]  /*112f0*/  IMAD.WIDE R12, R17, 0x2, R2 ;  /* 0x00000002110c7825 */ /* 0x001fe200078e0202 */
[----:B------:R0:W2:Y:S03]  /*11300*/  LDG.E.U16 R242, desc[UR60][R14.64] ;  /* 0x0000003c0ef27981 */ /* 0x0000a6000c1e1500 */
[C---:B------:R-:W-:Y:S02]  /*11310*/  IMAD R11, R5.reuse, 0x54, RZ ;  /* 0x00000054050b7824 */ /* 0x040fe400078e02ff */
[----:B------:R-:W-:-:S02]  /*11320*/  IMAD R152, R5, 0x55, RZ ;  /* 0x0000005505987824 */ /* 0x000fc400078e02ff */
[----:B------:R-:W-:-:S04]  /*11330*/  IMAD.WIDE R22, R4, 0x2, R22 ;  /* 0x0000000204167825 */ /* 0x000fc800078e0216 */
[----:B------:R-:W-:Y:S01]  /*11340*/  IMAD.WIDE R20, R17, 0x2, R6 ;  /* 0x0000000211147825 */ /* 0x000fe200078e0206 */
[----:B------:R0:W2:Y:S03]  /*11350*/  LDG.E.U16 R245, desc[UR60][R22.64] ;  /* 0x0000003c16f57981 */ /* 0x0000a6000c1e1500 */
[----:B-1----:R-:W-:-:S04]  /*11360*/  IMAD.WIDE R18, R11, 0x2, R2 ;  /* 0x000000020b127825 */ /* 0x002fc800078e0202 */
[----:B0-----:R-:W-:-:S04]  /*11370*/  IMAD.WIDE R14, R4, 0x2, R12 ;  /* 0x00000002040e7825 */ /* 0x001fc800078e020c */
[----:B------:R-:W-:Y:S01]  /*11380*/  IMAD.WIDE R12, R11, 0x2, R6 ;  /* 0x000000020b0c7825 */ /* 0x000fe200078e0206 */
[----:B------:R0:W2:Y:S03]  /*11390*/  LDG.E.U16 R241, desc[UR60][R14.64] ;  /* 0x0000003c0ef17981 */ /* 0x0000a6000c1e1500 */
[----:B------:R-:W-:-:S04]  /*113a0*/  IMAD.WIDE R154, R152, 0x2, R2 ;  /* 0x00000002989a7825 */ /* 0x000fc800078e0202 */
[----:B------:R-:W-:-:S04]  /*113b0*/  IMAD.WIDE R152, R152, 0x2, R6 ;  /* 0x0000000298987825 */ /* 0x000fc800078e0206 */
[----:B------:R-:W-:-:S04]  /*113c0*/  IMAD.WIDE R22, R4, 0x2, R20 ;  /* 0x0000000204167825 */ /* 0x000fc800078e0214 */
[C---:B------:R-:W-:Y:S01]  /*113d0*/  IMAD.WIDE R20, R4.reuse, 0x2, R18 ;  /* 0x0000000204147825 */ /* 0x040fe200078e0212 */
[----:B------:R-:W2:Y:S03]  /*113e0*/  LDG.E.U16 R240, desc[UR60][R22.64] ;  /* 0x0000003c16f07981 */ /* 0x000ea6000c1e1500 */
[C---:B------:R-:W-:Y:S01]  /*113f0*/  IMAD.WIDE R18, R4.reuse, 0x2, R12 ;  /* 0x0000000204127825 */ /* 0x040fe200078e020c */
[----:B------:R-:W2:Y:S03]  /*11400*/  LDG.E.U16 R239, desc[UR60][R20.64] ;  /* 0x0000003c14ef7981 */ /* 0x000ea6000c1e1500 */
[C---:B0-----:R-:W-:Y:S01]  /*11410*/  IMAD.WIDE R14, R4.reuse, 0x2, R154 ;  /* 0x00000002040e7825 */ /* 0x041fe200078e029a */
[----:B------:R-:W2:Y:S03]  /*11420*/  LDG.E.U16 R238, desc[UR60][R18.64] ;  /* 0x0000003c12ee7981 */ /* 0x000ea6000c1e1500 */
[----:B------:R-:W-:Y:S01]  /*11430*/  IMAD.WIDE R12, R4, 0x2, R152 ;  /* 0x00000002040c7825 */ /* 0x000fe200078e0298 */
[----:B------:R0:W2:Y:S03]  /*11440*/  LDG.E.U16 R237, desc[UR60][R14.64] ;  /* 0x0000003c0eed7981 */ /* 0x0000a6000c1e1500 */
[C---:B------:R-:W-:Y:S01]  /*11450*/  IMAD R11, R5.reuse, 0x56, RZ ;  /* 0x00000056050b7824 */ /* 0x040fe200078e02ff */
[----:B------:R1:W2:Y:S01]  /*11460*/  LDG.E.U16 R236, desc[UR60][R12.64] ;  /* 0x0000003c0cec7981 */ /* 0x0002a2000c1e1500 */
[----:B------:R-:W-:-:S02]  /*11470*/  IMAD R157, R5, 0x57, RZ ;  /* 0x00000057059d7824 */ /* 0x000fc400078e02ff */
[----:B0-----:R-:W-:-:S04]  /*11480*/  IMAD.WIDE R14, R11, 0x2, R2 ;  /* 0x000000020b0e7825 */ /* 0x001fc800078e0202 */
[----:B-1----:R-:W-:-:S04]  /*11490*/  IMAD.WIDE R12, R11, 0x2, R6 ;  /* 0x000000020b0c7825 */ /* 0x002fc800078e0206 */
[----:B------:R-:W-:-:S04]  /*114a0*/  IMAD.WIDE R152, R157, 0x2, R2 ;  /* 0x000000029d987825 */ /* 0x000fc800078e0202 */
[C---:B------:R-:W-:Y:S02]  /*114b0*/  IMAD R11, R5.reuse, 0x59, RZ ;  /* 0x00000059050b7824 */ /* 0x040fe400078e02ff */
[----:B------:R-:W-:Y:S02]  /*114c0*/  IMAD R18, R5, 0x58, RZ ;  /* 0x0000005805127824 */ /* 0x000fe400078e02ff */
[----:B------:R-:W-:-:S04]  /*114d0*/  IMAD.WIDE R20, R4, 0x2, R14 ;  /* 0x0000000204147825 */ /* 0x000fc800078e020e */
[C---:B------:R-:W-:Y:S01]  /*114e0*/  IMAD.WIDE R14, R4.reuse, 0x2, R12 ;  /* 0x00000002040e7825 */ /* 0x040fe200078e020c */
[----:B------:R-:W2:Y:S03]  /*114f0*/  LDG.E.U16 R235, desc[UR60][R20.64] ;  /* 0x0000003c14eb7981 */ /* 0x000ea6000c1e1500 */
[----:B------:R-:W-:Y:S01]  /*11500*/  IMAD.WIDE R12, R4, 0x2, R152 ;  /* 0x00000002040c7825 */ /* 0x000fe200078e0298 */
[----:B------:R-:W2:Y:S03]  /*11510*/  LDG.E.U16 R234, desc[UR60][R14.64] ;  /* 0x0000003c0eea7981 */ /* 0x000ea6000c1e1500 */
[--C-:B------:R-:W-:Y:S01]  /*11520*/  IMAD.WIDE R152, R11, 0x2, R2.reuse ;  /* 0x000000020b987825 */ /* 0x100fe200078e0202 */
[----:B------:R0:W2:Y:S03]  /*11530*/  LDG.E.U16 R233, desc[UR60][R12.64] ;  /* 0x0000003c0ce97981 */ /* 0x0000a6000c1e1500 */
[----:B------:R-:W-:-:S04]  /*11540*/  IMAD.WIDE R22, R18, 0x2, R2 ;  /* 0x0000000212167825 */ /* 0x000fc800078e0202 */
[----:B------:R-:W-:-:S04]  /*11550*/  IMAD.WIDE R18, R18, 0x2, R6 ;  /* 0x0000000212127825 */ /* 0x000fc800078e0206 */
[----:B0-----:R-:W-:-:S04]  /*11560*/  IMAD.WIDE R12, R4, 0x2, R152 ;  /* 0x00000002040c7825 */ /* 0x001fc800078e0298 */
[C---:B------:R-:W-:Y:S01]  /*11570*/  IMAD.WIDE R20, R4.reuse, 0x2, R22 ;  /* 0x0000000204147825 */ /* 0x040fe200078e0216 */
[----:B------:R0:W2:Y:S03]  /*11580*/  LDG.E.U16 R230, desc[UR60][R12.64] ;  /* 0x0000003c0ce67981 */ /* 0x0000a6000c1e1500 */
[----:B------:R-:W-:Y:S01]  /*11590*/  IMAD R22, R5, 0x60, RZ ;  /* 0x0000006005167824 */ /* 0x000fe200078e02ff */
[----:B------:R1:W2:Y:S01]  /*115a0*/  LDG.E.U16 R232, desc[UR60][R20.64] ;  /* 0x0000003c14e87981 */ /* 0x0002a2000c1e1500 */
[----:B------:R-:W-:-:S04]  /*115b0*/  IMAD.WIDE R14, R4, 0x2, R18 ;  /* 0x00000002040e7825 */ /* 0x000fc800078e0212 */
[----:B------:R-:W-:Y:S01]  /*115c0*/  IMAD.WIDE R18, R11, 0x2, R6 ;  /* 0x000000020b127825 */ /* 0x000fe200078e0206 */
[----:B------:R4:W2:Y:S03]  /*115d0*/  LDG.E.U16 R231, desc[UR60][R14.64] ;  /* 0x0000003c0ee77981 */ /* 0x0008a6000c1e1500 */
[----:B0-----:R-:W-:-:S04]  /*115e0*/  IMAD.WIDE R12, R22, 0x2, R2 ;  /* 0x00000002160c7825 */ /* 0x001fc800078e0202 */
[----:B------:R-:W-:Y:S02]  /*115f0*/  IMAD R17, R5, 0x68, RZ ;  /* 0x0000006805117824 */ /* 0x000fe400078e02ff */
[----:B-1----:R-:W-:-:S04]  /*11600*/  IMAD.WIDE R20, R4, 0x2, R18 ;  /* 0x0000000204147825 */ /* 0x002fc800078e0212 */
[----:B------:R-:W-:Y:S01]  /*11610*/  IMAD.WIDE R18, R17, 0x2, R2 ;  /* 0x0000000211127825 */ /* 0x000fe200078e0202 */
[----:B------:R-:W2:Y:S03]  /*11620*/  LDG.E.U16 R229, desc[UR60][R20.64] ;  /* 0x0000003c14e57981 */ /* 0x000ea6000c1e1500 */
[----:B----4-:R-:W-:-:S04]  /*11630*/  IMAD.WIDE R14, R4, 0x2, R12 ;  /* 0x00000002040e7825 */ /* 0x010fc800078e020c */
[--C-:B------:R-:W-:Y:S01]  /*11640*/  IMAD.WIDE R12, R17, 0x2, R6.reuse ;  /* 0x00000002110c7825 */ /* 0x100fe200078e0206 */
[----:B------:R0:W4:Y:S03]  /*11650*/  LDG.E.U16 R228, desc[UR60][R14.64] ;  /* 0x0000003c0ee47981 */ /* 0x000126000c1e1500 */
[----:B------:R-:W-:-:S04]  /*11660*/  IMAD.WIDE R22, R22, 0x2, R6 ;  /* 0x0000000216167825 */ /* 0x000fc800078e0206 */
[----:B------:R-:W-:Y:S02]  /*11670*/  IMAD R11, R5, 0x70, RZ ;  /* 0x00000070050b7824 */ /* 0x000fe400078e02ff */
[----:B------:R-:W-:-:S04]  /*11680*/  IMAD.WIDE R12, R4, 0x2, R12 ;  /* 0x00000002040c7825 */ /* 0x000fc800078e020c */
[C---:B0-----:R-:W-:Y:S01]  /*11690*/  IMAD.WIDE R14, R4.reuse, 0x2, R18 ;  /* 0x00000002040e7825 */ /* 0x041fe200078e0212 */
[----:B------:R-:W4:Y:S03]  /*116a0*/  LDG.E.U16 R225, desc[UR60][R12.64] ;  /* 0x0000003c0ce17981 */ /* 0x000f26000c1e1500 */
[----:B------:R-:W-:Y:S01]  /*116b0*/  IMAD.WIDE R20, R4, 0x2, R22 ;  /* 0x0000000204147825 */ /* 0x000fe200078e0216 */
[----:B------:R0:W4:Y:S03]  /*116c0*/  LDG.E.U16 R226, desc[UR60][R14.64] ;  /* 0x0000003c0ee27981 */ /* 0x000126000c1e1500 */
[----:B------:R-:W-:Y:S01]  /*116d0*/  IMAD.WIDE R22, R11, 0x2, R2 ;  /* 0x000000020b167825 */ /* 0x000fe200078e0202 */
[----:B------:R1:W4:Y:S03]  /*116e0*/  LDG.E.U16 R227, desc[UR60][R20.64] ;  /* 0x0000003c14e37981 */ /* 0x000326000c1e1500 */
[----:B------:R-:W-:-:S02]  /*116f0*/  IMAD R17, R5, 0x78, RZ ;  /* 0x0000007805117824 */ /* 0x000fc400078e02ff */
[----:B0-----:R-:W-:-:S04]  /*11700*/  IMAD.WIDE R14, R11, 0x2, R6 ;  /* 0x000000020b0e7825 */ /* 0x001fc800078e0206 */
[----:B------:R-:W-:-:S04]  /*11710*/  IMAD.WIDE R12, R17, 0x2, R2 ;  /* 0x00000002110c7825 */ /* 0x000fc800078e0202 */
[----:B------:R-:W-:-:S04]  /*11720*/  IMAD.WIDE R18, R4, 0x2, R22 ;  /* 0x0000000204127825 */ /* 0x000fc800078e0216 */
[----:B------:R-:W-:Y:S01]  /*11730*/  IMAD R152, R5, 0x5a, RZ ;  /* 0x0000005a05987824 */ /* 0x000fe200078e02ff */
[----:B------:R0:W4:Y:S01]  /*11740*/  LDG.E.U16 R224, desc[UR60][R18.64] ;  /* 0x0000003c12e07981 */ /* 0x000122000c1e1500 */
[----:B-1----:R-:W-:-:S04]  /*11750*/  IMAD.WIDE R20, R4, 0x2, R14 ;  /* 0x0000000204147825 */ /* 0x002fc800078e020e */
[----:B------:R-:W-:Y:S01]  /*11760*/  IMAD.WIDE R14, R4, 0x2, R12 ;  /* 0x00000002040e7825 */ /* 0x000fe200078e020c */
[----:B------:R-:W4:Y:S03]  /*11770*/  LDG.E.U16 R223, desc[UR60][R20.64] ;  /* 0x0000003c14df7981 */ /* 0x000f26000c1e1500 */
[----:B------:R-:W-:Y:S01]  /*11780*/  IMAD.WIDE R12, R152, 0x2, R2 ;  /* 0x00000002980c7825 */ /* 0x000fe200078e0202 */
[----:B------:R1:W4:Y:S03]  /*11790*/  LDG.E.U16 R222, desc[UR60][R14.64] ;  /* 0x0000003c0ede7981 */ /* 0x000326000c1e1500 */
[----:B0-----:R-:W-:-:S04]  /*117a0*/  IMAD.WIDE R18, R17, 0x2, R6 ;  /* 0x0000000211127825 */ /* 0x001fc800078e0206 */
[----:B------:R-:W-:Y:S02]  /*117b0*/  IMAD R17, R5, 0x61, RZ ;  /* 0x0000006105117824 */ /* 0x000fe400078e02ff */
[----:B------:R-:W-:-:S04]  /*117c0*/  IMAD.WIDE R152, R152, 0x2, R6 ;  /* 0x0000000298987825 */ /* 0x000fc800078e0206 */
[----:B------:R-:W-:-:S04]  /*117d0*/  IMAD.WIDE R22, R17, 0x2, R2 ;  /* 0x0000000211167825 */ /* 0x000fc800078e0202 */
[----:B------:R-:W-:-:S04]  /*117e0*/  IMAD.WIDE R12, R4, 0x2, R12 ;  /* 0x00000002040c7825 */ /* 0x000fc800078e020c */
[C---:B------:R-:W-:Y:S01]  /*117f0*/  IMAD.WIDE R18, R4.reuse, 0x2, R18 ;  /* 0x0000000204127825 */ /* 0x040fe200078e0212 */
[----:B------:R0:W4:Y:S03]  /*11800*/  LDG.E.U16 R220, desc[UR60][R12.64] ;  /* 0x0000003c0cdc7981 */ /* 0x000126000c1e1500 */
[----:B------:R-:W-:Y:S01]  /*11810*/  IMAD R11, R5, 0x69, RZ ;  /* 0x00000069050b7824 */ /* 0x000fe200078e02ff */
[----:B------:R3:W4:Y:S01]  /*11820*/  LDG.E.U16 R221, desc[UR60][R18.64] ;  /* 0x0000003c12dd7981 */ /* 0x000722000c1e1500 */
[----:B-1----:R-:W-:-:S04]  /*11830*/  IMAD.WIDE R14, R4, 0x2, R152 ;  /* 0x00000002040e7825 */ /* 0x002fc800078e0298 */
[----:B------:R-:W-:Y:S01]  /*11840*/  IMAD.WIDE R20, R17, 0x2, R6 ;  /* 0x0000000211147825 */ /* 0x000fe200078e0206 */
[----:B------:R1:W4:Y:S03]  /*11850*/  LDG.E.U16 R219, desc[UR60][R14.64] ;  /* 0x0000003c0edb7981 */ /* 0x000326000c1e1500 */
[----:B0-----:R-:W-:-:S04]  /*11860*/  IMAD.WIDE R12, R4, 0x2, R22 ;  /* 0x00000002040c7825 */ /* 0x001fc800078e0216 */
[----:B---3--:R-:W-:Y:S01]  /*11870*/  IMAD.WIDE R18, R11, 0x2, R2 ;  /* 0x000000020b127825 */ /* 0x008fe200078e0202 */
[----:B------:R0:W3:Y:S03]  /*11880*/  LDG.E.U16 R218, desc[UR60][R12.64] ;  /* 0x0000003c0cda7981 */ /* 0x0000e6000c1e1500 */
[----:B------:R-:W-:Y:S02]  /*11890*/  IMAD R22, R5, 0x71, RZ ;  /* 0x0000007105167824 */ /* 0x000fe400078e02ff */
[----:B------:R-:W-:-:S04]  /*118a0*/  IMAD.WIDE R20, R4, 0x2, R20 ;  /* 0x0000000204147825 */ /* 0x000fc800078e0214 */
[----:B-1----:R-:W-:Y:S01]  /*118b0*/  IMAD.WIDE R14, R11, 0x2, R6 ;  /* 0x000000020b0e7825 */ /* 0x002fe200078e0206 */
[----:B------:R1:W3:Y:S03]  /*118c0*/  LDG.E.U16 R215, desc[UR60][R20.64] ;  /* 0x0000003c14d77981 */ /* 0x0002e6000c1e1500 */
[----:B0-----:R-:W-:-:S04]  /*118d0*/  IMAD.WIDE R12, R22, 0x2, R2 ;  /* 0x00000002160c7825 */ /* 0x001fc800078e0202 */
[----:B------:R-:W-:-:S04]  /*118e0*/  IMAD.WIDE R18, R4, 0x2, R18 ;  /* 0x0000000204127825 */ /* 0x000fc800078e0212 */
[----:B------:R-:W-:Y:S01]  /*118f0*/  IMAD R11, R5, 0x79, RZ ;  /* 0x00000079050b7824 */ /* 0x000fe200078e02ff */
[----:B------:R0:W3:Y:S01]  /*11900*/  LDG.E.U16 R214, desc[UR60][R18.64] ;  /* 0x0000003c12d67981 */ /* 0x0000e2000c1e1500 */
[----:B-1----:R-:W-:-:S04]  /*11910*/  IMAD.WIDE R20, R4, 0x2, R14 ;  /* 0x0000000204147825 */ /* 0x002fc800078e020e */
[----:B------:R-:W-:Y:S01]  /*11920*/  IMAD.WIDE R14, R4, 0x2, R12 ;  /* 0x00000002040e7825 */ /* 0x000fe200078e020c */
[----:B------:R-:W3:Y:S03]  /*11930*/  LDG.E.U16 R213, desc[UR60][R20.64] ;  /* 0x0000003c14d57981 */ /* 0x000ee6000c1e1500 */
[C---:B------:R-:W-:Y:S01]  /*11940*/  IMAD.WIDE R12, R11.reuse, 0x2, R2 ;  /* 0x000000020b0c7825 */ /* 0x040fe200078e0202 */
[----:B------:R1:W3:Y:S03]  /*11950*/  LDG.E.U16 R212, desc[UR60][R14.64] ;  /* 0x0000003c0ed47981 */ /* 0x0002e6000c1e1500 */
[----:B0-----:R-:W-:-:S04]  /*11960*/  IMAD.WIDE R18, R11, 0x2, R6 ;  /* 0x000000020b127825 */ /* 0x001fc800078e0206 */
[----:B------:R-:W-:-:S04]  /*11970*/  IMAD.WIDE R22, R22, 0x2, R6 ;  /* 0x0000000216167825 */ /* 0x000fc800078e0206 */
[----:B-1----:R-:W-:-:S04]  /*11980*/  IMAD.WIDE R14, R4, 0x2, R12 ;  /* 0x00000002040e7825 */ /* 0x002fc800078e020c */
[C---:B------:R-:W-:Y:S01]  /*11990*/  IMAD.WIDE R12, R4.reuse, 0x2, R18 ;  /* 0x00000002040c7825 */ /* 0x040fe200078e0212 */
[----:B------:R-:W3:Y:S03]  /*119a0*/  LDG.E.U16 R210, desc[UR60][R14.64] ;  /* 0x0000003c0ed27981 */ /* 0x000ee6000c1e1500 */
[----:B------:R-:W-:Y:S01]  /*119b0*/  IMAD.WIDE R20, R4, 0x2, R22 ;  /* 0x0000000204147825 */ /* 0x000fe200078e0216 */
[----:B------:R0:W3:Y:S03]  /*119c0*/  LDG.E.U16 R209, desc[UR60][R12.64] ;  /* 0x0000003c0cd17981 */ /* 0x0000e6000c1e1500 */
[C---:B------:R-:W-:Y:S01]  /*119d0*/  IMAD R17, R5.reuse, 0x5b, RZ ;  /* 0x0000005b05117824 */ /* 0x040fe200078e02ff */
[----:B------:R1:W3:Y:S01]  /*119e0*/  LDG.E.U16 R211, desc[UR60][R20.64] ;  /* 0x0000003c14d37981 */ /* 0x0002e2000c1e1500 */
[----:B------:R-:W-:-:S02]  /*119f0*/  IMAD R11, R5, 0x62, RZ ;  /* 0x00000062050b7824 */ /* 0x000fc400078e02ff */
[----:B------:R-:W-:-:S04]  /*11a00*/  IMAD.WIDE R18, R17, 0x2, R2 ;  /* 0x0000000211127825 */ /* 0x000fc800078e0202 */
[----:B0-----:R-:W-:-:S04]  /*11a10*/  IMAD.WIDE R12, R11, 0x2, R2 ;  /* 0x000000020b0c7825 */ /* 0x001fc800078e0202 */
[----:B-1----:R-:W-:Y:S02]  /*11a20*/  IMAD R20, R5, 0x6a, RZ ;  /* 0x0000006a05147824 */ /* 0x002fe400078e02ff */
[----:B------:R-:W-:-:S04]  /*11a30*/  IMAD.WIDE R14, R11, 0x2, R6 ;  /* 0x000000020b0e7825 */ /* 0x000fc800078e0206 */
[----:B------:R-:W-:-:S04]  /*11a40*/  IMAD.WIDE R22, R20, 0x2, R2 ;  /* 0x0000000214167825 */ /* 0x000fc800078e0202 */
[----:B------:R-:W-:-:S04]  /*11a50*/  IMAD.WIDE R18, R4, 0x2, R18 ;  /* 0x0000000204127825 */ /* 0x000fc800078e0212 */
[----:B------:R-:W-:Y:S01]  /*11a60*/  IMAD.WIDE R12, R4, 0x2, R12 ;  /* 0x00000002040c7825 */ /* 0x000fe200078e020c */
[----:B------:R0:W3:Y:S03]  /*11a70*/  LDG.E.U16 R208, desc[UR60][R18.64] ;  /* 0x0000003c12d07981 */ /* 0x0000e6000c1e1500 */
[----:B------:R-:W-:Y:S01]  /*11a80*/  IMAD.WIDE R20, R20, 0x2, R6 ;  /* 0x0000000214147825 */ /* 0x000fe200078e0206 */
[----:B------:R1:W3:Y:S03]  /*11a90*/  LDG.E.U16 R207, desc[UR60][R12.64] ;  /* 0x0000003c0ccf7981 */ /* 0x0002e6000c1e1500 */
[----:B------:R-:W-:Y:S02]  /*11aa0*/  IMAD R11, R5, 0x72, RZ ;  /* 0x00000072050b7824 */ /* 0x000fe400078e02ff */
[----:B0-----:R-:W-:-:S04]  /*11ab0*/  IMAD.WIDE R18, R4, 0x2, R14 ;  /* 0x0000000204127825 */ /* 0x001fc800078e020e */
[----:B------:R-:W-:Y:S01]  /*11ac0*/  IMAD.WIDE R152, R11, 0x2, R2 ;  /* 0x000000020b987825 */ /* 0x000fe200078e0202 */
[----:B------:R0:W3:Y:S03]  /*11ad0*/  LDG.E.U16 R206, desc[UR60][R18.64] ;  /* 0x0000003c12ce7981 */ /* 0x0000e6000c1e1500 */
[----:B-1----:R-:W-:-:S04]  /*11ae0*/  IMAD.WIDE R12, R4, 0x2, R20 ;  /* 0x00000002040c7825 */ /* 0x002fc800078e0214 */
[C---:B------:R-:W-:Y:S01]  /*11af0*/  IMAD.WIDE R14, R4.reuse, 0x2, R22 ;  /* 0x00000002040e7825 */ /* 0x040fe200078e0216 */
[----:B------:R1:W3:Y:S03]  /*11b00*/  LDG.E.U16 R204, desc[UR60][R12.64] ;  /* 0x0000003c0ccc7981 */ /* 0x0002e6000c1e1500 */
[----:B------:R-:W-:Y:S01]  /*11b10*/  IMAD R20, R5, 0x7a, RZ ;  /* 0x0000007a05147824 */ /* 0x000fe200078e02ff */
[----:B------:R1:W3:Y:S01]  /*11b20*/  LDG.E.U16 R205, desc[UR60][R14.64] ;  /* 0x0000003c0ecd7981 */ /* 0x0002e2000c1e1500 */
[----:B0-----:R-:W-:-:S04]  /*11b30*/  IMAD.WIDE R18, R4, 0x2, R152 ;  /* 0x0000000204127825 */ /* 0x001fc800078e0298 */
[----:B-1----:R-:W-:Y:S01]  /*11b40*/  IMAD.WIDE R12, R20, 0x2, R2 ;  /* 0x00000002140c7825 */ /* 0x002fe200078e0202 */
[----:B------:R0:W3:Y:S03]  /*11b50*/  LDG.E.U16 R203, desc[UR60][R18.64] ;  /* 0x0000003c12cb7981 */ /* 0x0000e6000c1e1500 */
[----:B------:R-:W-:-:S04]  /*11b60*/  IMAD.WIDE R14, R11, 0x2, R6 ;  /* 0x000000020b0e7825 */ /* 0x000fc800078e0206 */
[----:B------:R-:W-:Y:S02]  /*11b70*/  IMAD R155, R5, 0x5c, RZ ;  /* 0x0000005c059b7824 */ /* 0x000fe400078e02ff */
[----:B------:R-:W-:-:S04]  /*11b80*/  IMAD.WIDE R20, R20, 0x2, R6 ;  /* 0x0000000214147825 */ /* 0x000fc800078e0206 */
[----:B0-----:R-:W-:-:S04]  /*11b90*/  IMAD.WIDE R18, R4, 0x2, R12 ;  /* 0x0000000204127825 */ /* 0x001fc800078e020c */
[----:B------:R-:W-:Y:S01]  /*11ba0*/  IMAD.WIDE R22, R4, 0x2, R14 ;  /* 0x0000000204167825 */ /* 0x000fe200078e020e */
[----:B------:R-:W3:Y:S03]  /*11bb0*/  LDG.E.U16 R201, desc[UR60][R18.64] ;  /* 0x0000003c12c97981 */ /* 0x000ee6000c1e1500 */
[----:B------:R-:W-:Y:S01]  /*11bc0*/  IMAD.WIDE R12, R17, 0x2, R6 ;  /* 0x00000002110c7825 */ /* 0x000fe200078e0206 */
[----:B------:R0:W3:Y:S03]  /*11bd0*/  LDG.E.U16 R202, desc[UR60][R22.64] ;  /* 0x0000003c16ca7981 */ /* 0x0000e6000c1e1500 */
[----:B------:R-:W-:-:S04]  /*11be0*/  IMAD.WIDE R152, R155, 0x2, R2 ;  /* 0x000000029b987825 */ /* 0x000fc800078e0202 */
[----:B------:R-:W-:Y:S02]  /*11bf0*/  IMAD R154, R5, 0x63, RZ ;  /* 0x00000063059a7824 */ /* 0x000fe400078e02ff */
[----:B------:R-:W-:-:S04]  /*11c00*/  IMAD.WIDE R14, R4, 0x2, R20 ;  /* 0x00000002040e7825 */ /* 0x000fc800078e0214 */
[----:B0-----:R-:W-:Y:S01]  /*11c10*/  IMAD.WIDE R22, R154, 0x2, R2 ;  /* 0x000000029a167825 */ /* 0x001fe200078e0202 */
[----:B------:R0:W3:Y:S03]  /*11c20*/  LDG.E.U16 R200, desc[UR60][R14.64] ;  /* 0x0000003c0ec87981 */ /* 0x0000e6000c1e1500 */
[----:B------:R-:W-:-:S04]  /*11c30*/  IMAD.WIDE R20, R4, 0x2, R12 ;  /* 0x0000000204147825 */ /* 0x000fc800078e020c */
[----:B------:R-:W-:Y:S01]  /*11c40*/  IMAD.WIDE R18, R4, 0x2, R152 ;  /* 0x0000000204127825 */ /* 0x000fe200078e0298 */
[----:B------:R-:W3:Y:S03]  /*11c50*/  LDG.E.U16 R199, desc[UR60][R20.64] ;  /* 0x0000003c14c77981 */ /* 0x000ee6000c1e1500 */
[----:B------:R-:W-:Y:S01]  /*11c60*/  IMAD.WIDE R12, R154, 0x2, R6 ;  /* 0x000000029a0c7825 */ /* 0x000fe200078e0206 */
[----:B------:R1:W3:Y:S03]  /*11c70*/  LDG.E.U16 R198, desc[UR60][R18.64] ;  /* 0x0000003c12c67981 */ /* 0x0002e6000c1e1500 */
[----:B------:R-:W-:Y:S02]  /*11c80*/  IMAD R152, R5, 0x73, RZ ;  /* 0x0000007305987824 */ /* 0x000fe400078e02ff */
[----:B0-----:R-:W-:-:S04]  /*11c90*/  IMAD.WIDE R14, R4, 0x2, R22 ;  /* 0x00000002040e7825 */ /* 0x001fc800078e0216 */
[----:B------:R-:W-:Y:S01]  /*11ca0*/  IMAD R11, R5, 0x6b, RZ ;  /* 0x0000006b050b7824 */ /* 0x000fe200078e02ff */
[----:B------:R0:W3:Y:S01]  /*11cb0*/  LDG.E.U16 R197, desc[UR60][R14.64] ;  /* 0x0000003c0ec57981 */ /* 0x0000e2000c1e1500 */
[----:B-1----:R-:W-:-:S04]  /*11cc0*/  IMAD.WIDE R18, R4, 0x2, R12 ;  /* 0x0000000204127825 */ /* 0x002fc800078e020c */
[--C-:B------:R-:W-:Y:S01]  /*11cd0*/  IMAD.WIDE R12, R152, 0x2, R2.reuse ;  /* 0x00000002980c7825 */ /* 0x100fe200078e0202 */
[----:B------:R1:W3:Y:S03]  /*11ce0*/  LDG.E.U16 R196, desc[UR60][R18.64] ;  /* 0x0000003c12c47981 */ /* 0x0002e6000c1e1500 */
[----:B------:R-:W-:-:S04]  /*11cf0*/  IMAD.WIDE R20, R11, 0x2, R2 ;  /* 0x000000020b147825 */ /* 0x000fc800078e0202 */
[----:B0-----:R-:W-:-:S04]  /*11d00*/  IMAD.WIDE R14, R11, 0x2, R6 ;  /* 0x000000020b0e7825 */ /* 0x001fc800078e0206 */
[----:B------:R-:W-:-:S04]  /*11d10*/  IMAD.WIDE R152, R152, 0x2, R6 ;  /* 0x0000000298987825 */ /* 0x000fc800078e0206 */
[----:B------:R-:W-:-:S04]  /*11d20*/  IMAD.WIDE R12, R4, 0x2, R12 ;  /* 0x00000002040c7825 */ /* 0x000fc800078e020c */
[----:B------:R-:W-:Y:S01]  /*11d30*/  IMAD R11, R5, 0x7b, RZ ;  /* 0x0000007b050b7824 */ /* 0x000fe200078e02ff */
[----:B------:R0:W3:Y:S01]  /*11d40*/  LDG.E.U16 R193, desc[UR60][R12.64] ;  /* 0x0000003c0cc17981 */ /* 0x0000e2000c1e1500 */
[----:B------:R-:W-:-:S04]  /*11d50*/  IMAD.WIDE R22, R4, 0x2, R20 ;  /* 0x0000000204167825 */ /* 0x000fc800078e0214 */
[C---:B------:R-:W-:Y:S01]  /*11d60*/  IMAD.WIDE R20, R4.reuse, 0x2, R14 ;  /* 0x0000000204147825 */ /* 0x040fe200078e020e */
[----:B------:R-:W3:Y:S03]  /*11d70*/  LDG.E.U16 R195, desc[UR60][R22.64] ;  /* 0x0000003c16c37981 */ /* 0x000ee6000c1e1500 */
[----:B-1----:R-:W-:Y:S01]  /*11d80*/  IMAD.WIDE R18, R4, 0x2, R152 ;  /* 0x0000000204127825 */ /* 0x002fe200078e0298 */
[----:B------:R-:W3:Y:S03]  /*11d90*/  LDG.E.U16 R194, desc[UR60][R20.64] ;  /* 0x0000003c14c27981 */ /* 0x000ee6000c1e1500 */
[C---:B------:R-:W-:Y:S01]  /*11da0*/  IMAD.WIDE R14, R11.reuse, 0x2, R2 ;  /* 0x000000020b0e7825 */ /* 0x040fe200078e0202 */
[----:B------:R1:W3:Y:S03]  /*11db0*/  LDG.E.U16 R192, desc[UR60][R18.64] ;  /* 0x0000003c12c07981 */ /* 0x0002e6000c1e1500 */
[----:B0-----:R-:W-:-:S04]  /*11dc0*/  IMAD.WIDE R12, R11, 0x2, R6 ;  /* 0x000000020b0c7825 */ /* 0x001fc800078e0206 */
[C---:B------:R-:W-:Y:S02]  /*11dd0*/  IMAD R152, R5.reuse, 0x64, RZ ;  /* 0x0000006405987824 */ /* 0x040fe400078e02ff */
[----:B------:R-:W-:Y:S02]  /*11de0*/  IMAD R156, R5, 0x5d, RZ ;  /* 0x0000005d059c7824 */ /* 0x000fe400078e02ff */
[----:B-1----:R-:W-:-:S04]  /*11df0*/  IMAD.WIDE R18, R4, 0x2, R14 ;  /* 0x0000000204127825 */ /* 0x002fc800078e020e */
[----:B------:R-:W-:Y:S01]  /*11e00*/  IMAD.WIDE R14, R4, 0x2, R12 ;  /* 0x00000002040e7825 */ /* 0x000fe200078e020c */
[----:B------:R0:W3:Y:S03]  /*11e10*/  LDG.E.U16 R191, desc[UR60][R18.64] ;  /* 0x0000003c12bf7981 */ /* 0x0000e6000c1e1500 */
[----:B------:R-:W-:Y:S01]  /*11e20*/  IMAD.WIDE R12, R152, 0x2, R2 ;  /* 0x00000002980c7825 */ /* 0x000fe200078e0202 */
[----:B------:R1:W3:Y:S03]  /*11e30*/  LDG.E.U16 R190, desc[UR60][R14.64] ;  /* 0x0000003c0ebe7981 */ /* 0x0002e6000c1e1500 */
[----:B------:R-:W-:-:S04]  /*11e40*/  IMAD.WIDE R20, R155, 0x2, R6 ;  /* 0x000000029b147825 */ /* 0x000fc800078e0206 */
[----:B------:R-:W-:-:S04]  /*11e50*/  IMAD.WIDE R154, R156, 0x2, R2 ;  /* 0x000000029c9a7825 */ /* 0x000fc800078e0202 */
[----:B------:R-:W-:Y:S02]  /*11e60*/  IMAD R17, R5, 0x6c, RZ ;  /* 0x0000006c05117824 */ /* 0x000fe400078e02ff */
[----:B------:R-:W-:-:S04]  /*11e70*/  IMAD.WIDE R152, R152, 0x2, R6 ;  /* 0x0000000298987825 */ /* 0x000fc800078e0206 */
[----:B0-----:R-:W-:-:S04]  /*11e80*/  IMAD.WIDE R18, R4, 0x2, R12 ;  /* 0x0000000204127825 */ /* 0x001fc800078e020c */
[----:B------:R-:W-:Y:S01]  /*11e90*/  IMAD.WIDE R12, R17, 0x2, R2 ;  /* 0x00000002110c7825 */ /* 0x000fe200078e0202 */
[----:B------:R0:W3:Y:S03]  /*11ea0*/  LDG.E.U16 R187, desc[UR60][R18.64] ;  /* 0x0000003c12bb7981 */ /* 0x0000e6000c1e1500 */
[----:B------:R-:W-:-:S04]  /*11eb0*/  IMAD.WIDE R22, R4, 0x2, R20 ;  /* 0x0000000204167825 */ /* 0x000fc800078e0214 */
[C---:B------:R-:W-:Y:S01]  /*11ec0*/  IMAD.WIDE R20, R4.reuse, 0x2, R154 ;  /* 0x0000000204147825 */ /* 0x040fe200078e029a */
[----:B------:R2:W3:Y:S03]  /*11ed0*/  LDG.E.U16 R189, desc[UR60][R22.64] ;  /* 0x0000003c16bd7981 */ /* 0x0004e6000c1e1500 */
[C---:B------:R-:W-:Y:S01]  /*11ee0*/  IMAD R11, R5.reuse, 0x74, RZ ;  /* 0x00000074050b7824 */ /* 0x040fe200078e02ff */
[----:B------:R2:W3:Y:S01]  /*11ef0*/  LDG.E.U16 R188, desc[UR60][R20.64] ;  /* 0x0000003c14bc7981 */ /* 0x0004e2000c1e1500 */
[----:B------:R-:W-:Y:S02]  /*11f00*/  IMAD R154, R5, 0x7c, RZ ;  /* 0x0000007c059a7824 */ /* 0x000fe400078e02ff */
[----:B-1----:R-:W-:-:S04]  /*11f10*/  IMAD.WIDE R14, R4, 0x2, R152 ;  /* 0x00000002040e7825 */ /* 0x002fc800078e0298 */
[----:B0-----:R-:W-:Y:S01]  /*11f20*/  IMAD.WIDE R18, R4, 0x2, R12 ;  /* 0x0000000204127825 */ /* 0x001fe200078e020c */
[----:B------:R0:W3:Y:S03]  /*11f30*/  LDG.E.U16 R186, desc[UR60][R14.64] ;  /* 0x0000003c0eba7981 */ /* 0x0000e6000c1e1500 */
[----:B------:R-:W-:Y:S01]  /*11f40*/  IMAD.WIDE R12, R11, 0x2, R6 ;  /* 0x000000020b0c7825 */ /* 0x000fe200078e0206 */
[----:B------:R1:W3:Y:S03]  /*11f50*/  LDG.E.U16 R185, desc[UR60][R18.64] ;  /* 0x0000003c12b97981 */ /* 0x0002e6000c1e1500 */
[----:B--2---:R-:W-:-:S04]  /*11f60*/  IMAD.WIDE R22, R154, 0x2, R2 ;  /* 0x000000029a167825 */ /* 0x004fc800078e0202 */
[----:B------:R-:W-:-:S04]  /*11f70*/  IMAD.WIDE R154, R154, 0x2, R6 ;  /* 0x000000029a9a7825 */ /* 0x000fc800078e0206 */
[----:B------:R-:W-:-:S04]  /*11f80*/  IMAD.WIDE R20, R17, 0x2, R6 ;  /* 0x0000000211147825 */ /* 0x000fc800078e0206 */
[----:B0-----:R-:W-:-:S04]  /*11f90*/  IMAD.WIDE R14, R11, 0x2, R2 ;  /* 0x000000020b0e7825 */ /* 0x001fc800078e0202 */
[----:B-1----:R-:W-:-:S04]  /*11fa0*/  IMAD.WIDE R18, R4, 0x2, R12 ;  /* 0x0000000204127825 */ /* 0x002fc800078e020c */
        /* <DEDUP_REMOVED lines=12> */
[----:B------:R-:W-:-:S04]  /*12070*/  IMAD.WIDE R18, R4, 0x2, R18 ;  /* 0x0000000204127825 */ /* 0x000fc800078e0212 */
[C---:B0-----:R-:W-:Y:S01]  /*12080*/  IMAD.WIDE R14, R12.reuse, 0x2, R2 ;  /* 0x000000020c0e7825 */ /* 0x041fe200078e0202 */
[----:B------:R0:W2:Y:S03]  /*12090*/  LDG.E.U16 R179, desc[UR60][R18.64] ;  /* 0x0000003c12b37981 */ /* 0x0000a6000c1e1500 */
[----:B------:R-:W-:-:S04]  /*120a0*/  IMAD.WIDE R12, R12, 0x2, R6 ;  /* 0x000000020c0c7825 */ /* 0x000fc800078e0206 */
[----:B------:R-:W-:-:S04]  /*120b0*/  IMAD.WIDE R20, R22, 0x2, R2 ;  /* 0x0000000216147825 */ /* 0x000fc800078e0202 */
[----:B------:R-:W-:-:S04]  /*120c0*/  IMAD.WIDE R22, R22, 0x2, R6 ;  /* 0x0000000216167825 */ /* 0x000fc800078e0206 */
[----:B------:R-:W-:Y:S02]  /*120d0*/  IMAD R11, R5, 0x75, RZ ;  /* 0x00000075050b7824 */ /* 0x000fe400078e02ff */
[----:B------:R-:W-:-:S04]  /*120e0*/  IMAD.WIDE R14, R4, 0x2, R14 ;  /* 0x00000002040e7825 */ /* 0x000fc800078e020e */
[----:B------:R-:W-:Y:S01]  /*120f0*/  IMAD.WIDE R152, R11, 0x2, R2 ;  /* 0x000000020b987825 */ /* 0x000fe200078e0202 */
[----:B------:R1:W2:Y:S03]  /*12100*/  LDG.E.U16 R178, desc[UR60][R14.64] ;  /* 0x0000003c0eb27981 */ /* 0x0002a6000c1e1500 */
[----:B------:R-:W-:-:S04]  /*12110*/  IMAD.WIDE R12, R4, 0x2, R12 ;  /* 0x00000002040c7825 */ /* 0x000fc800078e020c */
[C---:B0-----:R-:W-:Y:S01]  /*12120*/  IMAD.WIDE R18, R4.reuse, 0x2, R22 ;  /* 0x0000000204127825 */ /* 0x041fe200078e0216 */
[----:B------:R0:W2:Y:S03]  /*12130*/  LDG.E.U16 R177, desc[UR60][R12.64] ;  /* 0x0000003c0cb17981 */ /* 0x0000a6000c1e1500 */
[C---:B------:R-:W-:Y:S01]  /*12140*/  IMAD.WIDE R20, R4.reuse, 0x2, R20 ;  /* 0x0000000204147825 */ /* 0x040fe200078e0214 */
[----:B------:R4:W2:Y:S03]  /*12150*/  LDG.E.U16 R175, desc[UR60][R18.64] ;  /* 0x0000003c12af7981 */ /* 0x0008a6000c1e1500 */
[----:B-1----:R-:W-:Y:S01]  /*12160*/  IMAD.WIDE R14, R4, 0x2, R152 ;  /* 0x00000002040e7825 */ /* 0x002fe200078e0298 */
[----:B------:R1:W2:Y:S03]  /*12170*/  LDG.E.U16 R176, desc[UR60][R20.64] ;  /* 0x0000003c14b07981 */ /* 0x0002a6000c1e1500 */
[----:B0-----:R-:W-:Y:S01]  /*12180*/  IMAD.WIDE R12, R11, 0x2, R6 ;  /* 0x000000020b0c7825 */ /* 0x001fe200078e0206 */
[----:B------:R0:W2:Y:S03]  /*12190*/  LDG.E.U16 R174, desc[UR60][R14.64] ;  /* 0x0000003c0eae7981 */ /* 0x0000a6000c1e1500 */
[----:B----4-:R-:W-:-:S02]  /*121a0*/  IMAD R18, R5, 0x7d, RZ ;  /* 0x0000007d05127824 */ /* 0x010fc400078e02ff */
[C---:B------:R-:W-:Y:S02]  /*121b0*/  IMAD R22, R5.reuse, 0x5e, RZ ;  /* 0x0000005e05167824 */ /* 0x040fe400078e02ff */
[----:B------:R-:W-:Y:S02]  /*121c0*/  IMAD R11, R5, 0x66, RZ ;  /* 0x00000066050b7824 */ /* 0x000fe400078e02ff */
[----:B-1----:R-:W-:-:S04]  /*121d0*/  IMAD.WIDE R20, R18, 0x2, R2 ;  /* 0x0000000212147825 */ /* 0x002fc800078e0202 */
[----:B------:R-:W-:-:S04]  /*121e0*/  IMAD.WIDE R18, R18, 0x2, R6 ;  /* 0x0000000212127825 */ /* 0x000fc800078e0206 */
[----:B0-----:R-:W-:-:S04]  /*121f0*/  IMAD.WIDE R14, R4, 0x2, R12 ;  /* 0x00000002040e7825 */ /* 0x001fc800078e020c */
[C---:B------:R-:W-:Y:S01]  /*12200*/  IMAD.WIDE R12, R22.reuse, 0x2, R2 ;  /* 0x00000002160c7825 */ /* 0x040fe200078e0202 */
[----:B------:R0:W4:Y:S03]  /*12210*/  LDG.E.U16 R173, desc[UR60][R14.64] ;  /* 0x0000003c0ead7981 */ /* 0x000126000c1e1500 */
[----:B------:R-:W-:-:S04]  /*12220*/  IMAD.WIDE R22, R22, 0x2, R6 ;  /* 0x0000000216167825 */ /* 0x000fc800078e0206 */
[----:B------:R-:W-:-:S04]  /*12230*/  IMAD.WIDE R154, R11, 0x2, R2 ;  /* 0x000000020b9a7825 */ /* 0x000fc800078e0202 */
[----:B------:R-:W-:-:S04]  /*12240*/  IMAD.WIDE R152, R4, 0x2, R20 ;  /* 0x0000000204987825 */ /* 0x000fc800078e0214 */
[C---:B------:R-:W-:Y:S01]  /*12250*/  IMAD.WIDE R20, R4.reuse, 0x2, R18 ;  /* 0x0000000204147825 */ /* 0x040fe200078e0212 */
[----:B------:R1:W4:Y:S03]  /*12260*/  LDG.E.U16 R172, desc[UR60][R152.64] ;  /* 0x0000003c98ac7981 */ /* 0x000326000c1e1500 */
[C---:B------:R-:W-:Y:S01]  /*12270*/  IMAD.WIDE R18, R4.reuse, 0x2, R12 ;  /* 0x0000000204127825 */ /* 0x040fe200078e020c */
[----:B------:R-:W4:Y:S03]  /*12280*/  LDG.E.U16 R171, desc[UR60][R20.64] ;  /* 0x0000003c14ab7981 */ /* 0x000f26000c1e1500 */
[C---:B0-----:R-:W-:Y:S01]  /*12290*/  IMAD.WIDE R14, R4.reuse, 0x2, R22 ;  /* 0x00000002040e7825 */ /* 0x041fe200078e0216 */
[----:B------:R0:W4:Y:S03]  /*122a0*/  LDG.E.U16 R170, desc[UR60][R18.64] ;  /* 0x0000003c12aa7981 */ /* 0x000126000c1e1500 */
[----:B------:R-:W-:Y:S01]  /*122b0*/  IMAD.WIDE R12, R4, 0x2, R154 ;  /* 0x00000002040c7825 */ /* 0x000fe200078e029a */
[----:B------:R0:W4:Y:S03]  /*122c0*/  LDG.E.U16 R169, desc[UR60][R14.64] ;  /* 0x0000003c0ea97981 */ /* 0x000126000c1e1500 */
[C---:B------:R-:W-:Y:S01]  /*122d0*/  IMAD R17, R5.reuse, 0x6e, RZ ;  /* 0x0000006e05117824 */ /* 0x040fe200078e02ff */
[----:B------:R0:W4:Y:S01]  /*122e0*/  LDG.E.U16 R168, desc[UR60][R12.64] ;  /* 0x0000003c0ca87981 */ /* 0x000122000c1e1500 */
[----:B-1----:R-:W-:-:S02]  /*122f0*/  IMAD R152, R5, 0x76, RZ ;  /* 0x0000007605987824 */ /* 0x002fc400078e02ff */
[----:B0-----:R-:W-:-:S04]  /*12300*/  IMAD.WIDE R18, R11, 0x2, R6 ;  /* 0x000000020b127825 */ /* 0x001fc800078e0206 */
[----:B------:R-:W-:-:S04]  /*12310*/  IMAD.WIDE R14, R17, 0x2, R2 ;  /* 0x00000002110e7825 */ /* 0x000fc800078e0202 */
[----:B------:R-:W-:-:S04]  /*12320*/  IMAD.WIDE R12, R17, 0x2, R6 ;  /* 0x00000002110c7825 */ /* 0x000fc800078e0206 */
[----:B------:R-:W-:-:S04]  /*12330*/  IMAD.WIDE R20, R152, 0x2, R2 ;  /* 0x0000000298147825 */ /* 0x000fc800078e0202 */
[----:B------:R-:W-:Y:S02]  /*12340*/  IMAD R11, R5, 0x7e, RZ ;  /* 0x0000007e050b7824 */ /* 0x000fe400078e02ff */
[----:B------:R-:W-:-:S04]  /*12350*/  IMAD.WIDE R22, R4, 0x2, R18 ;  /* 0x0000000204167825 */ /* 0x000fc800078e0212 */
[C---:B------:R-:W-:Y:S01]  /*12360*/  IMAD.WIDE R18, R4.reuse, 0x2, R14 ;  /* 0x0000000204127825 */ /* 0x040fe200078e020e */
[----:B------:R-:W4:Y:S03]  /*12370*/  LDG.E.U16 R167, desc[UR60][R22.64] ;  /* 0x0000003c16a77981 */ /* 0x000f26000c1e1500 */
[C---:B------:R-:W-:Y:S01]  /*12380*/  IMAD.WIDE R14, R4.reuse, 0x2, R12 ;  /* 0x00000002040e7825 */ /* 0x040fe200078e020c */
[----:B------:R-:W4:Y:S03]  /*12390*/  LDG.E.U16 R166, desc[UR60][R18.64] ;  /* 0x0000003c12a67981 */ /* 0x000f26000c1e1500 */
[----:B------:R-:W-:Y:S01]  /*123a0*/  IMAD.WIDE R154, R11, 0x2, R2 ;  /* 0x000000020b9a7825 */ /* 0x000fe200078e0202 */
[----:B------:R0:W4:Y:S03]  /*123b0*/  LDG.E.U16 R165, desc[UR60][R14.64] ;  /* 0x0000003c0ea57981 */ /* 0x000126000c1e1500 */
[----:B------:R-:W-:-:S04]  /*123c0*/  IMAD.WIDE R12, R4, 0x2, R20 ;  /* 0x00000002040c7825 */ /* 0x000fc800078e0214 */
[----:B------:R-:W-:Y:S01]  /*123d0*/  IMAD.WIDE R152, R152, 0x2, R6 ;  /* 0x0000000298987825 */ /* 0x000fe200078e0206 */
[----:B------:R1:W4:Y:S03]  /*123e0*/  LDG.E.U16 R164, desc[UR60][R12.64] ;  /* 0x0000003c0ca47981 */ /* 0x000326000c1e1500 */
[----:B0-----:R-:W-:-:S04]  /*123f0*/  IMAD.WIDE R14, R4, 0x2, R154 ;  /* 0x00000002040e7825 */ /* 0x001fc800078e029a */
[----:B------:R-:W-:Y:S01]  /*12400*/  IMAD.WIDE R18, R4, 0x2, R152 ;  /* 0x0000000204127825 */ /* 0x000fe200078e0298 */
[----:B------:R0:W4:Y:S03]  /*12410*/  LDG.E.U16 R162, desc[UR60][R14.64] ;  /* 0x0000003c0ea27981 */ /* 0x000126000c1e1500 */
[----:B-1----:R-:W-:Y:S01]  /*12420*/  IMAD.WIDE R12, R11, 0x2, R6 ;  /* 0x000000020b0c7825 */ /* 0x002fe200078e0206 */
[----:B------:R1:W4:Y:S03]  /*12430*/  LDG.E.U16 R163, desc[UR60][R18.64] ;  /* 0x0000003c12a37981 */ /* 0x000326000c1e1500 */
[C---:B------:R-:W-:Y:S02]  /*12440*/  IMAD R11, R5.reuse, 0x5f, RZ ;  /* 0x0000005f050b7824 */ /* 0x040fe400078e02ff */
[----:B------:R-:W-:-:S02]  /*12450*/  IMAD R22, R5, 0x67, RZ ;  /* 0x0000006705167824 */ /* 0x000fc400078e02ff */
[----:B------:R-:W-:-:S04]  /*12460*/  IMAD.WIDE R20, R4, 0x2, R12 ;  /* 0x0000000204147825 */ /* 0x000fc800078e020c */
[C---:B0-----:R-:W-:Y:S01]  /*12470*/  IMAD.WIDE R14, R11.reuse, 0x2, R2 ;  /* 0x000000020b0e7825 */ /* 0x041fe200078e0202 */
[----:B------:R0:W4:Y:S03]  /*12480*/  LDG.E.U16 R161, desc[UR60][R20.64] ;  /* 0x0000003c14a17981 */ /* 0x000126000c1e1500 */
[----:B------:R-:W-:-:S04]  /*12490*/  IMAD.WIDE R12, R11, 0x2, R6 ;  /* 0x000000020b0c7825 */ /* 0x000fc800078e0206 */
[----:B-1----:R-:W-:-:S04]  /*124a0*/  IMAD.WIDE R18, R157, 0x2, R6 ;  /* 0x000000029d127825 */ /* 0x002fc800078e0206 */
[----:B------:R-:W-:-:S04]  /*124b0*/  IMAD.WIDE R152, R22, 0x2, R2 ;  /* 0x0000000216987825 */ /* 0x000fc800078e0202 */
[----:B0-----:R-:W-:-:S04]  /*124c0*/  IMAD.WIDE R20, R4, 0x2, R14 ;  /* 0x0000000204147825 */ /* 0x001fc800078e020e */
[----:B------:R-:W-:-:S04]  /*124d0*/  IMAD.WIDE R14, R4, 0x2, R12 ;  /* 0x00000002040e7825 */ /* 0x000fc800078e020c */
[C---:B------:R-:W-:Y:S01]  /*124e0*/  IMAD R17, R5.reuse, 0x6f, RZ ;  /* 0x0000006f05117824 */ /* 0x040fe200078e02ff */
[C---:B------:R-:W-:Y:S01]  /*124f0*/  LEA R154, R5.reuse, -R5, 0x7 ;  /* 0x80000005059a7211 */ /* 0x040fe200078e38ff */
[----:B------:R-:W-:Y:S01]  /*12500*/  IMAD.WIDE R18, R4, 0x2, R18 ;  /* 0x0000000204127825 */ /* 0x000fe200078e0212 */
[----:B------:R-:W4:Y:S03]  /*12510*/  LDG.E.U16 R158, desc[UR60][R14.64] ;  /* 0x0000003c0e9e7981 */ /* 0x000f26000c1e1500 */
[----:B------:R-:W-:Y:S01]  /*12520*/  IMAD.WIDE R22, R22, 0x2, R6 ;  /* 0x0000000216167825 */ /* 0x000fe200078e0206 */
[----:B------:R0:W4:Y:S03]  /*12530*/  LDG.E.U16 R160, desc[UR60][R18.64] ;  /* 0x0000003c12a07981 */ /* 0x000126000c1e1500 */
[C---:B------:R-:W-:Y:S01]  /*12540*/  IMAD.WIDE R12, R4.reuse, 0x2, R152 ;  /* 0x00000002040c7825 */ /* 0x040fe200078e0298 */
[----:B------:R1:W-:Y:S04]  /*12550*/  STL [R1+0xf60], R5 ;  /* 0x000f600501007387 */ /* 0x0003e80000100800 */
[----:B------:R1:W4:Y:S01]  /*12560*/  LDG.E.U16 R157, desc[UR60][R12.64] ;  /* 0x0000003c0c9d7981 */ /* 0x000322000c1e1500 */
[----:B0-----:R-:W-:Y:S01]  /*12570*/  IMAD.WIDE R18, R4, 0x2, R22 ;  /* 0x0000000204127825 */ /* 0x001fe200078e0216 */
[----:B------:R-:W0:Y:S03]  /*12580*/  S2R R217, SR_TID.X ;  /* 0x0000000000d97919 */ /* 0x000e260000002100 */
[----:B------:R-:W-:Y:S01]  /*12590*/  IMAD R11, R5, 0x77, RZ ;  /* 0x00000077050b7824 */ /* 0x000fe200078e02ff */
[----:B------:R1:W4:Y:S02]  /*125a0*/  LDG.E.U16 R156, desc[UR60][R18.64] ;  /* 0x0000003c129c7981 */ /* 0x000324000c1e1500 */
[----:B-1----:R-:W-:-:S02]  /*125b0*/  IMAD.WIDE R12, R17, 0x2, R2 ;  /* 0x00000002110c7825 */ /* 0x002fc400078e0202 */
[----:B------:R-:W3:Y:S02]  /*125c0*/  LDL.LU R5, [R1+0x3bc] ;  /* 0x0003bc0001057983 */ /* 0x000ee40000300800 */
[----:B------:R-:W-:Y:S02]  /*125d0*/  IMAD.WIDE R14, R11, 0x2, R2 ;  /* 0x000000020b0e7825 */ /* 0x000fe400078e0202 */
[----:B------:R1:W4:Y:S02]  /*125e0*/  LDG.E.U16 R159, desc[UR60][R20.64] ;  /* 0x0000003c149f7981 */ /* 0x000324000c1e1500 */
[----:B------:R-:W-:-:S04]  /*125f0*/  IMAD.WIDE R18, R4, 0x2, R12 ;  /* 0x0000000204127825 */ /* 0x000fc800078e020c */
[----:B------:R-:W-:Y:S02]  /*12600*/  IMAD.WIDE R12, R11, 0x2, R6 ;  /* 0x000000020b0c7825 */ /* 0x000fe400078e0206 */
[----:B------:R-:W2:Y:S02]  /*12610*/  LDL.LU R11, [R1+0x400] ;  /* 0x00040000010b7983 */ /* 0x000ea40000300800 */
[----:B------:R-:W-:Y:S02]  /*12620*/  IMAD.WIDE R22, R154, 0x2, R2 ;  /* 0x000000029a167825 */ /* 0x000fe400078e0202 */
[----:B------:R1:W-:Y:S04]  /*12630*/  STL [R1+0xf5c], R2 ;  /* 0x000f5c0201007387 */ /* 0x0003e80000100800 */
[----:B-1----:R-:W4:Y:S01]  /*12640*/  LDL.LU R2, [R1+0x404] ;  /* 0x0004040001027983 */ /* 0x002f220000300800 */
[----:B------:R-:W-:-:S03]  /*12650*/  IMAD.WIDE R20, R17, 0x2, R6 ;  /* 0x0000000211147825 */ /* 0x000fc600078e0206 */
[----:B------:R1:W2:Y:S01]  /*12660*/  LDG.E.U16 R17, desc[UR60][R18.64] ;  /* 0x0000003c12117981 */ /* 0x0002a2000c1e1500 */
[----:B------:R-:W-:-:S04]  /*12670*/  IMAD.WIDE R154, R154, 0x2, R6 ;  /* 0x000000029a9a7825 */ /* 0x000fc800078e0206 */
[----:B------:R-:W-:-:S04]  /*12680*/  IMAD.WIDE R152, R4, 0x2, R20 ;  /* 0x0000000204987825 */ /* 0x000fc800078e0214 */
[C---:B------:R-:W-:Y:S02]  /*12690*/  IMAD.WIDE R20, R4.reuse, 0x2, R14 ;  /* 0x0000000204147825 */ /* 0x040fe400078e020e */
[----:B------:R-:W2:Y:S02]  /*126a0*/  LDG.E.U16 R152, desc[UR60][R152.64] ;  /* 0x0000003c98987981 */ /* 0x000ea4000c1e1500 */
[C---:B------:R-:W-:Y:S02]  /*126b0*/  IMAD.WIDE R14, R4.reuse, 0x2, R22 ;  /* 0x00000002040e7825 */ /* 0x040fe400078e0216 */
[----:B------:R-:W2:Y:S02]  /*126c0*/  LDG.E.U16 R20, desc[UR60][R20.64] ;  /* 0x0000003c14147981 */ /* 0x000ea4000c1e1500 */
[C---:B-1----:R-:W-:Y:S02]  /*126d0*/  IMAD.WIDE R18, R4.reuse, 0x2, R12 ;  /* 0x0000000204127825 */ /* 0x042fe400078e020c */
[----:B------:R-:W2:Y:S02]  /*126e0*/  LDG.E.U16 R15, desc[UR60][R14.64] ;  /* 0x0000003c0e0f7981 */ /* 0x000ea4000c1e1500 */
[----:B------:R-:W-:-:S02]  /*126f0*/  IMAD.WIDE R12, R4, 0x2, R154 ;  /* 0x00000002040c7825 */ /* 0x000fc400078e029a */
[----:B------:R-:W2:Y:S04]  /*12700*/  LDG.E.U16 R18, desc[UR60][R18.64] ;  /* 0x0000003c12127981 */ /* 0x000ea8000c1e1500 */
[----:B------:R1:W2:Y:S01]  /*12710*/  LDG.E.U16 R14, desc[UR60][R12.64] ;  /* 0x0000003c0c0e7981 */ /* 0x0002a2000c1e1500 */
[----:B0-----:R-:W-:-:S03]  /*12720*/  SHF.L.U32 R74, R217, 0x1, RZ ;  /* 0x00000001d94a7819 */ /* 0x001fc600000006ff */
[----:B------:R0:W-:Y:S01]  /*12730*/  STL [R1+0xf58], R3 ;  /* 0x000f580301007387 */ /* 0x0001e20000100800 */
[----:B------:R-:W-:-:S03]  /*12740*/  LOP3.LUT R217, R217, 0x40, RZ, 0xc0, !PT ;  /* 0x00000040d9d97812 */ /* 0x000fc600078ec0ff */
[----:B0-----:R-:W2:Y:S04]  /*12750*/  LDL.LU R3, [R1+0x444] ;  /* 0x0004440001037983 */ /* 0x001ea80000300800 */
[----:B------:R0:W-:Y:S02]  /*12760*/  STL [R1+0xf68], R6 ;  /* 0x000f680601007387 */ /* 0x0001e40000100800 */
[----:B0-----:R-:W-:Y:S02]  /*12770*/  MOV R6, R216 ;  /* 0x000000d800067202 */ /* 0x001fe40000000f00 */
[----:B------:R-:W-:-:S04]  /*12780*/  LOP3.LUT R216, R74, 0x7e, RZ, 0xc0, !PT ;  /* 0x0000007e4ad87812 */ /* 0x000fc800078ec0ff */
[----:B-1----:R-:W-:-:S04]  /*12790*/  LEA R13, R217, R216, 0x8 ;  /* 0x000000d8d90d7211 */ /* 0x002fc800078e40ff */
[----:B------:R-:W-:Y:S01]  /*127a0*/  IADD3 R12, R16, R13, RZ ;  /* 0x0000000d100c7210 */ /* 0x000fe20007ffe0ff */
[----:B------:R-:W-:Y:S06]  /*127b0*/  BAR.SYNC.DEFER_BLOCKING 0x0 ;  /* 0x0000000000007b1d */ /* 0x000fec0000010000 */
[----:B------:R-:W-:Y:S04]  /*127c0*/  STL [R1+0xf64], R7 ;  /* 0x000f640701007387 */ /* 0x000fe80000100800 */
[----:B------:R-:W-:Y:S04]  /*127d0*/  STL [R1+0xf6c], R4 ;  /* 0x000f6c0401007387 */ /* 0x000fe80000100800 */
[----:B------:R-:W-:Y:S04]  /*127e0*/  STS.U16 [R12+0x18800], R149 ;  /* 0x018800950c007388 */ /* 0x000fe80000000400 */
[----:B------:R-:W-:Y:S04]  /*127f0*/  STS.U16 [R12+0x10c00], R148 ;  /* 0x010c00940c007388 */ /* 0x000fe80000000400 */
[----:B------:R-:W-:Y:S04]  /*12800*/  STS.U16 [R12+0x18c00], R27 ;  /* 0x018c001b0c007388 */ /* 0x000fe80000000400 */
[----:B------:R-:W-:Y:S04]  /*12810*/  STS.U16 [R12+0x11000], R24 ;  /* 0x011000180c007388 */ /* 0x000fe80000000400 */
[----:B---3--:R-:W-:Y:S04]  /*12820*/  STS.U16 [R12+0x10800], R5 ;  /* 0x010800050c007388 */ /* 0x008fe80000000400 */
[----:B----4-:R0:W-:Y:S04]  /*12830*/  STS.U16 [R12+0x10400], R2 ;  /* 0x010400020c007388 */ /* 0x0101e80000000400 */
[----:B0-----:R-:W3:Y:S04]  /*12840*/  LDL.LU R2, [R1+0x440] ;  /* 0x0004400001027983 */ /* 0x001ee80000300800 */
[----:B------:R-:W4:Y:S04]  /*12850*/  LDL.LU R5, [R1+0x43c] ;  /* 0x00043c0001057983 */ /* 0x000f280000300800 */
[----:B------:R-:W4:Y:S04]  /*12860*/  LDL.LU R149, [R1+0x1b20] ;  /* 0x001b200001957983 */ /* 0x000f280000300800 */
[----:B------:R-:W4:Y:S04]  /*12870*/  LDL.LU R148, [R1+0x1b1c] ;  /* 0x001b1c0001947983 */ /* 0x000f280000300800 */
[----:B------:R-:W3:Y:S04]  /*12880*/  LDL.LU R27, [R1+0x1b18] ;  /* 0x001b1800011b7983 */ /* 0x000ee80000300800 */
[----:B------:R-:W4:Y:S04]  /*12890*/  LDL.LU R24, [R1+0x1b14] ;  /* 0x001b140001187983 */ /* 0x000f280000300800 */
[----:B------:R0:W-:Y:S04]  /*128a0*/  STS.U16 [R12+0x19000], R55 ;  /* 0x019000370c007388 */ /* 0x0001e80000000400 */
[----:B--2---:R1:W-:Y:S04]  /*128b0*/  STS.U16 [R12+0x18400], R11 ;  /* 0x0184000b0c007388 */ /* 0x0043e80000000400 */
[----:B------:R2:W-:Y:S04]  /*128c0*/  STS.U16 [R12+0x11400], R52 ;  /* 0x011400340c007388 */ /* 0x0005e80000000400 */
[----:B0-----:R-:W4:Y:S01]  /*128d0*/  LDL.LU R55, [R1+0x1b10] ;  /* 0x001b100001377983 */ /* 0x001f220000300800 */
[----:B-1----:R-:W-:-:S03]  /*128e0*/  LOP3.LUT R11, R13, 0x10, RZ, 0x3c, !PT ;  /* 0x000000100d0b7812 */ /* 0x002fc600078e3cff */
[----:B------:R0:W-:Y:S04]  /*128f0*/  STS.U16 [R12+0x19400], R37 ;  /* 0x019400250c007388 */ /* 0x0001e80000000400 */
[----:B--2---:R-:W2:Y:S01]  /*12900*/  LDL.LU R52, [R1+0x1b0c] ;  /* 0x001b0c0001347983 */ /* 0x004ea20000300800 */
[----:B------:R-:W-:-:S03]  /*12910*/  IADD3 R11, R16, R11, RZ ;  /* 0x0000000b100b7210 */ /* 0x000fc60007ffe0ff */
[----:B------:R1:W-:Y:S04]  /*12920*/  STS.U16 [R12+0x11800], R34 ;  /* 0x011800220c007388 */ /* 0x0003e80000000400 */
[----:B0-----:R-:W2:Y:S04]  /*12930*/  LDL.LU R37, [R1+0x1b08] ;  /* 0x001b080001257983 */ /* 0x001ea80000300800 */
[----:B------:R0:W-:Y:S04]  /*12940*/  STS.U16 [R12+0x19800], R147 ;  /* 0x019800930c007388 */ /* 0x0001e80000000400 */
[----:B-1----:R-:W2:Y:S04]  /*12950*/  LDL.LU R34, [R1+0x1b04] ;  /* 0x001b040001227983 */ /* 0x002ea80000300800 */
        /* <DEDUP_REMOVED lines=10> */
[----:B------:R-:W-:Y:S04]  /*12a00*/  STS.U16 [R12+0x10000], R6 ;  /* 0x010000060c007388 */ /* 0x000fe80000000400 */
[----:B------:R-:W-:Y:S04]  /*12a10*/  STS.U16 [R12+0x18000], R3 ;  /* 0x018000030c007388 */ /* 0x000fe80000000400 */
[----:B-1----:R-:W2:Y:S04]  /*12a20*/  LDL.LU R117, [R1+0x1aec] ;  /* 0x001aec0001757983 */ /* 0x002ea80000300800 */
[----:B------:R0:W-:Y:S04]  /*12a30*/  STS.U16 [R12+0x1a400], R25 ;  /* 0x01a400190c007388 */ /* 0x0001e80000000400 */
        /* <DEDUP_REMOVED lines=12> */
[----:B0-----:R-:W2:Y:S04]  /*12b00*/  LDL.LU R25, [R1+0x1ae8] ;  /* 0x001ae80001197983 */ /* 0x001ea80000300800 */
[----:B---3--:R-:W-:Y:S04]  /*12b10*/  STS.U16 [R11+0x18480], R27 ;  /* 0x0184801b0b007388 */ /* 0x008fe80000000400 */
[----:B----4-:R0:W-:Y:S04]  /*12b20*/  STS.U16 [R11+0x10480], R24 ;  /* 0x010480180b007388 */ /* 0x0101e80000000400 */
[----:B0-----:R-:W3:Y:S04]  /*12b30*/  LDL.LU R24, [R1+0x1ae4] ;  /* 0x001ae40001187983 */ /* 0x001ee80000300800 */
[----:B------:R-:W4:Y:S01]  /*12b40*/  LDL.LU R27, [R1+0x1ae0] ;  /* 0x001ae000011b7983 */ /* 0x000f220000300800 */
[----:B------:R-:W-:-:S03]  /*12b50*/  LOP3.LUT R12, R13, 0x20, RZ, 0x3c, !PT ;  /* 0x000000200d0c7812 */ /* 0x000fc600078e3cff */
[----:B------:R0:W-:Y:S01]  /*12b60*/  STS.U16 [R11+0x10080], R2 ;  /* 0x010080020b007388 */ /* 0x0001e20000000400 */
[----:B------:R-:W-:-:S03]  /*12b70*/  IADD3 R12, R16, R12, RZ ;  /* 0x0000000c100c7210 */ /* 0x000fc60007ffe0ff */
[----:B------:R-:W-:Y:S04]  /*12b80*/  STS.U16 [R11+0x18080], R5 ;  /* 0x018080050b007388 */ /* 0x000fe80000000400 */
[----:B------:R1:W-:Y:S04]  /*12b90*/  STS.U16 [R11+0x10880], R73 ;  /* 0x010880490b007388 */ /* 0x0003e80000000400 */
        /* <DEDUP_REMOVED lines=25> */
[----:B------:R-:W-:Y:S01]  /*12d30*/  STS.U16 [R11+0x1bc80], R209 ;  /* 0x01bc80d10b007388 */ /* 0x000fe20000000400 */
[----:B0-----:R-:W-:Y:S01]  /*12d40*/  SHF.R.U32.HI R2, RZ, 0x4, R16 ;  /* 0x00000004ff027819 */ /* 0x001fe20000011610 */
[----:B------:R-:W-:Y:S01]  /*12d50*/  UMOV UR53, 0x40000040 ;  /* 0x4000004000357882 */ /* 0x000fe20000000000 */
[----:B------:R-:W-:-:S02]  /*12d60*/  UIADD3.64 UR48, UR4, 0x180, URZ ;  /* 0x0000018004307897 */ /* 0x000fc4000fffe03f */
[----:B------:R-:W-:Y:S01]  /*12d70*/  UIADD3.64 UR50, UR6, 0x3fe, URZ ;  /* 0x000003fe06327897 */ /* 0x000fe2000fffe03f */
[----:B------:R-:W-:Y:S01]  /*12d80*/  SGXT.U32 R2, R2, 0xe ;  /* 0x0000000e0202781a */ /* 0x000fe20000000000 */
[----:B------:R-:W-:Y:S02]  /*12d90*/  UIADD3.64 UR56, UR4, 0x200, URZ ;  /* 0x0000020004387897 */ /* 0x000fe4000fffe03f */
[----:B------:R-:W-:Y:S01]  /*12da0*/  UIADD3.64 UR58, UR6, 0x400, URZ ;  /* 0x00000400063a7897 */ /* 0x000fe2000fffe03f */
[----:B------:R-:W-:Y:S01]  /*12db0*/  R2UR UR52, R2 ;  /* 0x00000000023472ca */ /* 0x000fe200000e0000 */
[----:B-1----:R-:W2:Y:S01]  /*12dc0*/  LDL.LU R73, [R1+0x1adc] ;  /* 0x001adc0001497983 */ /* 0x002ea20000300800 */
[----:B------:R-:W-:Y:S02]  /*12dd0*/  MOV R23, UR11 ;  /* 0x0000000b00177c02 */ /* 0x000fe40008000f00 */
[----:B------:R-:W-:Y:S01]  /*12de0*/  MOV R22, UR10 ;  /* 0x0000000a00167c02 */ /* 0x000fe20008000f00 */
[----:B------:R-:W2:Y:S01]  /*12df0*/  LDL.LU R68, [R1+0x1ad8] ;  /* 0x001ad80001447983 */ /* 0x000ea20000300800 */
[----:B------:R-:W-:-:S03]  /*12e00*/  MOV R21, UR9 ;  /* 0x0000000900157c02 */ /* 0x000fc60008000f00 */
[----:B------:R-:W2:Y:S04]  /*12e10*/  LDL.LU R76, [R1+0x1ad4] ;  /* 0x001ad400014c7983 */ /* 0x000ea80000300800 */
        /* <DEDUP_REMOVED lines=12> */
[----:B----4-:R0:W-:Y:S04]  /*12ee0*/  STS.U16 [R11+0x1a480], R27 ;  /* 0x01a4801b0b007388 */ /* 0x0101e80000000400 */
[----:B---3--:R-:W-:Y:S01]  /*12ef0*/  STS.U16 [R12+0x10100], R24 ;  /* 0x010100180c007388 */ /* 0x008fe20000000400 */
[----:B0-----:R-:W-:-:S03]  /*12f00*/  LOP3.LUT R11, R13, 0x30, RZ, 0x3c, !PT ;  /* 0x000000300d0b7812 */ /* 0x001fc600078e3cff */
[----:B--2---:R-:W-:Y:S01]  /*12f10*/  STS.U16 [R12+0x18100], R25 ;  /* 0x018100190c007388 */ /* 0x004fe20000000400 */
[----:B------:R-:W-:-:S03]  /*12f20*/  IADD3 R11, R16, R11, RZ ;  /* 0x0000000b100b7210 */ /* 0x000fc60007ffe0ff */
        /* <DEDUP_REMOVED lines=32> */
[----:B0-----:R-:W-:-:S03]  /*13130*/  LOP3.LUT R12, R13, 0x40, RZ, 0x3c, !PT ;  /* 0x000000400d0c7812 */ /* 0x001fc600078e3cff */
[----:B------:R-:W-:Y:S01]  /*13140*/  STS.U16 [R11+0x10580], R115 ;  /* 0x010580730b007388 */ /* 0x000fe20000000400 */
        /* <DEDUP_REMOVED lines=31> */
[----:B------:R-:W2:Y:S01]  /*13340*/  LDL.LU R27, [R1+0x1aa0] ;  /* 0x001aa000011b7983 */ /* 0x000ea20000300800 */
        /* <DEDUP_REMOVED lines=68> */
[----:B------:R-:W3:Y:S01]  /*13790*/  LDL.LU R24, [R1+0x1a9c] ;  /* 0x001a9c0001187983 */ /* 0x000ee20000300800 */
        /* <DEDUP_REMOVED lines=63> */
[----:B------:R-:W-:Y:S04]  /*13b90*/  STS.U16 [R11+0x13f80], R15 ;  /* 0x013f800f0b007388 */ /* 0x000fe80000000400 */
[----:B------:R1:W-:Y:S01]  /*13ba0*/  STS.U16 [R11+0x1bf80], R14 ;  /* 0x01bf800e0b007388 */ /* 0x0003e20000000400 */
[----:B------:R4:W-:Y:S06]  /*13bb0*/  MEMBAR.ALL.CTA ;  /* 0x0000000000007992 */ /* 0x0009ec0000008000 */
[----:B----4-:R-:W4:Y:S04]  /*13bc0*/  FENCE.VIEW.ASYNC.S ;  /* 0x00000000000073c6 */ /* 0x010f280000000000 */
[----:B------:R-:W3:Y:S01]  /*13bd0*/  LDL.LU R25, [R1+0x1a98] ;  /* 0x001a980001197983 */ /* 0x000ee20000300800 */
[----:B0-----:R-:W-:-:S03]  /*13be0*/  MOV R20, UR8 ;  /* 0x0000000800147c02 */ /* 0x001fc60008000f00 */
[----:B------:R-:W3:Y:S04]  /*13bf0*/  LDL.LU R148, [R1+0x1a94] ;  /* 0x001a940001947983 */ /* 0x000ee80000300800 */
[----:B------:R-:W3:Y:S04]  /*13c00*/  LDL.LU R149, [R1+0x1a90] ;  /* 0x001a900001957983 */ /* 0x000ee80000300800 */
[----:B------:R-:W3:Y:S04]  /*13c10*/  LDL.LU R144, [R1+0x1a8c] ;  /* 0x001a8c0001907983 */ /* 0x000ee80000300800 */
[----:B------:R-:W3:Y:S01]  /*13c20*/  LDL.LU R145, [R1+0x1a88] ;  /* 0x001a880001917983 */ /* 0x000ee20000300800 */
[----:B----4-:R-:W-:Y:S06]  /*13c30*/  BAR.SYNC.DEFER_BLOCKING 0x0 ;  /* 0x0000000000007b1d */ /* 0x010fec0000010000 */
[----:B------:R-:W4:Y:S04]  /*13c40*/  LDL.LU R140, [R1+0x1a84] ;  /* 0x001a8400018c7983 */ /* 0x000f280000300800 */
[----:B------:R-:W4:Y:S04]  /*13c50*/  LDL.LU R141, [R1+0x1a80] ;  /* 0x001a8000018d7983 */ /* 0x000f280000300800 */
[----:B------:R-:W4:Y:S04]  /*13c60*/  LDL.LU R136, [R1+0x1a7c] ;  /* 0x001a7c0001887983 */ /* 0x000f280000300800 */
[----:B------:R-:W4:Y:S01]  /*13c70*/  LDL.LU R137, [R1+0x1a78] ;  /* 0x001a780001897983 */ /* 0x000f220000300800 */
[----:B------:R-:W-:-:S03]  /*13c80*/  WARPGROUP.ARRIVE ;  /* 0x00000000000079c5 */ /* 0x000fc60000000000 */
[----:B------:R-:W4:Y:S04]  /*13c90*/  LDL.LU R132, [R1+0x1a74] ;  /* 0x001a740001847983 */ /* 0x000f280000300800 */
[----:B------:R-:W4:Y:S01]  /*13ca0*/  LDL.LU R133, [R1+0x1a70] ;  /* 0x001a700001857983 */ /* 0x000f220000300800 */
[----:B------:R-:W-:Y:S03]  /*13cb0*/  HGMMA.64x128x16.F32.BF16 R152, gdesc[UR52].tnspA, RZ, !UPT, gsb0 ;  /* 0x21e00000349879f0 */ /* 0x000fe6000c0018ff */
[----:B------:R-:W4:Y:S04]  /*13cc0*/  LDL.LU R128, [R1+0x1a6c] ;  /* 0x001a6c0001807983 */ /* 0x000f280000300800 */
        /* <DEDUP_REMOVED lines=31> */
[----:B------:R-:W4:Y:S01]  /*13ec0*/  LDL.LU R93, [R1+0x19ec] ;  /* 0x0019ec00015d7983 */ /* 0x000f220000300800 */
[----:B------:R-:W-:-:S02]  /*13ed0*/  WARPGROUP.DEPBAR.LE gsb0, 0x0 ;  /* 0x00008000000079c5 */ /* 0x000fc40000010000 */
[----:B------:R-:W-:Y:S01]  /*13ee0*/  WARPGROUP.ARRIVE ;  /* 0x00000000000079c5 */ /* 0x000fe20000000000 */
[----:B------:R-:W4:Y:S04]  /*13ef0*/  LDL.LU R90, [R1+0x19e8] ;  /* 0x0019e800015a7983 */ /* 0x000f280000300800 */
[----:B------:R-:W4:Y:S01]  /*13f00*/  LDL.LU R91, [R1+0x19e4] ;  /* 0x0019e400015b7983 */ /* 0x000f220000300800 */
[----:B------:R-:W-:Y:S03]  /*13f10*/  HGMMA.64x128x16.F32.BF16 R152, gdesc[UR4].tnspA, R152, gsb0 ;  /* 0x21e00000049879f0 */ /* 0x000fe60008001898 */
        /* <DEDUP_REMOVED lines=12> */
[----:B------:R-:W2:Y:S04]  /*13fe0*/  LDL.LU R2, [R1+0x728] ;  /* 0x0007280001027983 */ /* 0x000ea80000300800 */
[----:B------:R-:W3:Y:S01]  /*13ff0*/  LDL.LU R3, [R1+0x72c] ;  /* 0x00072c0001037983 */ /* 0x000ee20000300800 */
[----:B------:R-:W-:-:S02]  /*14000*/  WARPGROUP.DEPBAR.LE gsb0, 0x0 ;  /* 0x00008000000079c5 */ /* 0x000fc40000010000 */
[----:B------:R-:W-:-:S06]  /*14010*/  WARPGROUP.ARRIVE ;  /* 0x00000000000079c5 */ /* 0x000fcc0000000000 */
[----:B------:R-:W-:Y:S03]  /*14020*/  HGMMA.64x128x16.F32.BF16 R152, gdesc[UR8].tnspA, R152, gsb0 ;  /* 0x21e00000089879f0 */ /* 0x000fe60008001898 */
[----:B------:R-:W-:Y:S02]  /*14030*/  WARPGROUP.DEPBAR.LE gsb0, 0x0 ;  /* 0x00008000000079c5 */ /* 0x000fe40000010000 */
[----:B------:R-:W-:-:S07]  /*14040*/  WARPGROUP.ARRIVE ;  /* 0x00000000000079c5 */ /* 0x000fce0000000000 */
[----:B------:R-:W-:Y:S03]  /*14050*/  HGMMA.64x128x16.F32.BF16 R152, gdesc[UR12].tnspA, R152, gsb0 ;  /* 0x21e000000c9879f0 */ /* 0x000fe60008001898 */
[----:B------:R-:W-:Y:S02]  /*14060*/  WARPGROUP.DEPBAR.LE gsb0, 0x0 ;  /* 0x00008000000079c5 */ /* 0x000fe40000010000 */
[----:B------:R-:W-:-:S07]  /*14070*/  WARPGROUP.ARRIVE ;  /* 0x00000000000079c5 */ /* 0x000fce0000000000 */
[----:B------:R-:W-:Y:S01]  /*14080*/  HGMMA.64x128x16.F32.BF16 R152, gdesc[UR48].tnspA, R152, gsb0 ;  /* 0x21e00000309879f0 */ /* 0x000fe20008001898 */
[----:B------:R-:W-:Y:S02]  /*14090*/  UIADD3.64 UR8, UR4, 0x280, URZ ;  /* 0x0000028004087897 */ /* 0x000fe4000fffe03f */
[----:B------:R-:W-:Y:S01]  /*140a0*/  UIADD3.64 UR10, UR6, 0x402, URZ ;  /* 0x00000402060a7897 */ /* 0x000fe2000fffe03f */
[----:B------:R-:W-:Y:S02]  /*140b0*/  WARPGROUP.DEPBAR.LE gsb0, 0x0 ;  /* 0x00008000000079c5 */ /* 0x000fe40000010000 */
[----:B------:R-:W-:-:S06]  /*140c0*/  WARPGROUP.ARRIVE ;  /* 0x00000000000079c5 */ /* 0x000fcc0000000000 */
[----:B------:R-:W-:Y:S03]  /*140d0*/  HGMMA.64x128x16.F32.BF16 R152, gdesc[UR56].tnspA, R152, gsb0 ;  /* 0x21e00000389879f0 */ /* 0x000fe60008001898 */
[----:B------:R-:W-:Y:S02]  /*140e0*/  WARPGROUP.DEPBAR.LE gsb0, 0x0 ;  /* 0x00008000000079c5 */ /* 0x000fe40000010000 */
[----:B------:R-:W-:-:S07]  /*140f0*/  WARPGROUP.ARRIVE ;  /* 0x00000000000079c5 */ /* 0x000fce0000000000 */
        /* <DEDUP_REMOVED lines=21> */
[----:B------:R-:W-:Y:S01]  /*14250*/  HGMMA.64x128x16.F32.BF16 R152, gdesc[UR40].tnspA, R152, gsb0 ;  /* 0x21e00000289879f0 */ /* 0x000fe20008001898 */
[----:B------:R-:W-:Y:S02]  /*14260*/  R2UR UR51, R72 ;  /* 0x00000000483372ca */ /* 0x000fe400000e0000 */
[----:B------:R-:W-:Y:S02]  /*14270*/  R2UR UR50, R75 ;  /* 0x000000004b3272ca */ /* 0x000fe400000e0000 */
[----:B------:R-:W-:Y:S02]  /*14280*/  R2UR UR49, R77 ;  /* 0x000000004d3172ca */ /* 0x000fe400000e0000 */
[----:B------:R-:W-:Y:S01]  /*14290*/  R2UR UR48, R76 ;  /* 0x000000004c3072ca */ /* 0x000fe200000e0000 */
[----:B------:R-:W-:Y:S02]  /*142a0*/  WARPGROUP.DEPBAR.LE gsb0, 0x0 ;  /* 0x00008000000079c5 */ /* 0x000fe40000010000 */
[----:B------:R-:W-:-:S06]  /*142b0*/  WARPGROUP.ARRIVE ;  /* 0x00000000000079c5 */ /* 0x000fcc0000000000 */
[----:B------:R-:W-:Y:S01]  /*142c0*/  HGMMA.64x128x16.F32.BF16 R152, gdesc[UR44].tnspA, R152, gsb0 ;  /* 0x21e000002c9879f0 */ /* 0x000fe20008001898 */
[----:B------:R-:W-:Y:S01]  /*142d0*/  UIADD3.64 UR8, UR4, 0x780, URZ ;  /* 0x0000078004087897 */ /* 0x000fe2000fffe03f */
[----:B------:R-:W-:Y:S01]  /*142e0*/  UMOV UR52, UR10 ;  /* 0x0000000a00347c82 */ /* 0x000fe20008000000 */
[----:B------:R-:W-:Y:S01]  /*142f0*/  UMOV UR53, UR11 ;  /* 0x0000000b00357c82 */ /* 0x000fe20008000000 */
[----:B------:R-:W-:Y:S01]  /*14300*/  UMOV UR10, UR54 ;  /* 0x00000036000a7c82 */ /* 0x000fe20008000000 */
[----:B------:R-:W-:Y:S01]  /*14310*/  UMOV UR11, UR55 ;  /* 0x00000037000b7c82 */ /* 0x000fe20008000000 */
[----:B------:R-:W-:Y:S02]  /*14320*/  WARPGROUP.DEPBAR.LE gsb0, 0x0 ;  /* 0x00008000000079c5 */ /* 0x000fe40000010000 */
[----:B------:R-:W-:-:S06]  /*14330*/  WARPGROUP.ARRIVE ;  /* 0x00000000000079c5 */ /* 0x000fcc0000000000 */
[----:B------:R-:W-:Y:S01]  /*14340*/  HGMMA.64x128x16.F32.BF16 R152, gdesc[UR48].tnspA, R152, gsb0 ;  /* 0x21e00000309879f0 */ /* 0x000fe20008001898 */
[----:B------:R-:W-:Y:S02]  /*14350*/  MOV R12, UR45 ;  /* 0x0000002d000c7c02 */ /* 0x000fe40008000f00 */
[----:B-1----:R-:W-:Y:S01]  /*14360*/  MOV R11, UR44 ;  /* 0x0000002c000b7c02 */ /* 0x002fe20008000f00 */
[----:B------:R-:W-:Y:S01]  /*14370*/  UIADD3.64 UR44, UR4, 0x800, URZ ;  /* 0x00000800042c7897 */ /* 0x000fe2000fffe03f */
[----:B------:R-:W-:Y:S01]  /*14380*/  MOV R14, UR47 ;  /* 0x0000002f000e7c02 */ /* 0x000fe20008000f00 */
[----:B------:R-:W-:Y:S01]  /*14390*/  UMOV UR47, UR7 ;  /* 0x00000007002f7c82 */ /* 0x000fe20008000000 */
[----:B------:R-:W-:Y:S01]  /*143a0*/  MOV R13, UR46 ;  /* 0x0000002e000d7c02 */ /* 0x000fe20008000f00 */
[----:B------:R-:W-:Y:S02]  /*143b0*/  WARPGROUP.DEPBAR.LE gsb0, 0x0 ;  /* 0x00008000000079c5 */ /* 0x000fe40000010000 */
[----:B------:R-:W-:Y:S04]  /*143c0*/  STL [R1+0x200], R152 ;  /* 0x0002009801007387 */ /* 0x000fe80000100800 */
[----:B------:R-:W-:Y:S04]  /*143d0*/  STL [R1+0x218], R158 ;  /* 0x0002189e01007387 */ /* 0x000fe80000100800 */
[----:B------:R-:W-:Y:S04]  /*143e0*/  STL [R1+0x2cc], R203 ;  /* 0x0002cccb01007387 */ /* 0x000fe80000100800 */
[----:B------:R-:W-:Y:S04]  /*143f0*/  STL.64 [R1+0x2d0], R204 ;  /* 0x0002d0cc01007387 */ /* 0x000fe80000100a00 */
[----:B------:R-:W-:Y:S01]  /*14400*/  STL.64 [R1+0x2d8], R206 ;  /* 0x0002d8ce01007387 */ /* 0x000fe20000100a00 */
[----:B------:R-:W-:-:S03]  /*14410*/  MOV R150, R153 ;  /* 0x0000009900967202 */ /* 0x000fc60000000f00 */
[----:B------:R-:W-:Y:S01]  /*14420*/  STL.64 [R1+0x2e0], R208 ;  /* 0x0002e0d001007387 */ /* 0x000fe20000100a00 */
[----:B------:R-:W-:-:S03]  /*14430*/  MOV R76, R154 ;  /* 0x0000009a004c7202 */ /* 0x000fc60000000f00 */
[----:B------:R-:W-:Y:S01]  /*14440*/  STL.64 [R1+0x2e8], R210 ;  /* 0x0002e8d201007387 */ /* 0x000fe20000100a00 */
[----:B------:R-:W-:Y:S02]  /*14450*/  MOV R77, R155 ;  /* 0x0000009b004d7202 */ /* 0x000fe40000000f00 */
[----:B------:R-:W-:Y:S01]  /*14460*/  MOV R75, R156 ;  /* 0x0000009c004b7202 */ /* 0x000fe20000000f00 */
[----:B------:R-:W-:Y:S01]  /*14470*/  STL.64 [R1+0x2f0], R212 ;  /* 0x0002f0d401007387 */ /* 0x000fe20000100a00 */
[----:B------:R-:W-:Y:S02]  /*14480*/  MOV R72, R157 ;  /* 0x0000009d00487202 */ /* 0x000fe40000000f00 */
[----:B------:R-:W-:Y:S01]  /*14490*/  MOV R70, R159 ;  /* 0x0000009f00467202 */ /* 0x000fe20000000f00 */
[----:B------:R0:W-:Y:S01]  /*144a0*/  STL.64 [R1+0x2f8], R214 ;  /* 0x0002f8d601007387 */ /* 0x0001e20000100a00 */
[----:B------:R-:W-:Y:S02]  /*144b0*/  MOV R71, R160 ;  /* 0x000000a000477202 */ /* 0x000fe40000000f00 */
[----:B------:R-:W-:Y:S01]  /*144c0*/  MOV R69, R161 ;  /* 0x000000a100457202 */ /* 0x000fe20000000f00 */
[----:B------:R-:W-:Y:S01]  /*144d0*/  UMOV UR46, UR6 ;  /* 0x00000006002e7c82 */ /* 0x000fe20008000000 */
[----:B------:R-:W-:-:S02]  /*144e0*/  MOV R66, R162 ;  /* 0x000000a200427202 */ /* 0x000fc40000000f00 */
[----:B------:R-:W-:Y:S02]  /*144f0*/  MOV R17, UR41 ;  /* 0x0000002900117c02 */ /* 0x000fe40008000f00 */
[----:B------:R-:W-:Y:S02]  /*14500*/  MOV R15, UR40 ;  /* 0x00000028000f7c02 */ /* 0x000fe40008000f00 */
[----:B------:R-:W-:Y:S02]  /*14510*/  MOV R64, R163 ;  /* 0x000000a300407202 */ /* 0x000fe40000000f00 */
[----:B------:R-:W-:Y:S02]  /*14520*/  MOV R65, R164 ;  /* 0x000000a400417202 */ /* 0x000fe40000000f00 */
[----:B------:R-:W-:Y:S02]  /*14530*/  MOV R63, R165 ;  /* 0x000000a5003f7202 */ /* 0x000fe40000000f00 */
[----:B------:R-:W-:-:S02]  /*14540*/  MOV R60, R166 ;  /* 0x000000a6003c7202 */ /* 0x000fc40000000f00 */
[----:B------:R-:W-:Y:S02]  /*14550*/  MOV R61, R167 ;  /* 0x000000a7003d7202 */ /* 0x000fe40000000f00 */
[----:B------:R-:W-:Y:S02]  /*14560*/  MOV R58, R168 ;  /* 0x000000a8003a7202 */ /* 0x000fe40000000f00 */
        /* <DEDUP_REMOVED lines=34> */
[----:B------:R-:W-:Y:S01]  /*14790*/  MOV R19, UR43 ;  /* 0x0000002b00137c02 */ /* 0x000fe20008000f00 */
[----:B0-----:R-:W-:Y:S01]  /*147a0*/  WARPGROUP.ARRIVE ;  /* 0x00000000000079c5 */ /* 0x001fe20000000000 */
[----:B------:R-:W-:Y:S01]  /*147b0*/  MOV R18, UR42 ;  /* 0x0000002a00127c02 */ /* 0x000fe20008000f00 */
[----:B------:R-:W-:Y:S01]  /*147c0*/  UIADD3.64 UR56, UR4, 0xa00, URZ ;  /* 0x00000a0004387897 */ /* 0x000fe2000fffe03f */
[----:B------:R-:W4:Y:S03]  /*147d0*/  LDL.64 R4, [R1+0xf40] ;  /* 0x000f400001047983 */ /* 0x000f260000100a00 */
[----:B------:R-:W-:Y:S01]  /*147e0*/  HGMMA.64x128x16.F32.BF16 R152, gdesc[UR8].tnspA, RZ, !UPT, gsb0 ;  /* 0x21e00000089879f0 */ /* 0x000fe2000c0018ff */
[----:B------:R-:W-:Y:S02]  /*147f0*/  R2UR UR11, R23 ;  /* 0x00000000170b72ca */ /* 0x000fe400000e0000 */
[----:B------:R-:W-:Y:S01]  /*14800*/  R2UR UR10, R22 ;  /* 0x00000000160a72ca */ /* 0x000fe200000e0000 */
[----:B------:R-:W-:Y:S01]  /*14810*/  UIADD3.64 UR40, UR4, 0x880, URZ ;  /* 0x0000088004287897 */ /* 0x000fe2000fffe03f */
[----:B------:R-:W-:Y:S01]  /*14820*/  R2UR UR8, R20 ;  /* 0x00000000140872ca */ /* 0x000fe200000e0000 */
[----:B--2---:R0:W-:Y:S01]  /*14830*/  STL [R1+0xf70], R2 ;  /* 0x000f700201007387 */ /* 0x0041e20000100800 */
[----:B------:R-:W-:Y:S01]  /*14840*/  R2UR UR9, R21 ;  /* 0x00000000150972ca */ /* 0x000fe200000e0000 */
[----:B------:R-:W1:Y:S06]  /*14850*/  LDC R23, c[0x0][0x238] ;  /* 0x00008e00ff177b82 */ /* 0x000e6c0000000800 */
[----:B------:R-:W-:Y:S01]  /*14860*/  UMOV UR43, UR11 ;  /* 0x0000000b002b7c82 */ /* 0x000fe20008000000 */
[----:B------:R-:W-:-:S02]  /*14870*/  WARPGROUP.DEPBAR.LE gsb0, 0x0 ;  /* 0x00008000000079c5 */ /* 0x000fc40000010000 */
[----:B------:R-:W-:-:S06]  /*14880*/  WARPGROUP.ARRIVE ;  /* 0x00000000000079c5 */ /* 0x000fcc0000000000 */
[----:B------:R-:W-:Y:S01]  /*14890*/  HGMMA.64x128x16.F32.BF16 R152, gdesc[UR44].tnspA, R152, gsb0 ;  /* 0x21e000002c9879f0 */ /* 0x000fe20008001898 */
[----:B------:R-:W-:Y:S01]  /*148a0*/  UMOV UR42, UR10 ;  /* 0x0000000a002a7c82 */ /* 0x000fe20008000000 */
[----:B------:R-:W-:Y:S01]  /*148b0*/  UIADD3.64 UR44, UR4, 0x900, URZ ;  /* 0x00000900042c7897 */ /* 0x000fe2000fffe03f */
[----:B------:R-:W-:Y:S01]  /*148c0*/  UMOV UR46, UR14 ;  /* 0x0000000e002e7c82 */ /* 0x000fe20008000000 */
[----:B------:R-:W-:Y:S01]  /*148d0*/  UMOV UR47, UR15 ;  /* 0x0000000f002f7c82 */ /* 0x000fe20008000000 */
[----:B------:R-:W-:Y:S02]  /*148e0*/  WARPGROUP.DEPBAR.LE gsb0, 0x0 ;  /* 0x00008000000079c5 */ /* 0x000fe40000010000 */
[----:B------:R-:W-:-:S06]  /*148f0*/  WARPGROUP.ARRIVE ;  /* 0x00000000000079c5 */ /* 0x000fcc0000000000 */
        /* <DEDUP_REMOVED lines=8> */
[----:B------:R-:W-:Y:S01]  /*14980*/  HGMMA.64x128x16.F32.BF16 R152, gdesc[UR40].tnspA, R152, gsb0 ;  /* 0x21e00000289879f0 */ /* 0x000fe20008001898 */
[----:B------:R-:W-:Y:S01]  /*14990*/  UIADD3.64 UR40, UR4, 0xa80, URZ ;  /* 0x00000a8004287897 */ /* 0x000fe2000fffe03f */
[----:B------:R-:W-:Y:S01]  /*149a0*/  UMOV UR42, UR52 ;  /* 0x00000034002a7c82 */ /* 0x000fe20008000000 */
[----:B------:R-:W-:Y:S01]  /*149b0*/  UMOV UR43, UR53 ;  /* 0x00000035002b7c82 */ /* 0x000fe20008000000 */
[----:B------:R-:W-:Y:S02]  /*149c0*/  WARPGROUP.DEPBAR.LE gsb0, 0x0 ;  /* 0x00008000000079c5 */ /* 0x000fe40000010000 */
[----:B------:R-:W-:-:S06]  /*149d0*/  WARPGROUP.ARRIVE ;  /* 0x00000000000079c5 */ /* 0x000fcc0000000000 */
        /* <DEDUP_REMOVED lines=37> */
[----:B------:R-:W-:Y:S02]  /*14c30*/  UIADD3.64 UR44, UR4, 0xe00, URZ ;  /* 0x00000e00042c7897 */ /* 0x000fe4000fffe03f */
[----:B------:R-:W-:Y:S02]  /*14c40*/  WARPGROUP.DEPBAR.LE gsb0, 0x0 ;  /* 0x00008000000079c5 */ /* 0x000fe40000010000 */
[----:B------:R-:W-:-:S07]  /*14c50*/  WARPGROUP.ARRIVE ;  /* 0x00000000000079c5 */ /* 0x000fce0000000000 */
[----:B------:R-:W-:Y:S01]  /*14c60*/  HGMMA.64x128x16.F32.BF16 R152, gdesc[UR40].tnspA, R152, gsb0 ;  /* 0x21e00000289879f0 */ /* 0x000fe20008001898 */
[----:B------:R-:W-:Y:S02]  /*14c70*/  R2UR UR43, R19 ;  /* 0x00000000132b72ca */ /* 0x000fe400000e0000 */
[----:B------:R-:W-:-:S11]  /*14c80*/  R2UR UR42, R18 ;  /* 0x00000000122a72ca */ /* 0x000fd600000e0000 */
[----:B------:R-:W-:Y:S02]  /*14c90*/  UMOV UR47, UR43 ;  /* 0x0000002b002f7c82 */ /* 0x000fe40008000000 */
[----:B------:R-:W-:Y:S01]  /*14ca0*/  UMOV UR46, UR42 ;  /* 0x0000002a002e7c82 */ /* 0x000fe20008000000 */
[----:B------:R-:W-:Y:S01]  /*14cb0*/  R2UR UR40, R15 ;  /* 0x000000000f2872ca */ /* 0x000fe200000e0000 */
[----:B------:R-:W-:Y:S01]  /*14cc0*/  UIADD3.64 UR56, UR4, 0xe80, URZ ;  /* 0x00000e8004387897 */ /* 0x000fe2000fffe03f */
[----:B------:R-:W-:Y:S01]  /*14cd0*/  LOP3.LUT R15, R74, 0x6, RZ, 0xc0, !PT ;  /* 0x000000064a0f7812 */ /* 0x000fe200078ec0ff */
[----:B------:R-:W-:Y:S02]  /*14ce0*/  WARPGROUP.DEPBAR.LE gsb0, 0x0 ;  /* 0x00008000000079c5 */ /* 0x000fe40000010000 */
[----:B------:R-:W-:-:S06]  /*14cf0*/  WARPGROUP.ARRIVE ;  /* 0x00000000000079c5 */ /* 0x000fcc0000000000 */
[----:B------:R-:W-:Y:S01]  /*14d00*/  HGMMA.64x128x16.F32.BF16 R152, gdesc[UR44].tnspA, R152, gsb0 ;  /* 0x21e000002c9879f0 */ /* 0x000fe20008001898 */
[----:B------:R-:W-:Y:S02]  /*14d10*/  R2UR UR47, R14 ;  /* 0x000000000e2f72ca */ /* 0x000fe400000e0000 */
[----:B------:R-:W-:Y:S02]  /*14d20*/  R2UR UR46, R13 ;  /* 0x000000000d2e72ca */ /* 0x000fe400000e0000 */
[----:B------:R-:W-:Y:S02]  /*14d30*/  IADD3 R15, P2, R15, R2, RZ ;  /* 0x000000020f0f7210 */ /* 0x000fe40007f5e0ff */
[----:B------:R-:W-:Y:S02]  /*14d40*/  R2UR UR41, R17 ;  /* 0x00000000112972ca */ /* 0x000fe400000e0000 */
[----:B---3--:R-:W-:Y:S02]  /*14d50*/  IADD3.X R17, RZ, R3, RZ, P2, !PT ;  /* 0x00000003ff117210 */ /* 0x008fe400017fe4ff */
[----:B------:R-:W-:-:S02]  /*14d60*/  IADD3 R20, P6, R15, 0x8, RZ ;  /* 0x000000080f147810 */ /* 0x000fc40007fde0ff */
[----:B------:R-:W-:Y:S01]  /*14d70*/  IADD3 R245, P4, R15, 0x9, RZ ;  /* 0x000000090ff57810 */ /* 0x000fe20007f9e0ff */
[----:B------:R-:W-:Y:S01]  /*14d80*/  UMOV UR59, UR47 ;  /* 0x0000002f003b7c82 */ /* 0x000fe20008000000 */
[----:B------:R-:W-:Y:S01]  /*14d90*/  R2UR UR44, R11 ;  /* 0x000000000b2c72ca */ /* 0x000fe200000e0000 */
[----:B------:R-:W-:Y:S01]  /*14da0*/  UMOV UR58, UR46 ;  /* 0x0000002e003a7c82 */ /* 0x000fe20008000000 */
[C---:B------:R-:W-:Y:S02]  /*14db0*/  IADD3 R11, P3, R15.reuse, 0x40, RZ ;  /* 0x000000400f0b7810 */ /* 0x040fe40007f7e0ff */
[C---:B------:R-:W-:Y:S02]  /*14dc0*/  IADD3 R21, P2, R15.reuse, 0x48, RZ ;  /* 0x000000480f157810 */ /* 0x040fe40007f5e0ff */
[----:B------:R-:W-:Y:S02]  /*14dd0*/  IADD3.X R74, RZ, R17, RZ, P6, !PT ;  /* 0x00000011ff4a7210 */ /* 0x000fe400037fe4ff */
[----:B------:R-:W-:-:S02]  /*14de0*/  IADD3 R250, P6, R15, 0x18, RZ ;  /* 0x000000180ffa7810 */ /* 0x000fc40007fde0ff */
[-C--:B0-----:R-:W-:Y:S02]  /*14df0*/  IADD3.X R2, RZ, R17.reuse, RZ, P3, !PT ;  /* 0x00000011ff027210 */ /* 0x081fe40001ffe4ff */
[-C--:B------:R-:W-:Y:S02]  /*14e00*/  IADD3.X R7, RZ, R17.reuse, RZ, P2, !PT ;  /* 0x00000011ff077210 */ /* 0x080fe400017fe4ff */
[----:B------:R-:W-:Y:S01]  /*14e10*/  R2UR UR45, R12 ;  /* 0x000000000c2d72ca */ /* 0x000fe200000e0000 */
[----:B----4-:R-:W-:Y:S01]  /*14e20*/  IMAD.WIDE R12, R0, 0x2, R4 ;  /* 0x00000002000c7825 */ /* 0x010fe200078e0204 */
[C---:B------:R-:W-:Y:S02]  /*14e30*/  IADD3 R246, P3, R15.reuse, 0x10, RZ ;  /* 0x000000100ff67810 */ /* 0x040fe40007f7e0ff */
[----:B------:R-:W-:Y:S02]  /*14e40*/  IADD3 R248, P2, R15, 0x11, RZ ;  /* 0x000000110ff87810 */ /* 0x000fe40007f5e0ff */
[----:B------:R-:W-:-:S02]  /*14e50*/  IADD3.X R62, RZ, R17, RZ, P6, !PT ;  /* 0x00000011ff3e7210 */ /* 0x000fc400037fe4ff */
[C---:B------:R-:W-:Y:S02]  /*14e60*/  IADD3 R51, P6, R15.reuse, 0x28, RZ ;  /* 0x000000280f337810 */ /* 0x040fe40007fde0ff */
[-C--:B------:R-:W-:Y:S01]  /*14e70*/  IADD3.X R67, RZ, R17.reuse, RZ, P2, !PT ;  /* 0x00000011ff437210 */ /* 0x080fe200017fe4ff */
[----:B------:R1:W-:Y:S01]  /*14e80*/  STL [R1+0x358], R11 ;  /* 0x0003580b01007387 */ /* 0x0003e20000100800 */
[C---:B------:R-:W-:Y:S02]  /*14e90*/  IADD3 R57, P2, R15.reuse, 0x21, RZ ;  /* 0x000000210f397810 */ /* 0x040fe40007f5e0ff */
[-C--:B------:R-:W-:Y:S01]  /*14ea0*/  IADD3.X R49, RZ, R17.reuse, RZ, P6, !PT ;  /* 0x00000011ff317210 */ /* 0x080fe200037fe4ff */
[----:B------:R0:W-:Y:S01]  /*14eb0*/  STL [R1+0x360], R21 ;  /* 0x0003601501007387 */ /* 0x0001e20000100800 */
[C---:B------:R-:W-:Y:S02]  /*14ec0*/  IADD3 R34, P6, R15.reuse, 0x38, RZ ;  /* 0x000000380f227810 */ /* 0x040fe40007fde0ff */
[----:B------:R-:W-:Y:S01]  /*14ed0*/  IADD3.X R52, RZ, R17, RZ, P2, !PT ;  /* 0x00000011ff347210 */ /* 0x000fe200017fe4ff */
[----:B------:R2:W-:Y:S01]  /*14ee0*/  STL [R1+0x35c], R20 ;  /* 0x00035c1401007387 */ /* 0x0005e20000100800 */
[----:B------:R-:W-:-:S03]  /*14ef0*/  IADD3 R6, P2, R15, 0x31, RZ ;  /* 0x000000310f067810 */ /* 0x000fc60007f5e0ff */
[----:B------:R-:W-:Y:S01]  /*14f00*/  STL [R1+0x720], R74 ;  /* 0x0007204a01007387 */ /* 0x000fe20000100800 */
[-C--:B------:R-:W-:Y:S02]  /*14f10*/  IADD3.X R33, RZ, R17.reuse, RZ, P6, !PT ;  /* 0x00000011ff217210 */ /* 0x080fe400037fe4ff */
[C---:B------:R-:W-:Y:S02]  /*14f20*/  IADD3 R238, P6, R15.reuse, 0x50, RZ ;  /* 0x000000500fee7810 */ /* 0x040fe40007fde0ff */
[-C--:B------:R-:W-:Y:S02]  /*14f30*/  IADD3.X R38, RZ, R17.reuse, RZ, P2, !PT ;  /* 0x00000011ff267210 */ /* 0x080fe400017fe4ff */
[----:B------:R-:W-:Y:S02]  /*14f40*/  IADD3 R243, P2, R15, 0x49, RZ ;  /* 0x000000490ff37810 */ /* 0x000fe40007f5e0ff */
[----:B------:R-:W-:Y:S02]  /*14f50*/  LEA R14, R217, R216, 0x9 ;  /* 0x000000d8d90e7211 */ /* 0x000fe400078e48ff */
[----:B------:R-:W-:-:S02]  /*14f60*/  IADD3.X R227, RZ, R17, RZ, P6, !PT ;  /* 0x00000011ffe37210 */ /* 0x000fc400037fe4ff */
[C---:B------:R-:W-:Y:S02]  /*14f70*/  IADD3 R122, P6, R15.reuse, 0x60, RZ ;  /* 0x000000600f7a7810 */ /* 0x040fe40007fde0ff */
[-C--:B------:R-:W-:Y:S02]  /*14f80*/  IADD3.X R232, RZ, R17.reuse, RZ, P2, !PT ;  /* 0x00000011ffe87210 */ /* 0x080fe400017fe4ff */
[C---:B------:R-:W-:Y:S02]  /*14f90*/  IADD3 R228, P2, R15.reuse, 0x59, RZ ;  /* 0x000000590fe47810 */ /* 0x040fe40007f5e0ff */
[----:B------:R-:W-:Y:S02]  /*14fa0*/  IADD3.X R123, RZ, R17, RZ, P6, !PT ;  /* 0x00000011ff7b7210 */ /* 0x000fe400037fe4ff */
[----:B------:R-:W-:Y:S02]  /*14fb0*/  IADD3 R134, P6, R15, 0x70, RZ ;  /* 0x000000700f867810 */ /* 0x000fe40007fde0ff */
[----:B------:R-:W-:-:S02]  /*14fc0*/  LOP3.LUT R22, R10, 0x8, RZ, 0xfc, !PT ;  /* 0x000000080a167812 */ /* 0x000fc400078efcff */
[-C--:B------:R-:W-:Y:S02]  /*14fd0*/  IADD3.X R119, RZ, R17.reuse, RZ, P2, !PT ;  /* 0x00000011ff777210 */ /* 0x080fe400017fe4ff */
[C---:B------:R-:W-:Y:S02]  /*14fe0*/  IADD3 R131, P2, R15.reuse, 0x69, RZ ;  /* 0x000000690f837810 */ /* 0x040fe40007f5e0ff */
[-C--:B------:R-:W-:Y:S02]  /*14ff0*/  ISETP.GE.U32.AND P1, PT, R15, R10.reuse, PT ;  /* 0x0000000a0f00720c */ /* 0x080fe40003f26070 */
[-C--:B------:R-:W-:Y:S02]  /*15000*/  IADD3.X R146, RZ, R17.reuse, RZ, P6, !PT ;  /* 0x00000011ff927210 */ /* 0x080fe400037fe4ff */
[----:B------:R-:W-:Y:S02]  /*15010*/  ISETP.GT.U32.AND P6, PT, R11, R10, PT ;  /* 0x0000000a0b00720c */ /* 0x000fe40003fc4070 */
[----:B------:R-:W-:-:S02]  /*15020*/  IADD3.X R143, RZ, R17, RZ, P2, !PT ;  /* 0x00000011ff8f7210 */ /* 0x000fc400017fe4ff */
[----:B------:R-:W-:Y:S02]  /*15030*/  IADD3 R139, P2, R15, 0x79, RZ ;  /* 0x000000790f8b7810 */ /* 0x000fe40007f5e0ff */
[----:B------:R-:W-:Y:S01]  /*15040*/  ISETP.GE.U32.AND.EX P1, PT, R17, RZ, PT, P1 ;  /* 0x000000ff1100720c */ /* 0x000fe20003f26110 */
[----:B------:R-:W-:Y:S02]  /*15050*/  WARPGROUP.DEPBAR.LE gsb0, 0x0 ;  /* 0x00008000000079c5 */ /* 0x000fe40000010000 */
[----:B------:R-:W-:-:S06]  /*15060*/  WARPGROUP.ARRIVE ;  /* 0x00000000000079c5 */ /* 0x000fcc0000000000 */
[----:B------:R-:W-:Y:S01]  /*15070*/  HGMMA.64x128x16.F32.BF16 R152, gdesc[UR56].tnspA, R152, gsb0 ;  /* 0x21e00000389879f0 */ /* 0x000fe20008001898 */
[----:B------:R-:W-:Y:S02]  /*15080*/  R2UR UR56, R73 ;  /* 0x00000000493872ca */ /* 0x000fe400000e0000 */
[-C--:B------:R-:W-:Y:S02]  /*15090*/  IADD3.X R73, RZ, R17.reuse, RZ, P4, !PT ;  /* 0x00000011ff497210 */ /* 0x080fe400027fe4ff */
[C---:B------:R-:W-:Y:S02]  /*150a0*/  IADD3 R251, P4, R15.reuse, 0x19, RZ ;  /* 0x000000190ffb7810 */ /* 0x040fe40007f9e0ff */
[----:B------:R-:W-:Y:S02]  /*150b0*/  R2UR UR57, R68 ;  /* 0x00000000443972ca */ /* 0x000fe400000e0000 */
[----:B------:R-:W-:Y:S02]  /*150c0*/  IADD3.X R5, RZ, R17, RZ, P4, !PT ;  /* 0x00000011ff057210 */ /* 0x000fe400027fe4ff */
[----:B------:R-:W-:-:S02]  /*150d0*/  IADD3 R48, P4, R15, 0x29, RZ ;  /* 0x000000290f307810 */ /* 0x000fc40007f9e0ff */
[-C--:B------:R-:W-:Y:S02]  /*150e0*/  IADD3.X R68, RZ, R17.reuse, RZ, P3, !PT ;  /* 0x00000011ff447210 */ /* 0x080fe40001ffe4ff */
[C---:B------:R-:W-:Y:S02]  /*150f0*/  IADD3 R56, P3, R15.reuse, 0x20, RZ ;  /* 0x000000200f387810 */ /* 0x040fe40007f7e0ff */
[-C--:B------:R-:W-:Y:S02]  /*15100*/  IADD3.X R44, RZ, R17.reuse, RZ, P4, !PT ;  /* 0x00000011ff2c7210 */ /* 0x080fe400027fe4ff */
[C---:B------:R-:W-:Y:S01]  /*15110*/  IADD3 R35, P4, R15.reuse, 0x39, RZ ;  /* 0x000000390f237810 */ /* 0x040fe20007f9e0ff */
[----:B------:R-:W-:Y:S01]  /*15120*/  STL [R1+0x6b0], R73 ;  /* 0x0006b04901007387 */ /* 0x000fe20000100800 */
[-C--:B------:R-:W-:Y:S02]  /*15130*/  IADD3.X R54, RZ, R17.reuse, RZ, P3, !PT ;  /* 0x00000011ff367210 */ /* 0x080fe40001ffe4ff */
[----:B------:R-:W-:Y:S01]  /*15140*/  IADD3 R42, P3, R15, 0x30, RZ ;  /* 0x000000300f2a7810 */ /* 0x000fe20007f7e0ff */
[----:B------:R-:W-:Y:S01]  /*15150*/  STL [R1+0x6b4], R68 ;  /* 0x0006b44401007387 */ /* 0x000fe20000100800 */
[----:B------:R-:W-:-:S02]  /*15160*/  IADD3.X R249, RZ, R17, RZ, P4, !PT ;  /* 0x00000011fff97210 */ /* 0x000fc400027fe4ff */
[----:B------:R-:W-:Y:S01]  /*15170*/  IADD3 R234, P4, R15, 0x51, RZ ;  /* 0x000000510fea7810 */ /* 0x000fe20007f9e0ff */
[----:B------:R-:W-:Y:S01]  /*15180*/  STL [R1+0x300], R56 ;  /* 0x0003003801007387 */ /* 0x000fe20000100800 */
[----:B------:R-:W-:-:S03]  /*15190*/  IADD3.X R4, RZ, R17, RZ, P3, !PT ;  /* 0x00000011ff047210 */ /* 0x000fc60001ffe4ff */
[----:B------:R-:W-:Y:S01]  /*151a0*/  STL [R1+0x6b8], R67 ;  /* 0x0006b84301007387 */ /* 0x000fe20000100800 */
[----:B------:R-:W-:-:S03]  /*151b0*/  IADD3 R244, P3, R15, 0x41, RZ ;  /* 0x000000410ff47810 */ /* 0x000fc60007f7e0ff */
        /* <DEDUP_REMOVED lines=16> */
[----:B------:R-:W-:Y:S04]  /*152c0*/  STL [R1+0x314], R34 ;  /* 0x0003142201007387 */ /* 0x000fe80000100800 */
[----:B------:R-:W-:Y:S01]  /*152d0*/  STL [R1+0x6d0], R44 ;  /* 0x0006d02c01007387 */ /* 0x000fe20000100800 */
[----:B------:R-:W-:-:S03]  /*152e0*/  IADD3.X R147, RZ, R17, RZ, P4, !PT ;  /* 0x00000011ff937210 */ /* 0x000fc600027fe4ff */
[----:B------:R-:W-:Y:S01]  /*152f0*/  STL [R1+0x318], R35 ;  /* 0x0003182301007387 */ /* 0x000fe20000100800 */
[----:B------:R-:W-:-:S03]  /*15300*/  ISETP.GT.U32.AND P4, PT, R11, R22, PT ;  /* 0x000000160b00720c */ /* 0x000fc60003f84070 */
[----:B------:R-:W-:Y:S01]  /*15310*/  STL [R1+0x6d8], R38 ;  /* 0x0006d82601007387 */ /* 0x000fe20000100800 */
[----:B------:R-:W-:-:S03]  /*15320*/  IADD3.X R142, RZ, R17, RZ, P3, !PT ;  /* 0x00000011ff8e7210 */ /* 0x000fc60001ffe4ff */
[----:B------:R-:W-:Y:S01]  /*15330*/  STL [R1+0x31c], R244 ;  /* 0x00031cf401007387 */ /* 0x000fe20000100800 */
[----:B-1----:R-:W-:-:S03]  /*15340*/  FMUL R11, R150, R23 ;  /* 0x00000017960b7220 */ /* 0x002fc60000400000 */
[----:B------:R-:W-:Y:S01]  /*15350*/  STL [R1+0x6dc], R33 ;  /* 0x0006dc2101007387 */ /* 0x000fe20000100800 */
[----:B------:R-:W-:-:S03]  /*15360*/  IADD3 R138, P3, R15, 0x78, RZ ;  /* 0x000000780f8a7810 */ /* 0x000fc60007f7e0ff */
[----:B------:R-:W-:Y:S04]  /*15370*/  STL [R1+0x320], R243 ;  /* 0x000320f301007387 */ /* 0x000fe80000100800 */
[----:B------:R-:W-:Y:S01]  /*15380*/  STL [R1+0x6e0], R249 ;  /* 0x0006e0f901007387 */ /* 0x000fe20000100800 */
[----:B------:R-:W-:-:S03]  /*15390*/  ISETP.GT.U32.AND P0, PT, R15, R22, PT ;  /* 0x000000160f00720c */ /* 0x000fc60003f04070 */
[----:B------:R-:W-:Y:S01]  /*153a0*/  STL [R1+0x324], R238 ;  /* 0x000324ee01007387 */ /* 0x000fe20000100800 */
[----:B------:R-:W-:-:S03]  /*153b0*/  IADD3.X R150, RZ, R17, RZ, P3, !PT ;  /* 0x00000011ff967210 */ /* 0x000fc60001ffe4ff */
[----:B------:R-:W-:Y:S01]  /*153c0*/  STL [R1+0x6e4], R240 ;  /* 0x0006e4f001007387 */ /* 0x000fe20000100800 */
[----:B------:R-:W-:-:S03]  /*153d0*/  IADD3.X R151, RZ, R17, RZ, P2, !PT ;  /* 0x00000011ff977210 */ /* 0x000fc600017fe4ff */
[----:B------:R-:W-:Y:S01]  /*153e0*/  STL [R1+0x328], R234 ;  /* 0x000328ea01007387 */ /* 0x000fe20000100800 */
[----:B------:R-:W-:-:S03]  /*153f0*/  FSEL R11, R11, -INF , !P1 ;  /* 0xff8000000b0b7808 */ /* 0x000fc60004800000 */
[----:B------:R-:W-:Y:S01]  /*15400*/  STL [R1+0x32c], R233 ;  /* 0x00032ce901007387 */ /* 0x000fe20000100800 */
[----:B------:R-:W-:Y:S02]  /*15410*/  ISETP.GE.U32.AND P5, PT, R15, R22, PT ;  /* 0x000000160f00720c */ /* 0x000fe40003fa6070 */
[C---:B------:R-:W-:Y:S01]  /*15420*/  ISETP.GT.U32.AND P3, PT, R21.reuse, R10, PT ;  /* 0x0000000a1500720c */ /* 0x040fe20003f64070 */
[----:B------:R-:W-:Y:S01]  /*15430*/  STL [R1+0x6e8], R232 ;  /* 0x0006e8e801007387 */ /* 0x000fe20000100800 */
[----:B------:R-:W-:Y:S01]  /*15440*/  ISETP.GT.U32.AND P2, PT, R21, R22, PT ;  /* 0x000000161500720c */ /* 0x000fe20003f44070 */
[-C--:B0-----:R-:W-:Y:S02]  /*15450*/  FMUL R21, R76, R23.reuse ;  /* 0x000000174c157220 */ /* 0x081fe40000400000 */
[----:B------:R-:W-:Y:S01]  /*15460*/  STL [R1+0x330], R228 ;  /* 0x000330e401007387 */ /* 0x000fe20000100800 */
[----:B------:R-:W-:Y:S01]  /*15470*/  ISETP.GT.U32.AND P1, PT, R20, R10, PT ;  /* 0x0000000a1400720c */ /* 0x000fe20003f24070 */
[----:B--2---:R-:W-:Y:S01]  /*15480*/  FMUL R20, R77, R23 ;  /* 0x000000174d147220 */ /* 0x004fe20000400000 */
[C---:B------:R-:W-:Y:S01]  /*15490*/  ISETP.GT.U32.AND.EX P0, PT, R17.reuse, RZ, PT, P0 ;  /* 0x000000ff1100720c */ /* 0x040fe20003f04100 */
[----:B------:R-:W-:Y:S01]  /*154a0*/  STL [R1+0x6ec], R227 ;  /* 0x0006ece301007387 */ /* 0x000fe20000100800 */
[----:B------:R-:W-:-:S03]  /*154b0*/  ISETP.GE.U32.AND.EX P5, PT, R17, RZ, PT, P5 ;  /* 0x000000ff1100720c */ /* 0x000fc60003fa6150 */
[----:B------:R-:W-:Y:S01]  /*154c0*/  STL [R1+0x6f0], R217 ;  /* 0x0006f0d901007387 */ /* 0x000fe20000100800 */
[----:B------:R-:W-:-:S03]  /*154d0*/  ISETP.GT.U32.AND.EX P1, PT, R74, RZ, PT, P1 ;  /* 0x000000ff4a00720c */ /* 0x000fc60003f24110 */
[----:B------:R-:W-:Y:S01]  /*154e0*/  STL [R1+0x6f4], R216 ;  /* 0x0006f4d801007387 */ /* 0x000fe20000100800 */
[----:B------:R-:W-:-:S03]  /*154f0*/  FSEL R21, R21, -INF , !P0 ;  /* 0xff80000015157808 */ /* 0x000fc60004000000 */
[----:B------:R0:W-:Y:S01]  /*15500*/  STL [R1+0x3e8], R11 ;  /* 0x0003e80b01007387 */ /* 0x0001e20000100800 */
[----:B------:R-:W-:-:S03]  /*15510*/  FSEL R20, R20, -INF , !P5 ;  /* 0xff80000014147808 */ /* 0x000fc60006800000 */
[----:B------:R-:W2:Y:S01]  /*15520*/  LDL.LU R76, [R1+0x19b0] ;  /* 0x0019b000014c7983 */ /* 0x000ea20000300800 */
[----:B------:R-:W-:-:S03]  /*15530*/  ISETP.GT.U32.AND P0, PT, R245, R10, PT ;  /* 0x0000000af500720c */ /* 0x000fc60003f04070 */
[----:B------:R-:W2:Y:S01]  /*15540*/  LDL.LU R77, [R1+0x19ac] ;  /* 0x0019ac00014d7983 */ /* 0x000ea20000300800 */
[----:B0-----:R-:W-:-:S03]  /*15550*/  FMUL R11, R75, R23 ;  /* 0x000000174b0b7220 */ /* 0x001fc60000400000 */
[----:B------:R-:W3:Y:S01]  /*15560*/  LDL.LU R74, [R1+0x19a8] ;  /* 0x0019a800014a7983 */ /* 0x000ee20000300800 */
[----:B------:R-:W-:Y:S02]  /*15570*/  ISETP.GT.U32.AND P5, PT, R245, R22, PT ;  /* 0x00000016f500720c */ /* 0x000fe40003fa4070 */
[----:B------:R-:W-:Y:S01]  /*15580*/  FSEL R11, R11, -INF , !P1 ;  /* 0xff8000000b0b7808 */ /* 0x000fe20004800000 */
[----:B------:R-:W3:Y:S01]  /*15590*/  LDL.LU R75, [R1+0x19a4] ;  /* 0x0019a400014b7983 */ /* 0x000ee20000300800 */
[----:B------:R-:W-:-:S03]  /*155a0*/  ISETP.GT.U32.AND P1, PT, R246, R10, PT ;  /* 0x0000000af600720c */ /* 0x000fc60003f24070 */
[----:B------:R0:W-:Y:S01]  /*155b0*/  STL [R1+0x400], R21 ;  /* 0x0004001501007387 */ /* 0x0001e20000100800 */
[----:B------:R-:W-:-:S03]  /*155c0*/  ISETP.GT.U32.AND.EX P0, PT, R73, RZ, PT, P0 ;  /* 0x000000ff4900720c */ /* 0x000fc60003f04100 */
[----:B------:R1:W-:Y:S01]  /*155d0*/  STL [R1+0x408], R20 ;  /* 0x0004081401007387 */ /* 0x0003e20000100800 */
[----:B------:R-:W-:Y:S01]  /*155e0*/  ISETP.GT.U32.AND.EX P5, PT, R73, RZ, PT, P5 ;  /* 0x000000ff4900720c */ /* 0x000fe20003fa4150 */
[-C--:B0-----:R-:W-:Y:S02]  /*155f0*/  FMUL R21, R72, R23.reuse ;  /* 0x0000001748157220 */ /* 0x081fe40000400000 */
[----:B------:R0:W-:Y:S01]  /*15600*/  STL [R1+0x3e0], R11 ;  /* 0x0003e00b01007387 */ /* 0x0001e20000100800 */
[-C--:B-1----:R-:W-:Y:S01]  /*15610*/  FMUL R20, R70, R23.reuse ;  /* 0x0000001746147220 */ /* 0x082fe20000400000 */
[----:B------:R-:W-:Y:S02]  /*15620*/  ISETP.GT.U32.AND.EX P1, PT, R68, RZ, PT, P1 ;  /* 0x000000ff4400720c */ /* 0x000fe40003f24110 */
[----:B------:R-:W4:Y:S01]  /*15630*/  LDL.LU R72, [R1+0x19a0] ;  /* 0x0019a00001487983 */ /* 0x000f220000300800 */
[----:B------:R-:W-:Y:S01]  /*15640*/  FSEL R21, R21, -INF , !P0 ;  /* 0xff80000015157808 */ /* 0x000fe20004000000 */
[----:B0-----:R-:W-:-:S02]  /*15650*/  FMUL R11, R71, R23 ;  /* 0x00000017470b7220 */ /* 0x001fc40000400000 */
[----:B------:R-:W4:Y:S01]  /*15660*/  LDL.LU R73, [R1+0x199c] ;  /* 0x00199c0001497983 */ /* 0x000f220000300800 */
[----:B------:R-:W-:Y:S02]  /*15670*/  FSEL R20, R20, -INF , !P5 ;  /* 0xff80000014147808 */ /* 0x000fe40006800000 */
[----:B------:R-:W-:Y:S01]  /*15680*/  ISETP.GT.U32.AND P5, PT, R248, R10, PT ;  /* 0x0000000af800720c */ /* 0x000fe20003fa4070 */
[----:B------:R-:W4:Y:S01]  /*15690*/  LDL.LU R70, [R1+0x1998] ;  /* 0x0019980001467983 */ /* 0x000f220000300800 */
[----:B------:R-:W-:Y:S02]  /*156a0*/  FSEL R11, R11, -INF , !P1 ;  /* 0xff8000000b0b7808 */ /* 0x000fe40004800000 */
[-C--:B------:R-:W-:Y:S01]  /*156b0*/  ISETP.GT.U32.AND P0, PT, R246, R22.reuse, PT ;  /* 0x00000016f600720c */ /* 0x080fe20003f04070 */
[----:B------:R-:W4:Y:S01]  /*156c0*/  LDL.LU R71, [R1+0x1994] ;  /* 0x0019940001477983 */ /* 0x000f220000300800 */
[----:B------:R-:W-:-:S03]  /*156d0*/  ISETP.GT.U32.AND P1, PT, R248, R22, PT ;  /* 0x00000016f800720c */ /* 0x000fc60003f24070 */
[----:B------:R0:W-:Y:S01]  /*156e0*/  STL [R1+0x3e4], R21 ;  /* 0x0003e41501007387 */ /* 0x0001e20000100800 */
[----:B------:R-:W-:-:S03]  /*156f0*/  ISETP.GT.U32.AND.EX P5, PT, R67, RZ, PT, P5 ;  /* 0x000000ff4300720c */ /* 0x000fc60003fa4150 */
[----:B------:R1:W-:Y:S01]  /*15700*/  STL [R1+0x404], R20 ;  /* 0x0004041401007387 */ /* 0x0003e20000100800 */
[----:B------:R-:W-:Y:S01]  /*15710*/  ISETP.GT.U32.AND.EX P0, PT, R68, RZ, PT, P0 ;  /* 0x000000ff4400720c */ /* 0x000fe20003f04100 */
[-C--:B0-----:R-:W-:Y:S02]  /*15720*/  FMUL R21, R69, R23.reuse ;  /* 0x0000001745157220 */ /* 0x081fe40000400000 */
[----:B------:R0:W-:Y:S01]  /*15730*/  STL [R1+0x420], R11 ;  /* 0x0004200b01007387 */ /* 0x0001e20000100800 */
[----:B-1----:R-:W-:-:S03]  /*15740*/  FMUL R20, R66, R23 ;  /* 0x0000001742147220 */ /* 0x002fc60000400000 */
[----:B------:R-:W4:Y:S01]  /*15750*/  LDL.LU R68, [R1+0x1990] ;  /* 0x0019900001447983 */ /* 0x000f220000300800 */
[----:B------:R-:W-:Y:S02]  /*15760*/  ISETP.GT.U32.AND.EX P1, PT, R67, RZ, PT, P1 ;  /* 0x000000ff4300720c */ /* 0x000fe40003f24110 */
[----:B------:R-:W-:Y:S01]  /*15770*/  FSEL R21, R21, -INF , !P5 ;  /* 0xff80000015157808 */ /* 0x000fe20006800000 */
[----:B------:R-:W4:Y:S01]  /*15780*/  LDL.LU R69, [R1+0x198c] ;  /* 0x00198c0001457983 */ /* 0x000f220000300800 */
[----:B0-----:R-:W-:Y:S01]  /*15790*/  FMUL R11, R64, R23 ;  /* 0x00000017400b7220 */ /* 0x001fe20000400000 */
[----:B------:R-:W-:Y:S02]  /*157a0*/  FSEL R20, R20, -INF , !P0 ;  /* 0xff80000014147808 */ /* 0x000fe40004000000 */
[----:B------:R-:W4:Y:S01]  /*157b0*/  LDL.LU R66, [R1+0x1988] ;  /* 0x0019880001427983 */ /* 0x000f220000300800 */
[-C--:B------:R-:W-:Y:S02]  /*157c0*/  ISETP.GT.U32.AND P5, PT, R250, R10.reuse, PT ;  /* 0x0000000afa00720c */ /* 0x080fe40003fa4070 */
[----:B------:R-:W-:Y:S01]  /*157d0*/  FSEL R11, R11, -INF , !P1 ;  /* 0xff8000000b0b7808 */ /* 0x000fe20004800000 */
[----:B------:R-:W4:Y:S01]  /*157e0*/  LDL.LU R67, [R1+0x1984] ;  /* 0x0019840001437983 */ /* 0x000f220000300800 */
[----:B------:R-:W-:-:S03]  /*157f0*/  ISETP.GT.U32.AND P1, PT, R251, R10, PT ;  /* 0x0000000afb00720c */ /* 0x000fc60003f24070 */
        /* <DEDUP_REMOVED lines=34> */
[-C--:B------:R-:W-:Y:S01]  /*15a20*/  ISETP.GT.U32.AND P5, PT, R56, R22.reuse, PT ;  /* 0x000000163800720c */ /* 0x080fe20003fa4070 */
[----:B------:R-:W4:Y:S01]  /*15a30*/  LDL.LU R59, [R1+0x1964] ;  /* 0x00196400013b7983 */ /* 0x000f220000300800 */
[----:B------:R-:W-:Y:S02]  /*15a40*/  FSEL R11, R11, -INF , !P0 ;  /* 0xff8000000b0b7808 */ /* 0x000fe40004000000 */
[----:B------:R-:W-:Y:S01]  /*15a50*/  ISETP.GT.U32.AND P1, PT, R57, R22, PT ;  /* 0x000000163900720c */ /* 0x000fe20003f24070 */
[----:B------:R-:W4:Y:S01]  /*15a60*/  LDL.LU R56, [R1+0x1960] ;  /* 0x0019600001387983 */ /* 0x000f220000300800 */
[----:B------:R-:W-:-:S03]  /*15a70*/  ISETP.GT.U32.AND P0, PT, R51, R10, PT ;  /* 0x0000000a3300720c */ /* 0x000fc60003f04070 */
[----:B------:R0:W-:Y:S01]  /*15a80*/  STL [R1+0x428], R21 ;  /* 0x0004281501007387 */ /* 0x0001e20000100800 */
[----:B------:R-:W-:-:S03]  /*15a90*/  ISETP.GT.U32.AND.EX P5, PT, R54, RZ, PT, P5 ;  /* 0x000000ff3600720c */ /* 0x000fc60003fa4150 */
[----:B------:R-:W4:Y:S01]  /*15aa0*/  LDL.LU R57, [R1+0x195c] ;  /* 0x00195c0001397983 */ /* 0x000f220000300800 */
[----:B------:R-:W-:-:S03]  /*15ab0*/  ISETP.GT.U32.AND.EX P1, PT, R52, RZ, PT, P1 ;  /* 0x000000ff3400720c */ /* 0x000fc60003f24110 */
[----:B------:R1:W-:Y:S01]  /*15ac0*/  STL [R1+0x440], R20 ;  /* 0x0004401401007387 */ /* 0x0003e20000100800 */
[----:B0-----:R-:W-:-:S03]  /*15ad0*/  FMUL R21, R55, R23 ;  /* 0x0000001737157220 */ /* 0x001fc60000400000 */
[----:B------:R0:W-:Y:S01]  /*15ae0*/  STL [R1+0x444], R11 ;  /* 0x0004440b01007387 */ /* 0x0001e20000100800 */
[----:B------:R-:W-:Y:S02]  /*15af0*/  ISETP.GT.U32.AND.EX P0, PT, R49, RZ, PT, P0 ;  /* 0x000000ff3100720c */ /* 0x000fe40003f04100 */
[----:B------:R-:W-:Y:S01]  /*15b00*/  FSEL R21, R21, -INF , !P5 ;  /* 0xff80000015157808 */ /* 0x000fe20006800000 */
[----:B------:R-:W4:Y:S01]  /*15b10*/  LDL.LU R54, [R1+0x1958] ;  /* 0x0019580001367983 */ /* 0x000f220000300800 */
[----:B-1----:R-:W-:-:S03]  /*15b20*/  FMUL R20, R53, R23 ;  /* 0x0000001735147220 */ /* 0x002fc60000400000 */
[----:B------:R-:W4:Y:S01]  /*15b30*/  LDL.LU R55, [R1+0x1954] ;  /* 0x0019540001377983 */ /* 0x000f220000300800 */
[----:B0-----:R-:W-:Y:S01]  /*15b40*/  FMUL R11, R50, R23 ;  /* 0x00000017320b7220 */ /* 0x001fe20000400000 */
[----:B------:R-:W-:Y:S02]  /*15b50*/  FSEL R20, R20, -INF , !P1 ;  /* 0xff80000014147808 */ /* 0x000fe40004800000 */
[----:B------:R-:W4:Y:S01]  /*15b60*/  LDL.LU R52, [R1+0x1950] ;  /* 0x0019500001347983 */ /* 0x000f220000300800 */
[----:B------:R-:W-:Y:S02]  /*15b70*/  ISETP.GT.U32.AND P5, PT, R51, R22, PT ;  /* 0x000000163300720c */ /* 0x000fe40003fa4070 */
[----:B------:R-:W-:Y:S01]  /*15b80*/  ISETP.GT.U32.AND P1, PT, R48, R10, PT ;  /* 0x0000000a3000720c */ /* 0x000fe20003f24070 */
[----:B------:R-:W4:Y:S01]  /*15b90*/  LDL.LU R53, [R1+0x194c] ;  /* 0x00194c0001357983 */ /* 0x000f220000300800 */
[----:B------:R-:W-:-:S03]  /*15ba0*/  FSEL R11, R11, -INF , !P0 ;  /* 0xff8000000b0b7808 */ /* 0x000fc60004000000 */
[----:B------:R-:W4:Y:S01]  /*15bb0*/  LDL.LU R50, [R1+0x1948] ;  /* 0x0019480001327983 */ /* 0x000f220000300800 */
[----:B------:R-:W-:-:S03]  /*15bc0*/  ISETP.GT.U32.AND P0, PT, R48, R22, PT ;  /* 0x000000163000720c */ /* 0x000fc60003f04070 */
[----:B------:R-:W4:Y:S01]  /*15bd0*/  LDL.LU R51, [R1+0x1944] ;  /* 0x0019440001337983 */ /* 0x000f220000300800 */
[----:B------:R-:W-:-:S03]  /*15be0*/  ISETP.GT.U32.AND.EX P1, PT, R44, RZ, PT, P1 ;  /* 0x000000ff2c00720c */ /* 0x000fc60003f24110 */
[----:B------:R0:W-:Y:S01]  /*15bf0*/  STL [R1+0x454], R21 ;  /* 0x0004541501007387 */ /* 0x0001e20000100800 */
[----:B------:R-:W-:-:S03]  /*15c00*/  ISETP.GT.U32.AND.EX P5, PT, R49, RZ, PT, P5 ;  /* 0x000000ff3100720c */ /* 0x000fc60003fa4150 */
[----:B------:R1:W-:Y:S01]  /*15c10*/  STL [R1+0x460], R20 ;  /* 0x0004601401007387 */ /* 0x0003e20000100800 */
[----:B------:R-:W-:-:S03]  /*15c20*/  ISETP.GT.U32.AND.EX P0, PT, R44, RZ, PT, P0 ;  /* 0x000000ff2c00720c */ /* 0x000fc60003f04100 */
[----:B------:R-:W4:Y:S01]  /*15c30*/  LDL.LU R48, [R1+0x1940] ;  /* 0x0019400001307983 */ /* 0x000f220000300800 */
[----:B0-----:R-:W-:-:S03]  /*15c40*/  FMUL R21, R46, R23 ;  /* 0x000000172e157220 */ /* 0x001fc60000400000 */
[----:B------:R0:W-:Y:S01]  /*15c50*/  STL [R1+0x43c], R11 ;  /* 0x00043c0b01007387 */ /* 0x0001e20000100800 */
[-C--:B-1----:R-:W-:Y:S01]  /*15c60*/  FMUL R20, R47, R23.reuse ;  /* 0x000000172f147220 */ /* 0x082fe20000400000 */
[----:B------:R-:W-:Y:S02]  /*15c70*/  FSEL R21, R21, -INF , !P1 ;  /* 0xff80000015157808 */ /* 0x000fe40004800000 */
[----:B------:R-:W4:Y:S01]  /*15c80*/  LDL.LU R49, [R1+0x193c] ;  /* 0x00193c0001317983 */ /* 0x000f220000300800 */
[----:B------:R-:W-:Y:S02]  /*15c90*/  ISETP.GT.U32.AND P1, PT, R42, R10, PT ;  /* 0x0000000a2a00720c */ /* 0x000fe40003f24070 */
[----:B------:R-:W-:Y:S01]  /*15ca0*/  FSEL R20, R20, -INF , !P5 ;  /* 0xff80000014147808 */ /* 0x000fe20006800000 */
[----:B------:R-:W4:Y:S01]  /*15cb0*/  LDL.LU R46, [R1+0x1938] ;  /* 0x00193800012e7983 */ /* 0x000f220000300800 */
[----:B0-----:R-:W-:-:S03]  /*15cc0*/  FMUL R11, R45, R23 ;  /* 0x000000172d0b7220 */ /* 0x001fc60000400000 */
[----:B------:R-:W4:Y:S01]  /*15cd0*/  LDL.LU R47, [R1+0x1934] ;  /* 0x00193400012f7983 */ /* 0x000f220000300800 */
[----:B------:R-:W-:Y:S02]  /*15ce0*/  ISETP.GT.U32.AND P5, PT, R42, R22, PT ;  /* 0x000000162a00720c */ /* 0x000fe40003fa4070 */
[----:B------:R-:W-:Y:S01]  /*15cf0*/  FSEL R11, R11, -INF , !P0 ;  /* 0xff8000000b0b7808 */ /* 0x000fe20004000000 */
[----:B------:R-:W4:Y:S01]  /*15d00*/  LDL.LU R44, [R1+0x1930] ;  /* 0x00193000012c7983 */ /* 0x000f220000300800 */
[----:B------:R-:W-:-:S03]  /*15d10*/  ISETP.GT.U32.AND P0, PT, R6, R10, PT ;  /* 0x0000000a0600720c */ /* 0x000fc60003f04070 */
[----:B------:R-:W4:Y:S01]  /*15d20*/  LDL.LU R45, [R1+0x192c] ;  /* 0x00192c00012d7983 */ /* 0x000f220000300800 */
[----:B------:R-:W-:-:S03]  /*15d30*/  ISETP.GT.U32.AND.EX P1, PT, R4, RZ, PT, P1 ;  /* 0x000000ff0400720c */ /* 0x000fc60003f24110 */
[----:B------:R0:W-:Y:S01]  /*15d40*/  STL [R1+0x434], R21 ;  /* 0x0004341501007387 */ /* 0x0001e20000100800 */
[----:B------:R-:W-:-:S03]  /*15d50*/  ISETP.GT.U32.AND.EX P0, PT, R38, RZ, PT, P0 ;  /* 0x000000ff2600720c */ /* 0x000fc60003f04100 */
[----:B------:R-:W4:Y:S04]  /*15d60*/  LDL.LU R42, [R1+0x1928] ;  /* 0x00192800012a7983 */ /* 0x000f280000300800 */
[----:B------:R1:W-:Y:S01]  /*15d70*/  STL [R1+0x44c], R20 ;  /* 0x00044c1401007387 */ /* 0x0003e20000100800 */
[----:B0-----:R-:W-:-:S03]  /*15d80*/  FMUL R21, R43, R23 ;  /* 0x000000172b157220 */ /* 0x001fc60000400000 */
[----:B------:R0:W-:Y:S01]  /*15d90*/  STL [R1+0x458], R11 ;  /* 0x0004580b01007387 */ /* 0x0001e20000100800 */
[----:B------:R-:W-:Y:S02]  /*15da0*/  ISETP.GT.U32.AND.EX P5, PT, R4, RZ, PT, P5 ;  /* 0x000000ff0400720c */ /* 0x000fe40003fa4150 */
[----:B------:R-:W-:Y:S01]  /*15db0*/  FSEL R21, R21, -INF , !P1 ;  /* 0xff80000015157808 */ /* 0x000fe20004800000 */
[----:B------:R-:W4:Y:S01]  /*15dc0*/  LDL.LU R43, [R1+0x1924] ;  /* 0x00192400012b7983 */ /* 0x000f220000300800 */
[-C--:B-1----:R-:W-:Y:S01]  /*15dd0*/  FMUL R20, R40, R23.reuse ;  /* 0x0000001728147220 */ /* 0x082fe20000400000 */
[----:B------:R-:W-:Y:S02]  /*15de0*/  ISETP.GT.U32.AND P1, PT, R6, R22, PT ;  /* 0x000000160600720c */ /* 0x000fe40003f24070 */
[----:B------:R-:W4:Y:S01]  /*15df0*/  LDL.LU R40, [R1+0x1920] ;  /* 0x0019200001287983 */ /* 0x000f220000300800 */
[----:B0-----:R-:W-:Y:S01]  /*15e00*/  FMUL R11, R41, R23 ;  /* 0x00000017290b7220 */ /* 0x001fe20000400000 */
[----:B------:R-:W-:-:S02]  /*15e10*/  FSEL R20, R20, -INF , !P0 ;  /* 0xff80000014147808 */ /* 0x000fc40004000000 */
[----:B------:R-:W4:Y:S01]  /*15e20*/  LDL.LU R41, [R1+0x191c] ;  /* 0x00191c0001297983 */ /* 0x000f220000300800 */
[----:B------:R-:W-:Y:S02]  /*15e30*/  ISETP.GT.U32.AND P0, PT, R34, R10, PT ;  /* 0x0000000a2200720c */ /* 0x000fe40003f04070 */
[----:B------:R-:W-:Y:S01]  /*15e40*/  FSEL R11, R11, -INF , !P5 ;  /* 0xff8000000b0b7808 */ /* 0x000fe20006800000 */
[----:B------:R0:W-:Y:S01]  /*15e50*/  STL [R1+0x46c], R21 ;  /* 0x00046c1501007387 */ /* 0x0001e20000100800 */
[----:B------:R-:W-:-:S03]  /*15e60*/  ISETP.GT.U32.AND.EX P1, PT, R38, RZ, PT, P1 ;  /* 0x000000ff2600720c */ /* 0x000fc60003f24110 */
[----:B------:R1:W-:Y:S01]  /*15e70*/  STL [R1+0x470], R20 ;  /* 0x0004701401007387 */ /* 0x0003e20000100800 */
[----:B------:R-:W-:Y:S01]  /*15e80*/  ISETP.GT.U32.AND.EX P0, PT, R33, RZ, PT, P0 ;  /* 0x000000ff2100720c */ /* 0x000fe20003f04100 */
[-C--:B0-----:R-:W-:Y:S02]  /*15e90*/  FMUL R21, R39, R23.reuse ;  /* 0x0000001727157220 */ /* 0x081fe40000400000 */
[----:B------:R0:W-:Y:S01]  /*15ea0*/  STL [R1+0x48c], R11 ;  /* 0x00048c0b01007387 */ /* 0x0001e20000100800 */
[-C--:B-1----:R-:W-:Y:S01]  /*15eb0*/  FMUL R20, R36, R23.reuse ;  /* 0x0000001724147220 */ /* 0x082fe20000400000 */
[----:B------:R-:W-:Y:S02]  /*15ec0*/  ISETP.GT.U32.AND P5, PT, R35, R10, PT ;  /* 0x0000000a2300720c */ /* 0x000fe40003fa4070 */
[----:B------:R-:W4:Y:S01]  /*15ed0*/  LDL.LU R38, [R1+0x1918] ;  /* 0x0019180001267983 */ /* 0x000f220000300800 */
[----:B------:R-:W-:Y:S02]  /*15ee0*/  FSEL R21, R21, -INF , !P1 ;  /* 0xff80000015157808 */ /* 0x000fe40004800000 */
[----:B------:R-:W-:Y:S01]  /*15ef0*/  FSEL R20, R20, -INF , !P0 ;  /* 0xff80000014147808 */ /* 0x000fe20004000000 */
[----:B------:R-:W4:Y:S01]  /*15f00*/  LDL.LU R39, [R1+0x1914] ;  /* 0x0019140001277983 */ /* 0x000f220000300800 */
[----:B0-----:R-:W-:Y:S01]  /*15f10*/  FMUL R11, R37, R23 ;  /* 0x00000017250b7220 */ /* 0x001fe20000400000 */
[----:B------:R-:W-:-:S02]  /*15f20*/  ISETP.GT.U32.AND P1, PT, R34, R22, PT ;  /* 0x000000162200720c */ /* 0x000fc40003f24070 */
[----:B------:R-:W4:Y:S01]  /*15f30*/  LDL.LU R36, [R1+0x1910] ;  /* 0x0019100001247983 */ /* 0x000f220000300800 */
[----:B------:R-:W-:-:S03]  /*15f40*/  ISETP.GT.U32.AND.EX P5, PT, R249, RZ, PT, P5 ;  /* 0x000000fff900720c */ /* 0x000fc60003fa4150 */
[----:B------:R-:W4:Y:S01]  /*15f50*/  LDL.LU R37, [R1+0x190c] ;  /* 0x00190c0001257983 */ /* 0x000f220000300800 */
[----:B------:R-:W-:-:S03]  /*15f60*/  ISETP.GT.U32.AND P0, PT, R35, R22, PT ;  /* 0x000000162300720c */ /* 0x000fc60003f04070 */
[----:B------:R-:W4:Y:S01]  /*15f70*/  LDL.LU R34, [R1+0x1908] ;  /* 0x0019080001227983 */ /* 0x000f220000300800 */
[----:B------:R-:W-:-:S03]  /*15f80*/  FSEL R11, R11, -INF , !P5 ;  /* 0xff8000000b0b7808 */ /* 0x000fc60006800000 */
[----:B------:R0:W-:Y:S01]  /*15f90*/  STL [R1+0x484], R21 ;  /* 0x0004841501007387 */ /* 0x0001e20000100800 */
[----:B------:R-:W-:-:S03]  /*15fa0*/  ISETP.GT.U32.AND.EX P1, PT, R33, RZ, PT, P1 ;  /* 0x000000ff2100720c */ /* 0x000fc60003f24110 */
[----:B------:R-:W4:Y:S01]  /*15fb0*/  LDL.LU R35, [R1+0x1904] ;  /* 0x0019040001237983 */ /* 0x000f220000300800 */
[----:B------:R-:W-:-:S03]  /*15fc0*/  ISETP.GT.U32.AND.EX P0, PT, R249, RZ, PT, P0 ;  /* 0x000000fff900720c */ /* 0x000fc60003f04100 */
[----:B------:R1:W-:Y:S01]  /*15fd0*/  STL [R1+0x464], R20 ;  /* 0x0004641401007387 */ /* 0x0003e20000100800 */
[----:B0-----:R-:W-:-:S03]  /*15fe0*/  FMUL R21, R32, R23 ;  /* 0x0000001720157220 */ /* 0x001fc60000400000 */
[----:B------:R0:W-:Y:S01]  /*15ff0*/  STL [R1+0x468], R11 ;  /* 0x0004680b01007387 */ /* 0x0001e20000100800 */
[-C--:B-1----:R-:W-:Y:S01]  /*16000*/  FMUL R20, R252, R23.reuse ;  /* 0x00000017fc147220 */ /* 0x082fe20000400000 */
[----:B------:R-:W-:Y:S02]  /*16010*/  FSEL R21, R21, -INF , !P1 ;  /* 0xff80000015157808 */ /* 0x000fe40004800000 */
[----:B------:R-:W4:Y:S01]  /*16020*/  LDL.LU R32, [R1+0x1900] ;  /* 0x0019000001207983 */ /* 0x000f220000300800 */
[----:B------:R-:W-:Y:S01]  /*16030*/  ISETP.GT.U32.AND P5, PT, R244, R10, PT ;  /* 0x0000000af400720c */ /* 0x000fe20003fa4070 */
[----:B0-----:R-:W-:Y:S01]  /*16040*/  FMUL R11, R247, R23 ;  /* 0x00000017f70b7220 */ /* 0x001fe20000400000 */
[----:B------:R-:W-:Y:S01]  /*16050*/  FSEL R20, R20, -INF , !P0 ;  /* 0xff80000014147808 */ /* 0x000fe20004000000 */
[----:B------:R-:W4:Y:S01]  /*16060*/  LDL.LU R33, [R1+0x18fc] ;  /* 0x0018fc0001217983 */ /* 0x000f220000300800 */
[----:B------:R-:W-:-:S03]  /*16070*/  ISETP.GT.U32.AND.EX P6, PT, R2, RZ, PT, P6 ;  /* 0x000000ff0200720c */ /* 0x000fc60003fc4160 */
[----:B------:R0:W-:Y:S01]  /*16080*/  STL [R1+0x47c], R21 ;  /* 0x00047c1501007387 */ /* 0x0001e20000100800 */
[----:B------:R-:W-:Y:S02]  /*16090*/  FSEL R11, R11, -INF , !P6 ;  /* 0xff8000000b0b7808 */ /* 0x000fe40007000000 */
[----:B------:R-:W-:Y:S01]  /*160a0*/  ISETP.GT.U32.AND.EX P5, PT, R240, RZ, PT, P5 ;  /* 0x000000fff000720c */ /* 0x000fe20003fa4150 */
[----:B------:R1:W-:Y:S01]  /*160b0*/  STL [R1+0x480], R20 ;  /* 0x0004801401007387 */ /* 0x0003e20000100800 */
[----:B------:R-:W-:Y:S01]  /*160c0*/  ISETP.GT.U32.AND.EX P4, PT, R2, RZ, PT, P4 ;  /* 0x000000ff0200720c */ /* 0x000fe20003f84140 */
[-C--:B0-----:R-:W-:Y:S01]  /*160d0*/  FMUL R21, R242, R23.reuse ;  /* 0x00000017f2157220 */ /* 0x081fe20000400000 */
[----:B------:R-:W-:Y:S01]  /*160e0*/  ISETP.GT.U32.AND P1, PT, R244, R22, PT ;  /* 0x00000016f400720c */ /* 0x000fe20003f24070 */
[----:B-1----:R-:W-:-:S03]  /*160f0*/  FMUL R20, R241, R23 ;  /* 0x00000017f1147220 */ /* 0x002fc60000400000 */
[----:B------:R-:W-:Y:S01]  /*16100*/  FSEL R21, R21, -INF , !P5 ;  /* 0xff80000015157808 */ /* 0x000fe20006800000 */
[----:B------:R0:W-:Y:S01]  /*16110*/  STL [R1+0x49c], R11 ;  /* 0x00049c0b01007387 */ /* 0x0001e20000100800 */
[----:B------:R-:W-:Y:S02]  /*16120*/  ISETP.GT.U32.AND.EX P1, PT, R240, RZ, PT, P1 ;  /* 0x000000fff000720c */ /* 0x000fe40003f24110 */
[----:B------:R-:W-:Y:S01]  /*16130*/  FSEL R20, R20, -INF , !P4 ;  /* 0xff80000014147808 */ /* 0x000fe20006000000 */
[----:B------:R1:W-:Y:S01]  /*16140*/  STL [R1+0x494], R21 ;  /* 0x0004941501007387 */ /* 0x0003e20000100800 */
[----:B------:R-:W-:Y:S01]  /*16150*/  ISETP.GT.U32.AND P0, PT, R243, R10, PT ;  /* 0x0000000af300720c */ /* 0x000fe20003f04070 */
[-C--:B0-----:R-:W-:Y:S01]  /*16160*/  FMUL R11, R239, R23.reuse ;  /* 0x00000017ef0b7220 */ /* 0x081fe20000400000 */
[----:B------:R-:W-:Y:S01]  /*16170*/  ISETP.GT.U32.AND P6, PT, R243, R22, PT ;  /* 0x00000016f300720c */ /* 0x000fe20003fc4070 */
[----:B------:R0:W-:Y:S01]  /*16180*/  STL [R1+0x4ac], R20 ;  /* 0x0004ac1401007387 */ /* 0x0001e20000100800 */
[----:B------:R-:W-:Y:S01]  /*16190*/  ISETP.GT.U32.AND.EX P3, PT, R7, RZ, PT, P3 ;  /* 0x000000ff0700720c */ /* 0x000fe20003f64130 */
[-C--:B-1----:R-:W-:Y:S01]  /*161a0*/  FMUL R21, R237, R23.reuse ;  /* 0x00000017ed157220 */ /* 0x082fe20000400000 */
[----:B------:R-:W-:Y:S01]  /*161b0*/  FSEL R243, R11, -INF , !P1 ;  /* 0xff8000000bf37808 */ /* 0x000fe20004800000 */
[-C--:B------:R-:W-:Y:S01]  /*161c0*/  FMUL R11, R235, R23.reuse ;  /* 0x00000017eb0b7220 */ /* 0x080fe20000400000 */
[----:B------:R-:W-:Y:S01]  /*161d0*/  ISETP.GT.U32.AND.EX P0, PT, R232, RZ, PT, P0 ;  /* 0x000000ffe800720c */ /* 0x000fe20003f04100 */
[----:B------:R-:W-:Y:S01]  /*161e0*/  IMAD.WIDE R18, R0, 0x2, R8 ;  /* 0x0000000200127825 */ /* 0x000fe200078e0208 */
[----:B------:R-:W-:Y:S01]  /*161f0*/  ISETP.GT.U32.AND.EX P2, PT, R7, RZ, PT, P2 ;  /* 0x000000ff0700720c */ /* 0x000fe20003f44120 */
[----:B------:R1:W2:Y:S02]  /*16200*/  LDG.E.U16 R240, desc[UR60][R12.64] ;  /* 0x0000003c0cf07981 */ /* 0x0002a4000c1e1500 */
[----:B0-----:R-:W-:Y:S01]  /*16210*/  FMUL R20, R236, R23 ;  /* 0x00000017ec147220 */ /* 0x001fe20000400000 */
[----:B------:R-:W-:Y:S01]  /*16220*/  FSEL R21, R21, -INF , !P3 ;  /* 0xff80000015157808 */ /* 0x000fe20005800000 */
[----:B------:R0:W3:Y:S01]  /*16230*/  LDG.E.U16 R241, desc[UR60][R18.64] ;  /* 0x0000003c12f17981 */ /* 0x0000e2000c1e1500 */
[----:B------:R-:W-:-:S02]  /*16240*/  FSEL R11, R11, -INF , !P2 ;  /* 0xff8000000b0b7808 */ /* 0x000fc40005000000 */
[----:B------:R-:W-:Y:S01]  /*16250*/  FSEL R20, R20, -INF , !P0 ;  /* 0xff80000014147808 */ /* 0x000fe20004000000 */
[----:B------:R1:W-:Y:S01]  /*16260*/  STL [R1+0x488], R21 ;  /* 0x0004881501007387 */ /* 0x0003e20000100800 */
[-C--:B------:R-:W-:Y:S02]  /*16270*/  ISETP.GT.U32.AND P5, PT, R238, R10.reuse, PT ;  /* 0x0000000aee00720c */ /* 0x080fe40003fa4070 */
[----:B------:R-:W-:Y:S01]  /*16280*/  ISETP.GT.U32.AND P1, PT, R234, R10, PT ;  /* 0x0000000aea00720c */ /* 0x000fe20003f24070 */
[----:B------:R0:W-:Y:S01]  /*16290*/  STL [R1+0x490], R20 ;  /* 0x0004901401007387 */ /* 0x0001e20000100800 */
[----:B------:R-:W-:Y:S02]  /*162a0*/  ISETP.GT.U32.AND.EX P6, PT, R232, RZ, PT, P6 ;  /* 0x000000ffe800720c */ /* 0x000fe40003fc4160 */
[----:B------:R-:W-:Y:S01]  /*162b0*/  ISETP.GT.U32.AND.EX P5, PT, R227, RZ, PT, P5 ;  /* 0x000000ffe300720c */ /* 0x000fe20003fa4150 */
[----:B------:R0:W-:Y:S01]  /*162c0*/  STL [R1+0x4a8], R11 ;  /* 0x0004a80b01007387 */ /* 0x0001e20000100800 */
[-C--:B-1----:R-:W-:Y:S01]  /*162d0*/  FMUL R21, R231, R23.reuse ;  /* 0x00000017e7157220 */ /* 0x082fe20000400000 */
[----:B------:R-:W-:Y:S01]  /*162e0*/  ISETP.GT.U32.AND.EX P1, PT, R217, RZ, PT, P1 ;  /* 0x000000ffd900720c */ /* 0x000fe20003f24110 */
[----:B0-----:R-:W-:-:S03]  /*162f0*/  FMUL R20, R230, R23 ;  /* 0x00000017e6147220 */ /* 0x001fc60000400000 */
[----:B------:R-:W-:Y:S01]  /*16300*/  FSEL R21, R21, -INF , !P6 ;  /* 0xff80000015157808 */ /* 0x000fe20007000000 */
[----:B------:R-:W-:Y:S01]  /*16310*/  FMUL R11, R229, R23 ;  /* 0x00000017e50b7220 */ /* 0x000fe20000400000 */
[----:B------:R-:W-:Y:S02]  /*16320*/  FSEL R20, R20, -INF , !P5 ;  /* 0xff80000014147808 */ /* 0x000fe40006800000 */
[-C--:B------:R-:W-:Y:S02]  /*16330*/  ISETP.GT.U32.AND P4, PT, R238, R22.reuse, PT ;  /* 0x00000016ee00720c */ /* 0x080fe40003f84070 */
[----:B------:R-:W-:Y:S01]  /*16340*/  FSEL R11, R11, -INF , !P1 ;  /* 0xff8000000b0b7808 */ /* 0x000fe20004800000 */
[----:B------:R0:W-:Y:S01]  /*16350*/  STL [R1+0x4a4], R21 ;  /* 0x0004a41501007387 */ /* 0x0001e20000100800 */
[----:B------:R-:W-:Y:S02]  /*16360*/  ISETP.GT.U32.AND P3, PT, R234, R22, PT ;  /* 0x00000016ea00720c */ /* 0x000fe40003f64070 */
[----:B------:R-:W-:Y:S01]  /*16370*/  ISETP.GT.U32.AND P0, PT, R233, R10, PT ;  /* 0x0000000ae900720c */ /* 0x000fe20003f04070 */
[----:B------:R1:W-:Y:S01]  /*16380*/  STL [R1+0x4c0], R20 ;  /* 0x0004c01401007387 */ /* 0x0003e20000100800 */
[----:B------:R-:W-:-:S02]  /*16390*/  ISETP.GT.U32.AND.EX P4, PT, R227, RZ, PT, P4 ;  /* 0x000000ffe300720c */ /* 0x000fc40003f84140 */
[----:B------:R-:W-:Y:S01]  /*163a0*/  ISETP.GT.U32.AND.EX P3, PT, R217, RZ, PT, P3 ;  /* 0x000000ffd900720c */ /* 0x000fe20003f64130 */
[----:B------:R1:W-:Y:S01]  /*163b0*/  STL [R1+0x4c4], R11 ;  /* 0x0004c40b01007387 */ /* 0x0003e20000100800 */
[-C--:B0-----:R-:W-:Y:S01]  /*163c0*/  FMUL R21, R226, R23.reuse ;  /* 0x00000017e2157220 */ /* 0x081fe20000400000 */
[----:B------:R-:W-:Y:S01]  /*163d0*/  ISETP.GT.U32.AND.EX P0, PT, R216, RZ, PT, P0 ;  /* 0x000000ffd800720c */ /* 0x000fe20003f04100 */
[----:B-1----:R-:W-:-:S03]  /*163e0*/  FMUL R20, R219, R23 ;  /* 0x00000017db147220 */ /* 0x002fc60000400000 */
[----:B------:R-:W-:Y:S01]  /*163f0*/  FSEL R21, R21, -INF , !P4 ;  /* 0xff80000015157808 */ /* 0x000fe20006000000 */
[----:B------:R-:W-:Y:S01]  /*16400*/  FMUL R11, R218, R23 ;  /* 0x00000017da0b7220 */ /* 0x000fe20000400000 */
[----:B------:R-:W-:Y:S02]  /*16410*/  FSEL R20, R20, -INF , !P3 ;  /* 0xff80000014147808 */ /* 0x000fe40005800000 */
[C---:B------:R-:W-:Y:S02]  /*16420*/  ISETP.GT.U32.AND P6, PT, R228.reuse, R10, PT ;  /* 0x0000000ae400720c */ /* 0x040fe40003fc4070 */
[----:B------:R-:W-:Y:S01]  /*16430*/  FSEL R11, R11, -INF , !P0 ;  /* 0xff8000000b0b7808 */ /* 0x000fe20004000000 */
[----:B------:R0:W-:Y:S01]  /*16440*/  STL [R1+0x4cc], R21 ;  /* 0x0004cc1501007387 */ /* 0x0001e20000100800 */
[-C--:B------:R-:W-:Y:S02]  /*16450*/  ISETP.GT.U32.AND P2, PT, R233, R22.reuse, PT ;  /* 0x00000016e900720c */ /* 0x080fe40003f44070 */
[----:B------:R-:W-:Y:S01]  /*16460*/  ISETP.GT.U32.AND P5, PT, R228, R22, PT ;  /* 0x00000016e400720c */ /* 0x000fe20003fa4070 */
[----:B------:R1:W-:Y:S01]  /*16470*/  STL [R1+0x4d4], R20 ;  /* 0x0004d41401007387 */ /* 0x0003e20000100800 */
[----:B------:R-:W-:-:S02]  /*16480*/  ISETP.GT.U32.AND.EX P6, PT, R119, RZ, PT, P6 ;  /* 0x000000ff7700720c */ /* 0x000fc40003fc4160 */
[----:B------:R-:W-:Y:S01]  /*16490*/  ISETP.GT.U32.AND.EX P2, PT, R216, RZ, PT, P2 ;  /* 0x000000ffd800720c */ /* 0x000fe20003f44120 */
[----:B------:R1:W-:Y:S01]  /*164a0*/  STL [R1+0x4bc], R11 ;  /* 0x0004bc0b01007387 */ /* 0x0003e20000100800 */
[-C--:B0-----:R-:W-:Y:S01]  /*164b0*/  FMUL R21, R225, R23.reuse ;  /* 0x00000017e1157220 */ /* 0x081fe20000400000 */
[----:B------:R-:W-:Y:S02]  /*164c0*/  ISETP.GT.U32.AND.EX P5, PT, R119, RZ, PT, P5 ;  /* 0x000000ff7700720c */ /* 0x000fe40003fa4150 */
[----:B------:R-:W4:Y:S01]  /*164d0*/  LDL.64 R218, [R1+0xf28] ;  /* 0x000f280001da7983 */ /* 0x000f220000100a00 */
[-C--:B-1----:R-:W-:Y:S01]  /*164e0*/  FMUL R20, R224, R23.reuse ;  /* 0x00000017e0147220 */ /* 0x082fe20000400000 */
[----:B------:R-:W-:Y:S02]  /*164f0*/  FSEL R21, R21, -INF , !P6 ;  /* 0xff80000015157808 */ /* 0x000fe40007000000 */
[----:B------:R-:W2:Y:S01]  /*16500*/  LDL.64 R216, [R1+0xf38] ;  /* 0x000f380001d87983 */ /* 0x000ea20000100a00 */
[----:B------:R-:W-:Y:S01]  /*16510*/  FMUL R11, R223, R23 ;  /* 0x00000017df0b7220 */ /* 0x000fe20000400000 */
[----:B------:R-:W-:-:S02]  /*16520*/  FSEL R20, R20, -INF , !P2 ;  /* 0xff80000014147808 */ /* 0x000fc40005000000 */
[----:B------:R-:W3:Y:S02]  /*16530*/  LDL.64 R228, [R1+0xf30] ;  /* 0x000f300001e47983 */ /* 0x000ee40000100a00 */
[----:B------:R-:W-:Y:S02]  /*16540*/  FSEL R11, R11, -INF , !P5 ;  /* 0xff8000000b0b7808 */ /* 0x000fe40006800000 */
[----:B------:R0:W-:Y:S04]  /*16550*/  STL [R1+0x4b0], R21 ;  /* 0x0004b01501007387 */ /* 0x0001e80000100800 */
[----:B------:R1:W-:Y:S04]  /*16560*/  STL [R1+0x4c8], R20 ;  /* 0x0004c81401007387 */ /* 0x0003e80000100800 */
[----:B------:R1:W-:Y:S01]  /*16570*/  STL [R1+0x4d0], R11 ;  /* 0x0004d00b01007387 */ /* 0x0003e20000100800 */
[----:B0-----:R-:W-:-:S03]  /*16580*/  FMUL R21, R222, R23 ;  /* 0x00000017de157220 */ /* 0x001fc60000400000 */
[----:B------:R-:W3:Y:S01]  /*16590*/  LDL.64 R222, [R1+0xf18] ;  /* 0x000f180001de7983 */ /* 0x000ee20000100a00 */
[-C--:B-1----:R-:W-:Y:S01]  /*165a0*/  FMUL R20, R221, R23.reuse ;  /* 0x00000017dd147220 */ /* 0x082fe20000400000 */
[----:B------:R-:W-:Y:S02]  /*165b0*/  ISETP.GT.U32.AND P1, PT, R122, R10, PT ;  /* 0x0000000a7a00720c */ /* 0x000fe40003f24070 */
[----:B------:R-:W3:Y:S01]  /*165c0*/  LDL.64 R226, [R1+0xf20] ;  /* 0x000f200001e27983 */ /* 0x000ee20000100a00 */
[----:B------:R-:W-:-:S03]  /*165d0*/  FMUL R11, R220, R23 ;  /* 0x00000017dc0b7220 */ /* 0x000fc60000400000 */
[----:B------:R-:W3:Y:S01]  /*165e0*/  LDL.64 R220, [R1+0xf10] ;  /* 0x000f100001dc7983 */ /* 0x000ee20000100a00 */
[----:B------:R-:W-:Y:S02]  /*165f0*/  ISETP.GT.U32.AND P3, PT, R126, R10, PT ;  /* 0x0000000a7e00720c */ /* 0x000fe40003f64070 */
[----:B------:R-:W-:Y:S01]  /*16600*/  ISETP.GT.U32.AND.EX P1, PT, R123, RZ, PT, P1 ;  /* 0x000000ff7b00720c */ /* 0x000fe20003f24110 */
[----:B------:R-:W3:Y:S01]  /*16610*/  LDL.64 R224, [R1+0xf00] ;  /* 0x000f000001e07983 */ /* 0x000ee20000100a00 */
[----:B------:R-:W-:Y:S02]  /*16620*/  ISETP.GT.U32.AND.EX P3, PT, R127, RZ, PT, P3 ;  /* 0x000000ff7f00720c */ /* 0x000fe40003f64130 */
[----:B------:R-:W-:Y:S01]  /*16630*/  FSEL R236, R21, -INF , !P1 ;  /* 0xff80000015ec7808 */ /* 0x000fe20004800000 */
[----:B------:R-:W3:Y:S01]  /*16640*/  LDL.64 R230, [R1+0xf08] ;  /* 0x000f080001e67983 */ /* 0x000ee20000100a00 */
[----:B------:R-:W-:Y:S02]  /*16650*/  FSEL R234, R20, -INF , !P3 ;  /* 0xff80000014ea7808 */ /* 0x000fe40005800000 */
[----:B------:R-:W-:-:S04]  /*16660*/  ISETP.GT.U32.AND P4, PT, R122, R22, PT ;  /* 0x000000167a00720c */ /* 0x000fc80003f84070 */
[----:B------:R-:W-:Y:S02]  /*16670*/  ISETP.GT.U32.AND.EX P4, PT, R123, RZ, PT, P4 ;  /* 0x000000ff7b00720c */ /* 0x000fe40003f84140 */
[-C--:B------:R-:W-:Y:S02]  /*16680*/  ISETP.GT.U32.AND P0, PT, R126, R22.reuse, PT ;  /* 0x000000167e00720c */ /* 0x080fe40003f04070 */
[----:B------:R-:W-:Y:S02]  /*16690*/  FSEL R252, R11, -INF , !P4 ;  /* 0xff8000000bfc7808 */ /* 0x000fe40006000000 */
[-C--:B------:R-:W-:Y:S02]  /*166a0*/  ISETP.GT.U32.AND P6, PT, R130, R22.reuse, PT ;  /* 0x000000168200720c */ /* 0x080fe40003fc4070 */
[-C--:B------:R-:W-:Y:S02]  /*166b0*/  ISETP.GT.U32.AND P2, PT, R131, R22.reuse, PT ;  /* 0x000000168300720c */ /* 0x080fe40003f44070 */
[----:B------:R-:W-:-:S02]  /*166c0*/  ISETP.GT.U32.AND P5, PT, R134, R22, PT ;  /* 0x000000168600720c */ /* 0x000fc40003fa4070 */
[-C--:B------:R-:W-:Y:S02]  /*166d0*/  ISETP.GT.U32.AND P1, PT, R135, R22.reuse, PT ;  /* 0x000000168700720c */ /* 0x080fe40003f24070 */
[-C--:B------:R-:W-:Y:S02]  /*166e0*/  ISETP.GT.U32.AND P3, PT, R138, R22.reuse, PT ;  /* 0x000000168a00720c */ /* 0x080fe40003f64070 */
[----:B------:R-:W-:Y:S01]  /*166f0*/  ISETP.GT.U32.AND P4, PT, R139, R22, PT ;  /* 0x000000168b00720c */ /* 0x000fe20003f84070 */
[C---:B----4-:R-:W-:Y:S02]  /*16700*/  IMAD.WIDE R20, R0.reuse, 0x2, R218 ;  /* 0x0000000200147825 */ /* 0x050fe400078e02da */
[----:B------:R-:W4:Y:S02]  /*16710*/  LDL.64 R218, [R1+0xef0] ;  /* 0x000ef00001da7983 */ /* 0x000f240000100a00 */
[C---:B--2---:R-:W-:Y:S02]  /*16720*/  IMAD.WIDE R216, R0.reuse, 0x2, R216 ;  /* 0x0000000200d87825 */ /* 0x044fe400078e02d8 */
[----:B------:R-:W2:Y:S02]  /*16730*/  LDG.E.U16 R239, desc[UR60][R20.64] ;  /* 0x0000003c14ef7981 */ /* 0x000ea4000c1e1500 */
[----:B---3--:R-:W-:-:S02]  /*16740*/  IMAD.WIDE R22, R0, 0x2, R228 ;  /* 0x0000000200167825 */ /* 0x008fc400078e02e4 */
[----:B------:R-:W3:Y:S04]  /*16750*/  LDL.64 R228, [R1+0xef8] ;  /* 0x000ef80001e47983 */ /* 0x000ee80000100a00 */
[----:B------:R0:W2:Y:S04]  /*16760*/  LDG.E.U16 R237, desc[UR60][R216.64] ;  /* 0x0000003cd8ed7981 */ /* 0x0000a8000c1e1500 */
[----:B------:R1:W2:Y:S01]  /*16770*/  LDG.E.U16 R11, desc[UR60][R22.64] ;  /* 0x0000003c160b7981 */ /* 0x0002a2000c1e1500 */
[----:B------:R-:W-:-:S03]  /*16780*/  IMAD.WIDE R12, R0, 0x2, R222 ;  /* 0x00000002000c7825 */ /* 0x000fc600078e02de */
[----:B------:R-:W2:Y:S01]  /*16790*/  LDL.64 R222, [R1+0xee8] ;  /* 0x000ee80001de7983 */ /* 0x000ea20000100a00 */
[----:B------:R-:W-:-:S03]  /*167a0*/  IMAD.WIDE R18, R0, 0x2, R226 ;  /* 0x0000000200127825 */ /* 0x000fc600078e02e2 */
[----:B------:R-:W2:Y:S01]  /*167b0*/  LDL.64 R226, [R1+0xee0] ;  /* 0x000ee00001e27983 */ /* 0x000ea20000100a00 */
[----:B0-----:R-:W-:-:S03]  /*167c0*/  IMAD.WIDE R216, R0, 0x2, R220 ;  /* 0x0000000200d87825 */ /* 0x001fc600078e02dc */
[----:B------:R-:W2:Y:S01]  /*167d0*/  LDL.64 R220, [R1+0xed8] ;  /* 0x000ed80001dc7983 */ /* 0x000ea20000100a00 */
[----:B------:R-:W-:-:S03]  /*167e0*/  IMAD.WIDE R20, R0, 0x2, R224 ;  /* 0x0000000200147825 */ /* 0x000fc600078e02e0 */
[----:B------:R-:W2:Y:S01]  /*167f0*/  LDG.E.U16 R238, desc[UR60][R18.64] ;  /* 0x0000003c12ee7981 */ /* 0x000ea2000c1e1500 */
[----:B-1----:R-:W-:-:S03]  /*16800*/  IMAD.WIDE R22, R0, 0x2, R230 ;  /* 0x0000000200167825 */ /* 0x002fc600078e02e6 */
[----:B------:R-:W2:Y:S04]  /*16810*/  LDL.64 R224, [R1+0xec8] ;  /* 0x000ec80001e07983 */ /* 0x000ea80000100a00 */
[----:B------:R4:W2:Y:S04]  /*16820*/  LDG.E.U16 R235, desc[UR60][R12.64] ;  /* 0x0000003c0ceb7981 */ /* 0x0008a8000c1e1500 */
[----:B------:R-:W2:Y:S04]  /*16830*/  LDL.64 R230, [R1+0xed0] ;  /* 0x000ed00001e67983 */ /* 0x000ea80000100a00 */
[----:B------:R0:W-:Y:S04]  /*16840*/  STL [R1+0x64c], R241 ;  /* 0x00064cf101007387 */ /* 0x0001e80000100800 */
[----:B------:R2:W2:Y:S04]  /*16850*/  LDG.E.U16 R233, desc[UR60][R216.64] ;  /* 0x0000003cd8e97981 */ /* 0x0004a8000c1e1500 */
[----:B------:R1:W2:Y:S04]  /*16860*/  LDG.E.U16 R232, desc[UR60][R22.64] ;  /* 0x0000003c16e87981 */ /* 0x0002a8000c1e1500 */
[----:B------:R1:W2:Y:S01]  /*16870*/  LDG.E.U16 R244, desc[UR60][R20.64] ;  /* 0x0000003c14f47981 */ /* 0x0002a2000c1e1500 */
[----:B----4-:R-:W-:-:S03]  /*16880*/  IMAD.WIDE R12, R0, 0x2, R218 ;  /* 0x00000002000c7825 */ /* 0x010fc600078e02da */
[----:B------:R-:W4:Y:S04]  /*16890*/  LDL.64 R218, [R1+0xec0] ;  /* 0x000ec00001da7983 */ /* 0x000f280000100a00 */
[----:B------:R1:W-:Y:S01]  /*168a0*/  STL [R1+0x648], R240 ;  /* 0x000648f001007387 */ /* 0x0003e20000100800 */
[----:B---3--:R-:W-:-:S03]  /*168b0*/  IMAD.WIDE R18, R0, 0x2, R228 ;  /* 0x0000000200127825 */ /* 0x008fc600078e02e4 */
[----:B------:R-:W3:Y:S04]  /*168c0*/  LDL.64 R228, [R1+0xeb8] ;  /* 0x000eb80001e47983 */ /* 0x000ee80000100a00 */
[----:B------:R-:W3:Y:S04]  /*168d0*/  LDG.E.U16 R242, desc[UR60][R18.64] ;  /* 0x0000003c12f27981 */ /* 0x000ee8000c1e1500 */
[----:B0-----:R0:W3:Y:S01]  /*168e0*/  LDG.E.U16 R241, desc[UR60][R12.64] ;  /* 0x0000003c0cf17981 */ /* 0x0010e2000c1e1500 */
[----:B--2---:R-:W-:-:S03]  /*168f0*/  IMAD.WIDE R216, R0, 0x2, R222 ;  /* 0x0000000200d87825 */ /* 0x004fc600078e02de */
[----:B------:R-:W2:Y:S01]  /*16900*/  LDL.64 R222, [R1+0xeb0] ;  /* 0x000eb00001de7983 */ /* 0x000ea20000100a00 */
[----:B-1----:R-:W-:-:S03]  /*16910*/  IMAD.WIDE R22, R0, 0x2, R226 ;  /* 0x0000000200167825 */ /* 0x002fc600078e02e2 */
[----:B------:R-:W2:Y:S01]  /*16920*/  LDL.64 R226, [R1+0xea8] ;  /* 0x000ea80001e27983 */ /* 0x000ea20000100a00 */
[----:B------:R-:W-:-:S03]  /*16930*/  IMAD.WIDE R20, R0, 0x2, R220 ;  /* 0x0000000200147825 */ /* 0x000fc600078e02dc */
[----:B------:R-:W2:Y:S04]  /*16940*/  LDL.64 R220, [R1+0xea0] ;  /* 0x000ea00001dc7983 */ /* 0x000ea80000100a00 */
[----:B------:R1:W-:Y:S01]  /*16950*/  STL [R1+0x654], R237 ;  /* 0x000654ed01007387 */ /* 0x0003e20000100800 */
[----:B0-----:R-:W-:-:S03]  /*16960*/  IMAD.WIDE R12, R0, 0x2, R224 ;  /* 0x00000002000c7825 */ /* 0x001fc600078e02e0 */
[----:B------:R0:W-:Y:S04]  /*16970*/  STL [R1+0x6a0], R11 ;  /* 0x0006a00b01007387 */ /* 0x0001e80000100800 */
[----:B------:R0:W-:Y:S04]  /*16980*/  STL [R1+0x6a8], R239 ;  /* 0x0006a8ef01007387 */ /* 0x0001e80000100800 */
[----:B------:R0:W-:Y:S04]  /*16990*/  STL [R1+0x6ac], R238 ;  /* 0x0006acee01007387 */ /* 0x0001e80000100800 */
[----:B------:R-:W2:Y:S01]  /*169a0*/  LDL.64 R224, [R1+0xe98] ;  /* 0x000e980001e07983 */ /* 0x000ea20000100a00 */
[----:B------:R-:W-:-:S03]  /*169b0*/  IMAD.WIDE R18, R0, 0x2, R230 ;  /* 0x0000000200127825 */ /* 0x000fc600078e02e6 */
[----:B------:R4:W2:Y:S04]  /*169c0*/  LDG.E.U16 R240, desc[UR60][R216.64] ;  /* 0x0000003cd8f07981 */ /* 0x0008a8000c1e1500 */
[----:B------:R4:W-:Y:S04]  /*169d0*/  STL [R1+0x634], R235 ;  /* 0x000634eb01007387 */ /* 0x0009e80000100800 */
[----:B------:R-:W2:Y:S04]  /*169e0*/  LDL.64 R230, [R1+0xe90] ;  /* 0x000e900001e67983 */ /* 0x000ea80000100a00 */
[----:B-1----:R3:W2:Y:S04]  /*169f0*/  LDG.E.U16 R237, desc[UR60][R22.64] ;  /* 0x0000003c16ed7981 */ /* 0x0026a8000c1e1500 */
[----:B0-----:R2:W2:Y:S04]  /*16a00*/  LDG.E.U16 R11, desc[UR60][R20.64] ;  /* 0x0000003c140b7981 */ /* 0x0014a8000c1e1500 */
[----:B------:R-:W2:Y:S04]  /*16a10*/  LDG.E.U16 R239, desc[UR60][R18.64] ;  /* 0x0000003c12ef7981 */ /* 0x000ea8000c1e1500 */
[----:B------:R0:W2:Y:S01]  /*16a20*/  LDG.E.U16 R238, desc[UR60][R12.64] ;  /* 0x0000003c0cee7981 */ /* 0x0000a2000c1e1500 */
[----:B----4-:R-:W-:-:S03]  /*16a30*/  IMAD.WIDE R216, R0, 0x2, R218 ;  /* 0x0000000200d87825 */ /* 0x010fc600078e02da */
[----:B------:R-:W4:Y:S04]  /*16a40*/  LDL.64 R218, [R1+0xe88] ;  /* 0x000e880001da7983 */ /* 0x000f280000100a00 */
[----:B------:R1:W4:Y:S01]  /*16a50*/  LDG.E.U16 R235, desc[UR60][R216.64] ;  /* 0x0000003cd8eb7981 */ /* 0x000322000c1e1500 */
[----:B---3--:R-:W-:-:S03]  /*16a60*/  IMAD.WIDE R22, R0, 0x2, R228 ;  /* 0x0000000200167825 */ /* 0x008fc600078e02e4 */
[----:B------:R-:W3:Y:S01]  /*16a70*/  LDL.64 R228, [R1+0xe80] ;  /* 0x000e800001e47983 */ /* 0x000ee20000100a00 */
[----:B--2---:R-:W-:-:S03]  /*16a80*/  IMAD.WIDE R20, R0, 0x2, R222 ;  /* 0x0000000200147825 */ /* 0x004fc600078e02de */
        /* <DEDUP_REMOVED lines=8> */
[----:B------:R0:W-:Y:S01]  /*16b10*/  STL [R1+0x69c], R241 ;  /* 0x00069cf101007387 */ /* 0x0001e20000100800 */
[----:B-1----:R-:W-:-:S03]  /*16b20*/  IMAD.WIDE R216, R0, 0x2, R224 ;  /* 0x0000000200d87825 */ /* 0x002fc600078e02e0 */
[----:B------:R-:W2:Y:S04]  /*16b30*/  LDL.64 R226, [R1+0xe68] ;  /* 0x000e680001e27983 */ /* 0x000ea80000100a00 */
[----:B------:R-:W2:Y:S04]  /*16b40*/  LDL.64 R224, [R1+0xe60] ;  /* 0x000e600001e07983 */ /* 0x000ea80000100a00 */
[----:B------:R1:W2:Y:S04]  /*16b50*/  LDG.E.U16 R233, desc[UR60][R22.64] ;  /* 0x0000003c16e97981 */ /* 0x0002a8000c1e1500 */
[----:B0-----:R4:W2:Y:S04]  /*16b60*/  LDG.E.U16 R232, desc[UR60][R20.64] ;  /* 0x0000003c14e87981 */ /* 0x0018a8000c1e1500 */
[----:B------:R3:W2:Y:S01]  /*16b70*/  LDG.E.U16 R244, desc[UR60][R18.64] ;  /* 0x0000003c12f47981 */ /* 0x0006a2000c1e1500 */
[----:B-1----:R-:W-:-:S03]  /*16b80*/  IMAD.WIDE R22, R0, 0x2, R230 ;  /* 0x0000000200167825 */ /* 0x002fc600078e02e6 */
[----:B------:R-:W2:Y:S04]  /*16b90*/  LDL.64 R230, [R1+0xe58] ;  /* 0x000e580001e67983 */ /* 0x000ea80000100a00 */
[----:B------:R2:W2:Y:S04]  /*16ba0*/  LDG.E.U16 R242, desc[UR60][R12.64] ;  /* 0x0000003c0cf27981 */ /* 0x0004a8000c1e1500 */
[----:B------:R0:W2:Y:S01]  /*16bb0*/  LDG.E.U16 R241, desc[UR60][R216.64] ;  /* 0x0000003cd8f17981 */ /* 0x0000a2000c1e1500 */
[----:B----4-:R-:W-:-:S03]  /*16bc0*/  IMAD.WIDE R20, R0, 0x2, R218 ;  /* 0x0000000200147825 */ /* 0x010fc600078e02da */
[----:B------:R-:W4:Y:S04]  /*16bd0*/  LDL.64 R218, [R1+0xe50] ;  /* 0x000e500001da7983 */ /* 0x000f280000100a00 */
[----:B------:R1:W-:Y:S04]  /*16be0*/  STL [R1+0x6a4], R240 ;  /* 0x0006a4f001007387 */ /* 0x0003e80000100800 */
[----:B------:R0:W-:Y:S04]  /*16bf0*/  STL [R1+0x610], R237 ;  /* 0x000610ed01007387 */ /* 0x0001e80000100800 */
[----:B------:R0:W-:Y:S04]  /*16c00*/  STL [R1+0x60c], R11 ;  /* 0x00060c0b01007387 */ /* 0x0001e80000100800 */
[----:B------:R0:W-:Y:S01]  /*16c10*/  STL [R1+0x608], R239 ;  /* 0x000608ef01007387 */ /* 0x0001e20000100800 */
[----:B---3--:R-:W-:-:S03]  /*16c20*/  IMAD.WIDE R18, R0, 0x2, R228 ;  /* 0x0000000200127825 */ /* 0x008fc600078e02e4 */
[----:B-1----:R1:W3:Y:S01]  /*16c30*/  LDG.E.U16 R240, desc[UR60][R22.64] ;  /* 0x0000003c16f07981 */ /* 0x0022e2000c1e1500 */
[----:B--2---:R-:W-:-:S03]  /*16c40*/  IMAD.WIDE R12, R0, 0x2, R222 ;  /* 0x00000002000c7825 */ /* 0x004fc600078e02de */
[----:B------:R-:W2:Y:S04]  /*16c50*/  LDL.64 R222, [R1+0xe48] ;  /* 0x000e480001de7983 */ /* 0x000ea80000100a00 */
[----:B------:R1:W-:Y:S04]  /*16c60*/  STL [R1+0x620], R238 ;  /* 0x000620ee01007387 */ /* 0x0003e80000100800 */
[----:B------:R-:W3:Y:S04]  /*16c70*/  LDL.64 R228, [R1+0xe40] ;  /* 0x000e400001e47983 */ /* 0x000ee80000100a00 */
[----:B0-----:R0:W3:Y:S04]  /*16c80*/  LDG.E.U16 R237, desc[UR60][R20.64] ;  /* 0x0000003c14ed7981 */ /* 0x0010e8000c1e1500 */
[----:B------:R0:W3:Y:S01]  /*16c90*/  LDG.E.U16 R11, desc[UR60][R18.64] ;  /* 0x0000003c120b7981 */ /* 0x0000e2000c1e1500 */
[----:B------:R-:W-:-:S03]  /*16ca0*/  IMAD.WIDE R216, R0, 0x2, R220 ;  /* 0x0000000200d87825 */ /* 0x000fc600078e02dc */
[----:B------:R-:W3:Y:S04]  /*16cb0*/  LDL.64 R220, [R1+0xe38] ;  /* 0x000e380001dc7983 */ /* 0x000ee80000100a00 */
[----:B------:R4:W3:Y:S01]  /*16cc0*/  LDG.E.U16 R239, desc[UR60][R12.64] ;  /* 0x0000003c0cef7981 */ /* 0x0008e2000c1e1500 */
[----:B-1----:R-:W-:-:S03]  /*16cd0*/  IMAD.WIDE R22, R0, 0x2, R226 ;  /* 0x0000000200167825 */ /* 0x002fc600078e02e2 */
[----:B------:R-:W3:Y:S01]  /*16ce0*/  LDL.64 R226, [R1+0xe30] ;  /* 0x000e300001e27983 */ /* 0x000ee20000100a00 */
[----:B0-----:R-:W-:-:S03]  /*16cf0*/  IMAD.WIDE R20, R0, 0x2, R224 ;  /* 0x0000000200147825 */ /* 0x001fc600078e02e0 */
[----:B------:R-:W3:Y:S04]  /*16d00*/  LDL.64 R224, [R1+0xe28] ;  /* 0x000e280001e07983 */ /* 0x000ee80000100a00 */
[----:B------:R0:W-:Y:S04]  /*16d10*/  STL [R1+0x68c], R235 ;  /* 0x00068ceb01007387 */ /* 0x0001e80000100800 */
[----:B------:R1:W-:Y:S04]  /*16d20*/  STL [R1+0x690], R233 ;  /* 0x000690e901007387 */ /* 0x0003e80000100800 */
[----:B------:R1:W-:Y:S04]  /*16d30*/  STL [R1+0x698], R232 ;  /* 0x000698e801007387 */ /* 0x0003e80000100800 */
[----:B------:R4:W-:Y:S04]  /*16d40*/  STL [R1+0x5f0], R244 ;  /* 0x0005f0f401007387 */ /* 0x0009e80000100800 */
[----:B------:R2:W3:Y:S01]  /*16d50*/  LDG.E.U16 R238, desc[UR60][R216.64] ;  /* 0x0000003cd8ee7981 */ /* 0x0004e2000c1e1500 */
[----:B------:R-:W-:-:S03]  /*16d60*/  IMAD.WIDE R18, R0, 0x2, R230 ;  /* 0x0000000200127825 */ /* 0x000fc600078e02e6 */
[----:B0-----:R-:W3:Y:S04]  /*16d70*/  LDG.E.U16 R235, desc[UR60][R22.64] ;  /* 0x0000003c16eb7981 */ /* 0x001ee8000c1e1500 */
[----:B-1----:R3:W3:Y:S04]  /*16d80*/  LDG.E.U16 R233, desc[UR60][R20.64] ;  /* 0x0000003c14e97981 */ /* 0x0026e8000c1e1500 */
[----:B------:R-:W3:Y:S01]  /*16d90*/  LDG.E.U16 R232, desc[UR60][R18.64] ;  /* 0x0000003c12e87981 */ /* 0x000ee2000c1e1500 */
[----:B----4-:R-:W-:-:S03]  /*16da0*/  IMAD.WIDE R12, R0, 0x2, R218 ;  /* 0x00000002000c7825 */ /* 0x010fc600078e02da */
[----:B------:R-:W4:Y:S04]  /*16db0*/  LDL.64 R218, [R1+0xe20] ;  /* 0x000e200001da7983 */ /* 0x000f280000100a00 */
[----:B------:R0:W-:Y:S04]  /*16dc0*/  STL [R1+0x5ec], R242 ;  /* 0x0005ecf201007387 */ /* 0x0001e80000100800 */
[----:B------:R-:W4:Y:S04]  /*16dd0*/  LDL.64 R230, [R1+0xe18] ;  /* 0x000e180001e67983 */ /* 0x000f280000100a00 */
[----:B------:R1:W4:Y:S01]  /*16de0*/  LDG.E.U16 R244, desc[UR60][R12.64] ;  /* 0x0000003c0cf47981 */ /* 0x000322000c1e1500 */
[----:B--2---:R-:W-:-:S03]  /*16df0*/  IMAD.WIDE R216, R0, 0x2, R222 ;  /* 0x0000000200d87825 */ /* 0x004fc600078e02de */
[----:B------:R-:W2:Y:S04]  /*16e00*/  LDL.64 R222, [R1+0xe10] ;  /* 0x000e100001de7983 */ /* 0x000ea80000100a00 */
[----:B0-----:R4:W2:Y:S01]  /*16e10*/  LDG.E.U16 R242, desc[UR60][R216.64] ;  /* 0x0000003cd8f27981 */ /* 0x0018a2000c1e1500 */
[----:B---3--:R-:W-:-:S03]  /*16e20*/  IMAD.WIDE R20, R0, 0x2, R220 ;  /* 0x0000000200147825 */ /* 0x008fc600078e02dc */
[----:B------:R-:W3:Y:S01]  /*16e30*/  LDL.64 R220, [R1+0xe00] ;  /* 0x000e000001dc7983 */ /* 0x000ee20000100a00 */
[----:B------:R-:W-:-:S03]  /*16e40*/  IMAD.WIDE R22, R0, 0x2, R228 ;  /* 0x0000000200167825 */ /* 0x000fc600078e02e4 */
[----:B------:R-:W3:Y:S04]  /*16e50*/  LDL.64 R228, [R1+0xe08] ;  /* 0x000e080001e47983 */ /* 0x000ee80000100a00 */
[----:B------:R0:W-:Y:S01]  /*16e60*/  STL [R1+0x5e8], R241 ;  /* 0x0005e8f101007387 */ /* 0x0001e20000100800 */
[----:B-1----:R-:W-:-:S03]  /*16e70*/  IMAD.WIDE R12, R0, 0x2, R224 ;  /* 0x00000002000c7825 */ /* 0x002fc600078e02e0 */
[----:B------:R1:W-:Y:S04]  /*16e80*/  STL [R1+0x5e4], R240 ;  /* 0x0005e4f001007387 */ /* 0x0003e80000100800 */
[----:B------:R1:W-:Y:S04]  /*16e90*/  STL [R1+0x628], R237 ;  /* 0x000628ed01007387 */ /* 0x0003e80000100800 */
[----:B------:R1:W-:Y:S04]  /*16ea0*/  STL [R1+0x67c], R11 ;  /* 0x00067c0b01007387 */ /* 0x0003e80000100800 */
[----:B------:R-:W3:Y:S01]  /*16eb0*/  LDL.64 R224, [R1+0xdf8] ;  /* 0x000df80001e07983 */ /* 0x000ee20000100a00 */
[----:B------:R-:W-:-:S03]  /*16ec0*/  IMAD.WIDE R18, R0, 0x2, R226 ;  /* 0x0000000200127825 */ /* 0x000fc600078e02e2 */
[----:B------:R4:W-:Y:S04]  /*16ed0*/  STL [R1+0x680], R239 ;  /* 0x000680ef01007387 */ /* 0x0009e80000100800 */
[----:B------:R-:W3:Y:S04]  /*16ee0*/  LDL.64 R226, [R1+0xdf0] ;  /* 0x000df00001e27983 */ /* 0x000ee80000100a00 */
[----:B0-----:R0:W3:Y:S04]  /*16ef0*/  LDG.E.U16 R241, desc[UR60][R22.64] ;  /* 0x0000003c16f17981 */ /* 0x0010e8000c1e1500 */
[----:B-1----:R2:W3:Y:S04]  /*16f00*/  LDG.E.U16 R240, desc[UR60][R20.64] ;  /* 0x0000003c14f07981 */ /* 0x0024e8000c1e1500 */
[----:B------:R-:W3:Y:S04]  /*16f10*/  LDG.E.U16 R237, desc[UR60][R18.64] ;  /* 0x0000003c12ed7981 */ /* 0x000ee8000c1e1500 */
[----:B------:R3:W3:Y:S01]  /*16f20*/  LDG.E.U16 R11, desc[UR60][R12.64] ;  /* 0x0000003c0c0b7981 */ /* 0x0006e2000c1e1500 */
[----:B----4-:R-:W-:-:S03]  /*16f30*/  IMAD.WIDE R216, R0, 0x2, R218 ;  /* 0x0000000200d87825 */ /* 0x010fc600078e02da */
[----:B------:R-:W4:Y:S04]  /*16f40*/  LDL.64 R218, [R1+0xde8] ;  /* 0x000de80001da7983 */ /* 0x000f280000100a00 */
[----:B------:R1:W4:Y:S01]  /*16f50*/  LDG.E.U16 R239, desc[UR60][R216.64] ;  /* 0x0000003cd8ef7981 */ /* 0x000322000c1e1500 */
[----:B0-----:R-:W-:-:S03]  /*16f60*/  IMAD.WIDE R22, R0, 0x2, R230 ;  /* 0x0000000200167825 */ /* 0x001fc600078e02e6 */
[----:B------:R-:W4:Y:S01]  /*16f70*/  LDL.64 R230, [R1+0xde0] ;  /* 0x000de00001e67983 */ /* 0x000f220000100a00 */
[----:B--2---:R-:W-:-:S03]  /*16f80*/  IMAD.WIDE R20, R0, 0x2, R222 ;  /* 0x0000000200147825 */ /* 0x004fc600078e02de */
[----:B------:R-:W2:Y:S04]  /*16f90*/  LDL.64 R222, [R1+0xdd8] ;  /* 0x000dd80001de7983 */ /* 0x000ea80000100a00 */
[----:B------:R0:W-:Y:S04]  /*16fa0*/  STL [R1+0x688], R238 ;  /* 0x000688ee01007387 */ /* 0x0001e80000100800 */
[----:B------:R1:W-:Y:S04]  /*16fb0*/  STL [R1+0x5cc], R235 ;  /* 0x0005cceb01007387 */ /* 0x0003e80000100800 */
[----:B------:R1:W-:Y:S04]  /*16fc0*/  STL [R1+0x5c8], R233 ;  /* 0x0005c8e901007387 */ /* 0x0003e80000100800 */
[----:B------:R1:W-:Y:S01]  /*16fd0*/  STL [R1+0x5c4], R232 ;  /* 0x0005c4e801007387 */ /* 0x0003e20000100800 */
[----:B---3--:R-:W-:-:S03]  /*16fe0*/  IMAD.WIDE R12, R0, 0x2, R220 ;  /* 0x00000002000c7825 */ /* 0x008fc600078e02dc */
[----:B------:R-:W3:Y:S01]  /*16ff0*/  LDL.64 R220, [R1+0xdd0] ;  /* 0x000dd00001dc7983 */ /* 0x000ee20000100a00 */
[----:B------:R-:W-:-:S03]  /*17000*/  IMAD.WIDE R18, R0, 0x2, R228 ;  /* 0x0000000200127825 */ /* 0x000fc600078e02e4 */
[----:B------:R1:W-:Y:S04]  /*17010*/  STL [R1+0x644], R244 ;  /* 0x000644f401007387 */ /* 0x0003e80000100800 */
[----:B------:R-:W3:Y:S04]  /*17020*/  LDL.64 R228, [R1+0xdc8] ;  /* 0x000dc80001e47983 */ /* 0x000ee80000100a00 */
[----:B0-----:R0:W3:Y:S04]  /*17030*/  LDG.E.U16 R238, desc[UR60][R22.64] ;  /* 0x0000003c16ee7981 */ /* 0x0010e8000c1e1500 */
[----:B-1----:R4:W3:Y:S04]  /*17040*/  LDG.E.U16 R235, desc[UR60][R20.64] ;  /* 0x0000003c14eb7981 */ /* 0x0028e8000c1e1500 */
[----:B------:R1:W3:Y:S01]  /*17050*/  LDG.E.U16 R233, desc[UR60][R18.64] ;  /* 0x0000003c12e97981 */ /* 0x0002e2000c1e1500 */
[----:B------:R-:W-:-:S03]  /*17060*/  IMAD.WIDE R216, R0, 0x2, R224 ;  /* 0x0000000200d87825 */ /* 0x000fc600078e02e0 */
[----:B------:R-:W3:Y:S04]  /*17070*/  LDL.64 R224, [R1+0xdc0] ;  /* 0x000dc00001e07983 */ /* 0x000ee80000100a00 */
[----:B------:R2:W3:Y:S01]  /*17080*/  LDG.E.U16 R232, desc[UR60][R12.64] ;  /* 0x0000003c0ce87981 */ /* 0x0004e2000c1e1500 */
[----:B0-----:R-:W-:-:S03]  /*17090*/  IMAD.WIDE R22, R0, 0x2, R226 ;  /* 0x0000000200167825 */ /* 0x001fc600078e02e2 */
[----:B------:R-:W3:Y:S04]  /*170a0*/  LDL.64 R226, [R1+0xdb8] ;  /* 0x000db80001e27983 */ /* 0x000ee80000100a00 */
[----:B------:R3:W3:Y:S01]  /*170b0*/  LDG.E.U16 R244, desc[UR60][R216.64] ;  /* 0x0000003cd8f47981 */ /* 0x0006e2000c1e1500 */
[----:B----4-:R-:W-:-:S03]  /*170c0*/  IMAD.WIDE R20, R0, 0x2, R218 ;  /* 0x0000000200147825 */ /* 0x010fc600078e02da */
[----:B------:R-:W4:Y:S04]  /*170d0*/  LDL.64 R218, [R1+0xdb0] ;  /* 0x000db00001da7983 */ /* 0x000f280000100a00 */
[----:B------:R0:W-:Y:S04]  /*170e0*/  STL [R1+0x670], R242 ;  /* 0x000670f201007387 */ /* 0x0001e80000100800 */
[----:B------:R2:W-:Y:S04]  /*170f0*/  STL [R1+0x674], R241 ;  /* 0x000674f101007387 */ /* 0x0005e80000100800 */
[----:B------:R2:W-:Y:S04]  /*17100*/  STL [R1+0x684], R240 ;  /* 0x000684f001007387 */ /* 0x0005e80000100800 */
[----:B------:R3:W-:Y:S01]  /*17110*/  STL [R1+0x5b4], R237 ;  /* 0x0005b4ed01007387 */ /* 0x0007e20000100800 */
[----:B-1----:R-:W-:-:S03]  /*17120*/  IMAD.WIDE R18, R0, 0x2, R230 ;  /* 0x0000000200127825 */ /* 0x002fc600078e02e6 */
[----:B0-----:R0:W4:Y:S01]  /*17130*/  LDG.E.U16 R242, desc[UR60][R22.64] ;  /* 0x0000003c16f27981 */ /* 0x001122000c1e1500 */
[----:B--2---:R-:W-:-:S03]  /*17140*/  IMAD.WIDE R12, R0, 0x2, R222 ;  /* 0x00000002000c7825 */ /* 0x004fc600078e02de */
[----:B------:R-:W2:Y:S04]  /*17150*/  LDL.64 R222, [R1+0xda8] ;  /* 0x000da80001de7983 */ /* 0x000ea80000100a00 */
[----:B------:R1:W-:Y:S04]  /*17160*/  STL [R1+0x5ac], R11 ;  /* 0x0005ac0b01007387 */ /* 0x0003e80000100800 */
[----:B------:R-:W2:Y:S04]  /*17170*/  LDL.64 R230, [R1+0xda0] ;  /* 0x000da00001e67983 */ /* 0x000ea80000100a00 */
[----:B------:R1:W2:Y:S04]  /*17180*/  LDG.E.U16 R241, desc[UR60][R20.64] ;  /* 0x0000003c14f17981 */ /* 0x0002a8000c1e1500 */
[----:B------:R1:W2:Y:S01]  /*17190*/  LDG.E.U16 R240, desc[UR60][R18.64] ;  /* 0x0000003c12f07981 */ /* 0x0002a2000c1e1500 */
[----:B---3--:R-:W-:-:S03]  /*171a0*/  IMAD.WIDE R216, R0, 0x2, R220 ;  /* 0x0000000200d87825 */ /* 0x008fc600078e02dc */
[----:B------:R-:W3:Y:S04]  /*171b0*/  LDL.64 R220, [R1+0xd98] ;  /* 0x000d980001dc7983 */ /* 0x000ee80000100a00 */
[----:B------:R4:W3:Y:S01]  /*171c0*/  LDG.E.U16 R237, desc[UR60][R12.64] ;  /* 0x0000003c0ced7981 */ /* 0x0008e2000c1e1500 */
[----:B0-----:R-:W-:-:S03]  /*171d0*/  IMAD.WIDE R22, R0, 0x2, R228 ;  /* 0x0000000200167825 */ /* 0x001fc600078e02e4 */
[----:B------:R-:W3:Y:S04]  /*171e0*/  LDL.64 R228, [R1+0xd90] ;  /* 0x000d900001e47983 */ /* 0x000ee80000100a00 */
[----:B-1----:R2:W3:Y:S01]  /*171f0*/  LDG.E.U16 R11, desc[UR60][R216.64] ;  /* 0x0000003cd80b7981 */ /* 0x0024e2000c1e1500 */
[----:B------:R-:W-:-:S03]  /*17200*/  IMAD.WIDE R20, R0, 0x2, R224 ;  /* 0x0000000200147825 */ /* 0x000fc600078e02e0 */
[----:B------:R-:W3:Y:S04]  /*17210*/  LDL.64 R224, [R1+0xd88] ;  /* 0x000d880001e07983 */ /* 0x000ee80000100a00 */
[----:B------:R0:W-:Y:S04]  /*17220*/  STL [R1+0x5a8], R239 ;  /* 0x0005a8ef01007387 */ /* 0x0001e80000100800 */
[----:B------:R1:W-:Y:S04]  /*17230*/  STL [R1+0x5a4], R238 ;  /* 0x0005a4ee01007387 */ /* 0x0003e80000100800 */
[----:B------:R1:W-:Y:S04]  /*17240*/  STL [R1+0x61c], R235 ;  /* 0x00061ceb01007387 */ /* 0x0003e80000100800 */
[----:B------:R4:W-:Y:S01]  /*17250*/  STL [R1+0x664], R233 ;  /* 0x000664e901007387 */ /* 0x0009e20000100800 */
        /* <DEDUP_REMOVED lines=16> */
[----:B------:R0:W-:Y:S04]  /*17360*/  STL [R1+0x678], R244 ;  /* 0x000678f401007387 */ /* 0x0001e80000100800 */
[----:B------:R0:W-:Y:S04]  /*17370*/  STL [R1+0x594], R242 ;  /* 0x000594f201007387 */ /* 0x0001e80000100800 */
[----:B------:R0:W-:Y:S04]  /*17380*/  STL [R1+0x58c], R241 ;  /* 0x00058cf101007387 */ /* 0x0001e80000100800 */
[----:B------:R0:W-:Y:S01]  /*17390*/  STL [R1+0x588], R240 ;  /* 0x000588f001007387 */ /* 0x0001e20000100800 */
[----:B-1----:R-:W-:-:S03]  /*173a0*/  IMAD.WIDE R12, R0, 0x2, R224 ;  /* 0x00000002000c7825 */ /* 0x002fc600078e02e0 */
[----:B------:R-:W3:Y:S01]  /*173b0*/  LDL.64 R224, [R1+0xd58] ;  /* 0x000d580001e07983 */ /* 0x000ee20000100a00 */
[----:B------:R-:W-:-:S03]  /*173c0*/  IMAD.WIDE R18, R0, 0x2, R228 ;  /* 0x0000000200127825 */ /* 0x000fc600078e02e4 */
[----:B------:R1:W-:Y:S04]  /*173d0*/  STL [R1+0x584], R237 ;  /* 0x000584ed01007387 */ /* 0x0003e80000100800 */
[----:B------:R-:W3:Y:S04]  /*173e0*/  LDL.64 R228, [R1+0xd50] ;  /* 0x000d500001e47983 */ /* 0x000ee80000100a00 */
[----:B0-----:R0:W3:Y:S04]  /*173f0*/  LDG.E.U16 R244, desc[UR60][R22.64] ;  /* 0x0000003c16f47981 */ /* 0x0010e8000c1e1500 */
[----:B------:R2:W3:Y:S04]  /*17400*/  LDG.E.U16 R242, desc[UR60][R20.64] ;  /* 0x0000003c14f27981 */ /* 0x0004e8000c1e1500 */
[----:B------:R-:W3:Y:S04]  /*17410*/  LDG.E.U16 R241, desc[UR60][R18.64] ;  /* 0x0000003c12f17981 */ /* 0x000ee8000c1e1500 */
[----:B------:R3:W3:Y:S01]  /*17420*/  LDG.E.U16 R240, desc[UR60][R12.64] ;  /* 0x0000003c0cf07981 */ /* 0x0006e2000c1e1500 */
[----:B----4-:R-:W-:-:S03]  /*17430*/  IMAD.WIDE R216, R0, 0x2, R218 ;  /* 0x0000000200d87825 */ /* 0x010fc600078e02da */
[----:B------:R-:W4:Y:S04]  /*17440*/  LDL.64 R218, [R1+0xd48] ;  /* 0x000d480001da7983 */ /* 0x000f280000100a00 */
[----:B-1----:R1:W4:Y:S01]  /*17450*/  LDG.E.U16 R237, desc[UR60][R216.64] ;  /* 0x0000003cd8ed7981 */ /* 0x002322000c1e1500 */
        /* <DEDUP_REMOVED lines=129> */
[----:B0-----:R0:W3:Y:S04]  /*17c70*/  LDG.E.U16 R241, desc[UR60][R22.64] ;  /* 0x0000003c16f17981 */ /* 0x0010e8000c1e1500 */
[----:B-1----:R3:W3:Y:S04]  /*17c80*/  LDG.E.U16 R240, desc[UR60][R20.64] ;  /* 0x0000003c14f07981 */ /* 0x0026e8000c1e1500 */
[----:B------:R1:W3:Y:S01]  /*17c90*/  LDG.E.U16 R237, desc[UR60][R18.64] ;  /* 0x0000003c12ed7981 */ /* 0x0002e2000c1e1500 */
        /* <DEDUP_REMOVED lines=8> */
[----:B------:R-:W-:-:S03]  /*17d20*/  IMAD.WIDE R22, R0, 0x2, R228 ;  /* 0x0000000200167825 */ /* 0x000fc600078e02e4 */
[----:B------:R-:W2:Y:S01]  /*17d30*/  LDL.64 R228, [R1+0xc28] ;  /* 0x000c280001e47983 */ /* 0x000ea20000100a00 */
[----:B---3--:R-:W-:-:S03]  /*17d40*/  IMAD.WIDE R20, R0, 0x2, R220 ;  /* 0x0000000200147825 */ /* 0x008fc600078e02dc */
        /* <DEDUP_REMOVED lines=12> */
[----:B------:R1:W3:Y:S04]  /*17e10*/  LDG.E.U16 R233, desc[UR60][R18.64] ;  /* 0x0000003c12e97981 */ /* 0x0002e8000c1e1500 */
[----:B------:R3:W3:Y:S01]  /*17e20*/  LDG.E.U16 R232, desc[UR60][R12.64] ;  /* 0x0000003c0ce87981 */ /* 0x0006e2000c1e1500 */
[----:B----4-:R-:W-:-:S03]  /*17e30*/  IMAD.WIDE R216, R0, 0x2, R218 ;  /* 0x0000000200d87825 */ /* 0x010fc600078e02da */
[----:B------:R-:W4:Y:S04]  /*17e40*/  LDL.64 R218, [R1+0xc08] ;  /* 0x000c080001da7983 */ /* 0x000f280000100a00 */
[----:B------:R3:W4:Y:S01]  /*17e50*/  LDG.E.U16 R247, desc[UR60][R216.64] ;  /* 0x0000003cd8f77981 */ /* 0x000722000c1e1500 */
[----:B0-----:R-:W-:-:S03]  /*17e60*/  IMAD.WIDE R22, R0, 0x2, R230 ;  /* 0x0000000200167825 */ /* 0x001fc600078e02e6 */
[----:B------:R-:W4:Y:S04]  /*17e70*/  LDL.64 R230, [R1+0xc00] ;  /* 0x000c000001e67983 */ /* 0x000f280000100a00 */
[----:B------:R0:W4:Y:S01]  /*17e80*/  LDG.E.U16 R244, desc[UR60][R22.64] ;  /* 0x0000003c16f47981 */ /* 0x000122000c1e1500 */
[----:B--2---:R-:W-:-:S03]  /*17e90*/  IMAD.WIDE R20, R0, 0x2, R222 ;  /* 0x0000000200147825 */ /* 0x004fc600078e02de */
[----:B------:R-:W2:Y:S04]  /*17ea0*/  LDL.64 R222, [R1+0xbf8] ;  /* 0x000bf80001de7983 */ /* 0x000ea80000100a00 */
[----:B------:R0:W-:Y:S01]  /*17eb0*/  STL [R1+0x5b0], R242 ;  /* 0x0005b0f201007387 */ /* 0x0001e20000100800 */
[----:B-1----:R-:W-:-:S03]  /*17ec0*/  IMAD.WIDE R18, R0, 0x2, R228 ;  /* 0x0000000200127825 */ /* 0x002fc600078e02e4 */
[----:B------:R1:W-:Y:S04]  /*17ed0*/  STL [R1+0x5b8], R241 ;  /* 0x0005b8f101007387 */ /* 0x0003e80000100800 */
[----:B------:R-:W-:Y:S04]  /*17ee0*/  STL [R1+0x5dc], R240 ;  /* 0x0005dcf001007387 */ /* 0x000fe80000100800 */
[----:B------:R1:W-:Y:S01]  /*17ef0*/  STL [R1+0x478], R237 ;  /* 0x000478ed01007387 */ /* 0x0003e20000100800 */
[----:B---3--:R-:W-:-:S03]  /*17f00*/  IMAD.WIDE R12, R0, 0x2, R220 ;  /* 0x00000002000c7825 */ /* 0x008fc600078e02dc */
[----:B------:R-:W3:Y:S04]  /*17f10*/  LDL.64 R228, [R1+0xbf0] ;  /* 0x000bf00001e47983 */ /* 0x000ee80000100a00 */
[----:B------:R1:W-:Y:S04]  /*17f20*/  STL [R1+0x474], R11 ;  /* 0x0004740b01007387 */ /* 0x0003e80000100800 */
[----:B------:R-:W3:Y:S04]  /*17f30*/  LDL.64 R220, [R1+0xbe8] ;  /* 0x000be80001dc7983 */ /* 0x000ee80000100a00 */
[----:B0-----:R4:W3:Y:S04]  /*17f40*/  LDG.E.U16 R242, desc[UR60][R20.64] ;  /* 0x0000003c14f27981 */ /* 0x0018e8000c1e1500 */
[----:B-1----:R-:W3:Y:S01]  /*17f50*/  LDG.E.U16 R241, desc[UR60][R18.64] ;  /* 0x0000003c12f17981 */ /* 0x002ee2000c1e1500 */
[----:B------:R-:W-:-:S03]  /*17f60*/  IMAD.WIDE R216, R0, 0x2, R226 ;  /* 0x0000000200d87825 */ /* 0x000fc600078e02e2 */
[----:B------:R-:W3:Y:S04]  /*17f70*/  LDL.64 R226, [R1+0xbe0] ;  /* 0x000be00001e27983 */ /* 0x000ee80000100a00 */
[----:B------:R2:W3:Y:S01]  /*17f80*/  LDG.E.U16 R237, desc[UR60][R12.64] ;  /* 0x0000003c0ced7981 */ /* 0x0004e2000c1e1500 */
[----:B------:R-:W-:-:S03]  /*17f90*/  IMAD.WIDE R22, R0, 0x2, R224 ;  /* 0x0000000200167825 */ /* 0x000fc600078e02e0 */
[----:B------:R-:W3:Y:S04]  /*17fa0*/  LDL.64 R224, [R1+0xbd8] ;  /* 0x000bd80001e07983 */ /* 0x000ee80000100a00 */
[----:B------:R3:W3:Y:S04]  /*17fb0*/  LDG.E.U16 R240, desc[UR60][R22.64] ;  /* 0x0000003c16f07981 */ /* 0x0006e8000c1e1500 */
[----:B------:R0:W3:Y:S01]  /*17fc0*/  LDG.E.U16 R11, desc[UR60][R216.64] ;  /* 0x0000003cd80b7981 */ /* 0x0000e2000c1e1500 */
[----:B----4-:R-:W-:-:S03]  /*17fd0*/  IMAD.WIDE R20, R0, 0x2, R218 ;  /* 0x0000000200147825 */ /* 0x010fc600078e02da */
[----:B------:R-:W4:Y:S04]  /*17fe0*/  LDL.64 R218, [R1+0xbd0] ;  /* 0x000bd00001da7983 */ /* 0x000f280000100a00 */
[----:B------:R1:W-:Y:S04]  /*17ff0*/  STL [R1+0x45c], R239 ;  /* 0x00045cef01007387 */ /* 0x0003e80000100800 */
[----:B------:R-:W-:Y:S04]  /*18000*/  STL [R1+0x450], R238 ;  /* 0x000450ee01007387 */ /* 0x000fe80000100800 */
[----:B------:R-:W-:Y:S04]  /*18010*/  STL [R1+0x580], R235 ;  /* 0x000580eb01007387 */ /* 0x000fe80000100800 */
[----:B------:R-:W-:Y:S04]  /*18020*/  STL [R1+0x590], R233 ;  /* 0x000590e901007387 */ /* 0x000fe80000100800 */
[----:B------:R0:W-:Y:S01]  /*18030*/  STL [R1+0x598], R232 ;  /* 0x000598e801007387 */ /* 0x0001e20000100800 */
[----:B--2---:R-:W-:-:S03]  /*18040*/  IMAD.WIDE R12, R0, 0x2, R222 ;  /* 0x00000002000c7825 */ /* 0x004fc600078e02de */
[----:B------:R-:W2:Y:S01]  /*18050*/  LDL.64 R222, [R1+0xbc8] ;  /* 0x000bc80001de7983 */ /* 0x000ea20000100a00 */
[----:B------:R-:W-:-:S03]  /*18060*/  IMAD.WIDE R18, R0, 0x2, R230 ;  /* 0x0000000200127825 */ /* 0x000fc600078e02e6 */
[----:B-1----:R1:W2:Y:S04]  /*18070*/  LDG.E.U16 R239, desc[UR60][R20.64] ;  /* 0x0000003c14ef7981 */ /* 0x0022a8000c1e1500 */
[----:B------:R-:W2:Y:S04]  /*18080*/  LDG.E.U16 R249, desc[UR60][R12.64] ;  /* 0x0000003c0cf97981 */ /* 0x000ea8000c1e1500 */
[----:B0-----:R-:W2:Y:S04]  /*18090*/  LDL.64 R232, [R1+0xbc0] ;  /* 0x000bc00001e87983 */ /* 0x001ea80000100a00 */
[----:B------:R-:W2:Y:S01]  /*180a0*/  LDL.64 R230, [R1+0xbb8] ;  /* 0x000bb80001e67983 */ /* 0x000ea20000100a00 */
[----:B---3--:R-:W-:-:S03]  /*180b0*/  IMAD.WIDE R22, R0, 0x2, R220 ;  /* 0x0000000200167825 */ /* 0x008fc600078e02dc */
[----:B------:R0:W3:Y:S04]  /*180c0*/  LDG.E.U16 R235, desc[UR60][R18.64] ;  /* 0x0000003c12eb7981 */ /* 0x0000e8000c1e1500 */
[----:B------:R-:W3:Y:S01]  /*180d0*/  LDL.64 R220, [R1+0xbb0] ;  /* 0x000bb00001dc7983 */ /* 0x000ee20000100a00 */
[----:B------:R-:W-:-:S03]  /*180e0*/  IMAD.WIDE R216, R0, 0x2, R228 ;  /* 0x0000000200d87825 */ /* 0x000fc600078e02e4 */
[----:B------:R-:W3:Y:S04]  /*180f0*/  LDL.64 R228, [R1+0xba8] ;  /* 0x000ba80001e47983 */ /* 0x000ee80000100a00 */
[----:B------:R0:W-:Y:S01]  /*18100*/  STL [R1+0x5bc], R247 ;  /* 0x0005bcf701007387 */ /* 0x0001e20000100800 */
[----:B-1----:R-:W-:-:S03]  /*18110*/  IMAD.WIDE R20, R0, 0x2, R226 ;  /* 0x0000000200147825 */ /* 0x002fc600078e02e2 */
[----:B------:R2:W3:Y:S01]  /*18120*/  LDG.E.U16 R238, desc[UR60][R216.64] ;  /* 0x0000003cd8ee7981 */ /* 0x0004e2000c1e1500 */
[----:B0-----:R-:W-:-:S03]  /*18130*/  IMAD.WIDE R18, R0, 0x2, R224 ;  /* 0x0000000200127825 */ /* 0x001fc600078e02e0 */
[----:B------:R0:W3:Y:S01]  /*18140*/  LDG.E.U16 R247, desc[UR60][R22.64] ;  /* 0x0000003c16f77981 */ /* 0x0000e2000c1e1500 */
[----:B----4-:R-:W-:-:S03]  /*18150*/  IMAD.WIDE R12, R0, 0x2, R218 ;  /* 0x00000002000c7825 */ /* 0x010fc600078e02da */
[----:B------:R-:W4:Y:S04]  /*18160*/  LDL.64 R218, [R1+0xba0] ;  /* 0x000ba00001da7983 */ /* 0x000f280000100a00 */
[----:B------:R-:W-:Y:S04]  /*18170*/  STL [R1+0x3fc], R244 ;  /* 0x0003fcf401007387 */ /* 0x000fe80000100800 */
[----:B------:R1:W-:Y:S04]  /*18180*/  STL [R1+0x3f8], R242 ;  /* 0x0003f8f201007387 */ /* 0x0003e80000100800 */
[----:B------:R-:W-:Y:S04]  /*18190*/  STL [R1+0x3f4], R241 ;  /* 0x0003f4f101007387 */ /* 0x000fe80000100800 */
[----:B------:R-:W4:Y:S04]  /*181a0*/  LDL.64 R226, [R1+0xb98] ;  /* 0x000b980001e27983 */ /* 0x000f280000100a00 */
[----:B------:R0:W-:Y:S01]  /*181b0*/  STL [R1+0x3ec], R237 ;  /* 0x0003eced01007387 */ /* 0x0001e20000100800 */
[----:B--2---:R-:W-:-:S03]  /*181c0*/  IMAD.WIDE R216, R0, 0x2, R222 ;  /* 0x0000000200d87825 */ /* 0x004fc600078e02de */
[----:B------:R-:W2:Y:S04]  /*181d0*/  LDL.64 R222, [R1+0xb88] ;  /* 0x000b880001de7983 */ /* 0x000ea80000100a00 */
[----:B-1----:R3:W2:Y:S04]  /*181e0*/  LDG.E.U16 R242, desc[UR60][R18.64] ;  /* 0x0000003c12f27981 */ /* 0x0026a8000c1e1500 */
[----:B------:R-:W2:Y:S04]  /*181f0*/  LDL.64 R224, [R1+0xb90] ;  /* 0x000b900001e07983 */ /* 0x000ea80000100a00 */
[----:B------:R1:W2:Y:S01]  /*18200*/  LDG.E.U16 R244, desc[UR60][R20.64] ;  /* 0x0000003c14f47981 */ /* 0x0002a2000c1e1500 */
[----:B0-----:R-:W-:-:S03]  /*18210*/  IMAD.WIDE R22, R0, 0x2, R232 ;  /* 0x0000000200167825 */ /* 0x001fc600078e02e8 */
[----:B------:R-:W2:Y:S04]  /*18220*/  LDG.E.U16 R237, desc[UR60][R216.64] ;  /* 0x0000003cd8ed7981 */ /* 0x000ea8000c1e1500 */
[----:B------:R0:W2:Y:S01]  /*18230*/  LDG.E.U16 R241, desc[UR60][R12.64] ;  /* 0x0000003c0cf17981 */ /* 0x0000a2000c1e1500 */
[----:B---3--:R-:W-:-:S03]  /*18240*/  IMAD.WIDE R18, R0, 0x2, R220 ;  /* 0x0000000200127825 */ /* 0x008fc600078e02dc */
[----:B------:R-:W3:Y:S04]  /*18250*/  LDL.64 R220, [R1+0xb80] ;  /* 0x000b800001dc7983 */ /* 0x000ee80000100a00 */
[----:B------:R0:W-:Y:S04]  /*18260*/  STL [R1+0x560], R11 ;  /* 0x0005600b01007387 */ /* 0x0001e80000100800 */
[----:B------:R-:W-:Y:S01]  /*18270*/  STL [R1+0x56c], R240 ;  /* 0x00056cf001007387 */ /* 0x000fe20000100800 */
[----:B-1----:R-:W-:-:S03]  /*18280*/  IMAD.WIDE R20, R0, 0x2, R230 ;  /* 0x0000000200147825 */ /* 0x002fc600078e02e6 */
[----:B------:R1:W-:Y:S04]  /*18290*/  STL [R1+0x578], R239 ;  /* 0x000578ef01007387 */ /* 0x0003e80000100800 */
[----:B------:R1:W-:Y:S04]  /*182a0*/  STL [R1+0x59c], R235 ;  /* 0x00059ceb01007387 */ /* 0x0003e80000100800 */
[----:B------:R4:W-:Y:S01]  /*182b0*/  STL [R1+0x3c8], R249 ;  /* 0x0003c8f901007387 */ /* 0x0009e20000100800 */
[----:B0-----:R-:W-:-:S03]  /*182c0*/  IMAD.WIDE R12, R0, 0x2, R228 ;  /* 0x00000002000c7825 */ /* 0x001fc600078e02e4 */
[----:B------:R-:W3:Y:S04]  /*182d0*/  LDL.64 R230, [R1+0xb68] ;  /* 0x000b680001e67983 */ /* 0x000ee80000100a00 */
[----:B------:R0:W3:Y:S04]  /*182e0*/  LDG.E.U16 R11, desc[UR60][R22.64] ;  /* 0x0000003c160b7981 */ /* 0x0000e8000c1e1500 */
[----:B-1----:R2:W3:Y:S04]  /*182f0*/  LDG.E.U16 R239, desc[UR60][R18.64] ;  /* 0x0000003c12ef7981 */ /* 0x0024e8000c1e1500 */
[----:B------:R1:W3:Y:S04]  /*18300*/  LDG.E.U16 R240, desc[UR60][R20.64] ;  /* 0x0000003c14f07981 */ /* 0x0002e8000c1e1500 */
[----:B------:R-:W3:Y:S04]  /*18310*/  LDL.64 R232, [R1+0xb70] ;  /* 0x000b700001e87983 */ /* 0x000ee80000100a00 */
[----:B------:R3:W3:Y:S04]  /*18320*/  LDG.E.U16 R235, desc[UR60][R12.64] ;  /* 0x0000003c0ceb7981 */ /* 0x0006e8000c1e1500 */
[----:B------:R-:W3:Y:S01]  /*18330*/  LDL.64 R228, [R1+0xb60] ;  /* 0x000b600001e47983 */ /* 0x000ee20000100a00 */
[----:B----4-:R-:W-:-:S03]  /*18340*/  IMAD.WIDE R216, R0, 0x2, R218 ;  /* 0x0000000200d87825 */ /* 0x010fc600078e02da */
[----:B------:R-:W4:Y:S01]  /*18350*/  LDL.64 R218, [R1+0xb78] ;  /* 0x000b780001da7983 */ /* 0x000f220000100a00 */
[----:B0-----:R-:W-:-:S03]  /*18360*/  IMAD.WIDE R22, R0, 0x2, R226 ;  /* 0x0000000200167825 */ /* 0x001fc600078e02e2 */
[----:B------:R-:W4:Y:S04]  /*18370*/  LDL.64 R226, [R1+0xb58] ;  /* 0x000b580001e27983 */ /* 0x000f280000100a00 */
[----:B------:R-:W4:Y:S01]  /*18380*/  LDG.E.U16 R249, desc[UR60][R22.64] ;  /* 0x0000003c16f97981 */ /* 0x000f22000c1e1500 */
[----:B--2---:R-:W-:-:S03]  /*18390*/  IMAD.WIDE R18, R0, 0x2, R222 ;  /* 0x0000000200127825 */ /* 0x004fc600078e02de */
[----:B------:R-:W2:Y:S04]  /*183a0*/  LDL.64 R222, [R1+0xb50] ;  /* 0x000b500001de7983 */ /* 0x000ea80000100a00 */
[----:B------:R-:W-:Y:S01]  /*183b0*/  STL [R1+0x3c4], R238 ;  /* 0x0003c4ee01007387 */ /* 0x000fe20000100800 */
[----:B-1----:R-:W-:-:S03]  /*183c0*/  IMAD.WIDE R20, R0, 0x2, R224 ;  /* 0x0000000200147825 */ /* 0x002fc600078e02e0 */
[----:B------:R0:W-:Y:S04]  /*183d0*/  STL [R1+0x3c0], R247 ;  /* 0x0003c0f701007387 */ /* 0x0001e80000100800 */
[----:B------:R-:W2:Y:S04]  /*183e0*/  LDL.64 R224, [R1+0xb48] ;  /* 0x000b480001e07983 */ /* 0x000ea80000100a00 */
[----:B------:R1:W-:Y:S04]  /*183f0*/  STL [R1+0x3bc], R244 ;  /* 0x0003bcf401007387 */ /* 0x0003e80000100800 */
[----:B0-----:R-:W2:Y:S04]  /*18400*/  LDG.E.U16 R247, desc[UR60][R20.64] ;  /* 0x0000003c14f77981 */ /* 0x001ea8000c1e1500 */
[----:B------:R-:W2:Y:S04]  /*18410*/  LDG.E.U16 R238, desc[UR60][R216.64] ;  /* 0x0000003cd8ee7981 */ /* 0x000ea8000c1e1500 */
[----:B-1----:R-:W2:Y:S01]  /*18420*/  LDG.E.U16 R244, desc[UR60][R18.64] ;  /* 0x0000003c12f47981 */ /* 0x002ea2000c1e1500 */
[----:B---3--:R-:W-:-:S03]  /*18430*/  IMAD.WIDE R12, R0, 0x2, R220 ;  /* 0x00000002000c7825 */ /* 0x008fc600078e02dc */
[----:B------:R-:W3:Y:S04]  /*18440*/  LDL.64 R220, [R1+0xb40] ;  /* 0x000b400001dc7983 */ /* 0x000ee80000100a00 */
[----:B------:R0:W-:Y:S04]  /*18450*/  STL [R1+0x540], R242 ;  /* 0x000540f201007387 */ /* 0x0001e80000100800 */
[----:B------:R-:W-:Y:S04]  /*18460*/  STL [R1+0x544], R241 ;  /* 0x000544f101007387 */ /* 0x000fe80000100800 */
[----:B------:R-:W3:Y:S04]  /*18470*/  LDL.64 R22, [R1+0xb30] ;  /* 0x000b300001167983 */ /* 0x000ee80000100a00 */
[----:B0-----:R0:W3:Y:S02]  /*18480*/  LDG.E.U16 R242, desc[UR60][R12.64] ;  /* 0x0000003c0cf27981 */ /* 0x0010e4000c1e1500 */
[----:B0-----:R-:W-:-:S04]  /*18490*/  IMAD.WIDE R12, R0, 0x2, R230 ;  /* 0x00000002000c7825 */ /* 0x001fc800078e02e6 */
[----:B------:R-:W-:-:S04]  /*184a0*/  IMAD.WIDE R18, R0, 0x2, R232 ;  /* 0x0000000200127825 */ /* 0x000fc800078e02e8 */
[C---:B----4-:R-:W-:Y:S02]  /*184b0*/  IMAD.WIDE R20, R0.reuse, 0x2, R218 ;  /* 0x0000000200147825 */ /* 0x050fe400078e02da */
[----:B------:R-:W4:Y:S04]  /*184c0*/  LDL.64 R218, [R1+0xb38] ;  /* 0x000b380001da7983 */ /* 0x000f280000100a00 */
[----:B------:R-:W-:Y:S04]  /*184d0*/  STL [R1+0x554], R237 ;  /* 0x000554ed01007387 */ /* 0x000fe80000100800 */
[----:B------:R0:W-:Y:S04]  /*184e0*/  STL [R1+0x57c], R11 ;  /* 0x00057c0b01007387 */ /* 0x0001e80000100800 */
[----:B------:R-:W-:Y:S04]  /*184f0*/  STL [R1+0x3ac], R240 ;  /* 0x0003acf001007387 */ /* 0x000fe80000100800 */
[----:B------:R1:W-:Y:S04]  /*18500*/  STL [R1+0x3a8], R239 ;  /* 0x0003a8ef01007387 */ /* 0x0003e80000100800 */
[----:B0-----:R2:W4:Y:S04]  /*18510*/  LDG.E.U16 R11, desc[UR60][R12.64] ;  /* 0x0000003c0c0b7981 */ /* 0x001528000c1e1500 */
[----:B------:R0:W4:Y:S04]  /*18520*/  LDG.E.U16 R237, desc[UR60][R18.64] ;  /* 0x0000003c12ed7981 */ /* 0x000128000c1e1500 */
[----:B------:R1:W4:Y:S01]  /*18530*/  LDG.E.U16 R241, desc[UR60][R20.64] ;  /* 0x0000003c14f17981 */ /* 0x000322000c1e1500 */
[----:B--2---:R-:W-:-:S03]  /*18540*/  IMAD.WIDE R12, R0, 0x2, R222 ;  /* 0x00000002000c7825 */ /* 0x004fc600078e02de */
[----:B------:R-:W2:Y:S04]  /*18550*/  LDL.64 R222, [R1+0xb28] ;  /* 0x000b280001de7983 */ /* 0x000ea80000100a00 */
[----:B------:R3:W-:Y:S01]  /*18560*/  STL [R1+0x3a0], R235 ;  /* 0x0003a0eb01007387 */ /* 0x0007e20000100800 */
[----:B0-----:R-:W-:-:S03]  /*18570*/  IMAD.WIDE R18, R0, 0x2, R226 ;  /* 0x0000000200127825 */ /* 0x001fc600078e02e2 */
[----:B------:R-:W2:Y:S04]  /*18580*/  LDL.64 R216, [R1+0xb20] ;  /* 0x000b200001d87983 */ /* 0x000ea80000100a00 */
[----:B-1----:R3:W2:Y:S01]  /*18590*/  LDG.E.U16 R239, desc[UR60][R18.64] ;  /* 0x0000003c12ef7981 */ /* 0x0026a2000c1e1500 */
[----:B------:R-:W-:-:S03]  /*185a0*/  IMAD.WIDE R20, R0, 0x2, R228 ;  /* 0x0000000200147825 */ /* 0x000fc600078e02e4 */
[----:B------:R-:W2:Y:S04]  /*185b0*/  LDL.64 R228, [R1+0xb10] ;  /* 0x000b100001e47983 */ /* 0x000ea80000100a00 */
[----:B------:R0:W2:Y:S01]  /*185c0*/  LDG.E.U16 R240, desc[UR60][R20.64] ;  /* 0x0000003c14f07981 */ /* 0x0000a2000c1e1500 */
[----:B---3--:R-:W-:-:S03]  /*185d0*/  IMAD.WIDE R18, R0, 0x2, R220 ;  /* 0x0000000200127825 */ /* 0x008fc600078e02dc */
[----:B------:R-:W3:Y:S04]  /*185e0*/  LDL.64 R220, [R1+0xb18] ;  /* 0x000b180001dc7983 */ /* 0x000ee80000100a00 */
[----:B------:R4:W3:Y:S01]  /*185f0*/  LDG.E.U16 R235, desc[UR60][R12.64] ;  /* 0x0000003c0ceb7981 */ /* 0x0008e2000c1e1500 */
[----:B0-----:R-:W-:-:S03]  /*18600*/  IMAD.WIDE R20, R0, 0x2, R224 ;  /* 0x0000000200147825 */ /* 0x001fc600078e02e0 */
[----:B------:R-:W3:Y:S01]  /*18610*/  LDG.E.U16 R233, desc[UR60][R18.64] ;  /* 0x0000003c12e97981 */ /* 0x000ee2000c1e1500 */
[----:B----4-:R-:W-:-:S03]  /*18620*/  IMAD.WIDE R12, R0, 0x2, R218 ;  /* 0x00000002000c7825 */ /* 0x010fc600078e02da */
[----:B------:R-:W4:Y:S04]  /*18630*/  LDL.64 R218, [R1+0xb08] ;  /* 0x000b080001da7983 */ /* 0x000f280000100a00 */
[----:B------:R0:W-:Y:S04]  /*18640*/  STL [R1+0x39c], R238 ;  /* 0x00039cee01007387 */ /* 0x0001e80000100800 */
[----:B------:R-:W-:Y:S04]  /*18650*/  STL [R1+0x51c], R249 ;  /* 0x00051cf901007387 */ /* 0x000fe80000100800 */
[----:B------:R-:W4:Y:S04]  /*18660*/  LDL.64 R224, [R1+0xaf8] ;  /* 0x000af80001e07983 */ /* 0x000f280000100a00 */
[----:B0-----:R0:W4:Y:S04]  /*18670*/  LDG.E.U16 R238, desc[UR60][R20.64] ;  /* 0x0000003c14ee7981 */ /* 0x001128000c1e1500 */
[----:B------:R-:W4:Y:S04]  /*18680*/  LDL.64 R226, [R1+0xb00] ;  /* 0x000b000001e27983 */ /* 0x000f280000100a00 */
[----:B------:R-:W-:Y:S01]  /*18690*/  STL [R1+0x520], R247 ;  /* 0x000520f701007387 */ /* 0x000fe20000100800 */
[----:B0-----:R-:W-:-:S03]  /*186a0*/  IMAD.WIDE R20, R0, 0x2, R22 ;  /* 0x0000000200147825 */ /* 0x001fc600078e0216 */
[----:B------:R-:W4:Y:S04]  /*186b0*/  LDL.64 R22, [R1+0xaf0] ;  /* 0x000af00001167983 */ /* 0x000f280000100a00 */
[----:B------:R2:W4:Y:S04]  /*186c0*/  LDG.E.U16 R232, desc[UR60][R12.64] ;  /* 0x0000003c0ce87981 */ /* 0x000528000c1e1500 */
[----:B------:R-:W-:Y:S04]  /*186d0*/  STL [R1+0x538], R244 ;  /* 0x000538f401007387 */ /* 0x000fe80000100800 */
[----:B------:R0:W-:Y:S01]  /*186e0*/  STL [R1+0x55c], R242 ;  /* 0x00055cf201007387 */ /* 0x0001e20000100800 */
[----:B--2---:R-:W-:-:S03]  /*186f0*/  IMAD.WIDE R12, R0, 0x2, R216 ;  /* 0x00000002000c7825 */ /* 0x004fc600078e02d8 */
[----:B------:R-:W2:Y:S01]  /*18700*/  LDL.64 R216, [R1+0xae0] ;  /* 0x000ae00001d87983 */ /* 0x000ea20000100a00 */
[----:B------:R-:W-:-:S03]  /*18710*/  IMAD.WIDE R18, R0, 0x2, R222 ;  /* 0x0000000200127825 */ /* 0x000fc600078e02de */
[----:B------:R-:W2:Y:S04]  /*18720*/  LDL.64 R222, [R1+0xae8] ;  /* 0x000ae80001de7983 */ /* 0x000ea80000100a00 */
[----:B0-----:R3:W2:Y:S04]  /*18730*/  LDG.E.U16 R242, desc[UR60][R20.64] ;  /* 0x0000003c14f27981 */ /* 0x0016a8000c1e1500 */
[----:B------:R0:W-:Y:S04]  /*18740*/  STL [R1+0x528], R241 ;  /* 0x000528f101007387 */ /* 0x0001e80000100800 */
[----:B------:R1:W-:Y:S01]  /*18750*/  STL [R1+0x558], R237 ;  /* 0x000558ed01007387 */ /* 0x0003e20000100800 */
[----:B---3--:R-:W-:-:S03]  /*18760*/  IMAD.WIDE R20, R0, 0x2, R220 ;  /* 0x0000000200147825 */ /* 0x008fc600078e02dc */
[----:B------:R-:W3:Y:S04]  /*18770*/  LDL.64 R220, [R1+0xad8] ;  /* 0x000ad80001dc7983 */ /* 0x000ee80000100a00 */
[----:B------:R1:W3:Y:S04]  /*18780*/  LDG.E.U16 R231, desc[UR60][R18.64] ;  /* 0x0000003c12e77981 */ /* 0x0002e8000c1e1500 */
[----:B------:R4:W3:Y:S04]  /*18790*/  LDG.E.U16 R230, desc[UR60][R12.64] ;  /* 0x0000003c0ce67981 */ /* 0x0008e8000c1e1500 */
[----:B0-----:R-:W3:Y:S01]  /*187a0*/  LDG.E.U16 R241, desc[UR60][R20.64] ;  /* 0x0000003c14f17981 */ /* 0x001ee2000c1e1500 */
[----:B-1----:R-:W-:-:S03]  /*187b0*/  IMAD.WIDE R18, R0, 0x2, R228 ;  /* 0x0000000200127825 */ /* 0x002fc600078e02e4 */
[----:B------:R0:W-:Y:S04]  /*187c0*/  STL [R1+0x390], R11 ;  /* 0x0003900b01007387 */ /* 0x0001e80000100800 */
[----:B------:R1:W3:Y:S01]  /*187d0*/  LDG.E.U16 R237, desc[UR60][R18.64] ;  /* 0x0000003c12ed7981 */ /* 0x0002e2000c1e1500 */
[----:B----4-:R-:W-:-:S03]  /*187e0*/  IMAD.WIDE R12, R0, 0x2, R218 ;  /* 0x00000002000c7825 */ /* 0x010fc600078e02da */
[----:B------:R-:W4:Y:S04]  /*187f0*/  LDL.64 R218, [R1+0xad0] ;  /* 0x000ad00001da7983 */ /* 0x000f280000100a00 */
[----:B------:R-:W-:Y:S04]  /*18800*/  STL [R1+0x38c], R240 ;  /* 0x00038cf001007387 */ /* 0x000fe80000100800 */
[----:B0-----:R0:W4:Y:S01]  /*18810*/  LDG.E.U16 R11, desc[UR60][R12.64] ;  /* 0x0000003c0c0b7981 */ /* 0x001122000c1e1500 */
[----:B-1----:R-:W-:-:S03]  /*18820*/  IMAD.WIDE R18, R0, 0x2, R224 ;  /* 0x0000000200127825 */ /* 0x002fc600078e02e0 */
[----:B------:R1:W-:Y:S04]  /*18830*/  STL [R1+0x384], R239 ;  /* 0x000384ef01007387 */ /* 0x0003e80000100800 */
[----:B------:R2:W-:Y:S01]  /*18840*/  STL [R1+0x380], R235 ;  /* 0x000380eb01007387 */ /* 0x0005e20000100800 */
[----:B------:R-:W-:-:S03]  /*18850*/  IMAD.WIDE R20, R0, 0x2, R226 ;  /* 0x0000000200147825 */ /* 0x000fc600078e02e2 */
[----:B------:R-:W4:Y:S04]  /*18860*/  LDL.64 R224, [R1+0xac8] ;  /* 0x000ac80001e07983 */ /* 0x000f280000100a00 */
[----:B-1----:R2:W4:Y:S01]  /*18870*/  LDG.E.U16 R239, desc[UR60][R18.64] ;  /* 0x0000003c12ef7981 */ /* 0x002522000c1e1500 */
[----:B0-----:R-:W-:-:S03]  /*18880*/  IMAD.WIDE R12, R0, 0x2, R22 ;  /* 0x00000002000c7825 */ /* 0x001fc600078e0216 */
[----:B------:R-:W4:Y:S04]  /*18890*/  LDL.64 R22, [R1+0xac0] ;  /* 0x000ac00001167983 */ /* 0x000f280000100a00 */
[----:B------:R0:W-:Y:S04]  /*188a0*/  STL [R1+0x4fc], R238 ;  /* 0x0004fcee01007387 */ /* 0x0001e80000100800 */
[----:B------:R1:W-:Y:S04]  /*188b0*/  STL [R1+0x500], R233 ;  /* 0x000500e901007387 */ /* 0x0003e80000100800 */
[----:B------:R0:W4:Y:S01]  /*188c0*/  LDG.E.U16 R240, desc[UR60][R20.64] ;  /* 0x0000003c14f07981 */ /* 0x000122000c1e1500 */
[----:B--2---:R-:W-:-:S03]  /*188d0*/  IMAD.WIDE R18, R0, 0x2, R216 ;  /* 0x0000000200127825 */ /* 0x004fc600078e02d8 */
[----:B------:R-:W2:Y:S04]  /*188e0*/  LDL.64 R216, [R1+0xab8] ;  /* 0x000ab80001d87983 */ /* 0x000ea80000100a00 */
[----:B------:R1:W-:Y:S01]  /*188f0*/  STL [R1+0x508], R232 ;  /* 0x000508e801007387 */ /* 0x0003e20000100800 */
[----:B0-----:R-:W-:-:S03]  /*18900*/  IMAD.WIDE R20, R0, 0x2, R222 ;  /* 0x0000000200147825 */ /* 0x001fc600078e02de */
[----:B------:R-:W2:Y:S04]  /*18910*/  LDL.64 R228, [R1+0xab0] ;  /* 0x000ab00001e47983 */ /* 0x000ea80000100a00 */
[----:B------:R-:W2:Y:S04]  /*18920*/  LDL.64 R222, [R1+0xaa8] ;  /* 0x000aa80001de7983 */ /* 0x000ea80000100a00 */
[----:B------:R3:W2:Y:S04]  /*18930*/  LDG.E.U16 R235, desc[UR60][R12.64] ;  /* 0x0000003c0ceb7981 */ /* 0x0006a8000c1e1500 */
[----:B------:R4:W2:Y:S04]  /*18940*/  LDG.E.U16 R238, desc[UR60][R20.64] ;  /* 0x0000003c14ee7981 */ /* 0x0008a8000c1e1500 */
[----:B------:R-:W2:Y:S01]  /*18950*/  LDL.64 R226, [R1+0xaa0] ;  /* 0x000aa00001e27983 */ /* 0x000ea20000100a00 */
[----:B---3--:R-:W-:-:S03]  /*18960*/  IMAD.WIDE R12, R0, 0x2, R220 ;  /* 0x00000002000c7825 */ /* 0x008fc600078e02dc */
[----:B------:R-:W3:Y:S04]  /*18970*/  LDL.64 R220, [R1+0xa98] ;  /* 0x000a980001dc7983 */ /* 0x000ee80000100a00 */
[----:B------:R0:W-:Y:S04]  /*18980*/  STL [R1+0x53c], R242 ;  /* 0x00053cf201007387 */ /* 0x0001e80000100800 */
[----:B-1----:R1:W3:Y:S04]  /*18990*/  LDG.E.U16 R233, desc[UR60][R18.64] ;  /* 0x0000003c12e97981 */ /* 0x0022e8000c1e1500 */
[----:B------:R1:W3:Y:S01]  /*189a0*/  LDG.E.U16 R232, desc[UR60][R12.64] ;  /* 0x0000003c0ce87981 */ /* 0x0002e2000c1e1500 */
[----:B----4-:R-:W-:-:S03]  /*189b0*/  IMAD.WIDE R20, R0, 0x2, R218 ;  /* 0x0000000200147825 */ /* 0x010fc600078e02da */
[----:B------:R-:W4:Y:S04]  /*189c0*/  LDL.64 R218, [R1+0xa90] ;  /* 0x000a900001da7983 */ /* 0x000f280000100a00 */
[----:B------:R1:W-:Y:S04]  /*189d0*/  STL [R1+0x374], R231 ;  /* 0x000374e701007387 */ /* 0x0003e80000100800 */
[----:B------:R1:W-:Y:S04]  /*189e0*/  STL [R1+0x370], R230 ;  /* 0x000370e601007387 */ /* 0x0003e80000100800 */
[----:B0-----:R2:W4:Y:S01]  /*189f0*/  LDG.E.U16 R242, desc[UR60][R20.64] ;  /* 0x0000003c14f27981 */ /* 0x001522000c1e1500 */
[----:B-1----:R-:W-:-:S03]  /*18a00*/  IMAD.WIDE R18, R0, 0x2, R224 ;  /* 0x0000000200127825 */ /* 0x002fc600078e02e0 */
[----:B------:R-:W4:Y:S04]  /*18a10*/  LDL.64 R224, [R1+0xa88] ;  /* 0x000a880001e07983 */ /* 0x000f280000100a00 */
[----:B------:R0:W4:Y:S01]  /*18a20*/  LDG.E.U16 R231, desc[UR60][R18.64] ;  /* 0x0000003c12e77981 */ /* 0x000122000c1e1500 */
[----:B------:R-:W-:-:S03]  /*18a30*/  IMAD.WIDE R12, R0, 0x2, R22 ;  /* 0x00000002000c7825 */ /* 0x000fc600078e0216 */
        /* <DEDUP_REMOVED lines=8> */
[----:B-1----:R-:W2:Y:S01]  /*18ac0*/  LDG.E.U16 R241, desc[UR60][R20.64] ;  /* 0x0000003c14f17981 */ /* 0x002ea2000c1e1500 */
[----:B------:R-:W-:-:S03]  /*18ad0*/  IMAD.WIDE R12, R0, 0x2, R222 ;  /* 0x00000002000c7825 */ /* 0x000fc600078e02de */
[----:B------:R-:W2:Y:S04]  /*18ae0*/  LDL.64 R222, [R1+0xa70] ;  /* 0x000a700001de7983 */ /* 0x000ea80000100a00 */
[----:B------:R-:W-:Y:S04]  /*18af0*/  STL [R1+0x4b8], R240 ;  /* 0x0004b8f001007387 */ /* 0x000fe80000100800 */
[----:B------:R3:W2:Y:S04]  /*18b00*/  LDG.E.U16 R237, desc[UR60][R18.64] ;  /* 0x0000003c12ed7981 */ /* 0x0006a8000c1e1500 */
[----:B------:R0:W-:Y:S04]  /*18b10*/  STL [R1+0x4d8], R239 ;  /* 0x0004d8ef01007387 */ /* 0x0001e80000100800 */
[----:B------:R1:W-:Y:S01]  /*18b20*/  STL [R1+0x518], R235 ;  /* 0x000518eb01007387 */ /* 0x0003e20000100800 */
[----:B---3--:R-:W-:-:S03]  /*18b30*/  IMAD.WIDE R18, R0, 0x2, R220 ;  /* 0x0000000200127825 */ /* 0x008fc600078e02dc */
[----:B------:R-:W3:Y:S01]  /*18b40*/  LDL.64 R220, [R1+0xa68] ;  /* 0x000a680001dc7983 */ /* 0x000ee20000100a00 */
[----:B------:R-:W-:-:S03]  /*18b50*/  IMAD.WIDE R20, R0, 0x2, R226 ;  /* 0x0000000200147825 */ /* 0x000fc600078e02e2 */
[----:B------:R4:W3:Y:S04]  /*18b60*/  LDG.E.U16 R11, desc[UR60][R12.64] ;  /* 0x0000003c0c0b7981 */ /* 0x0008e8000c1e1500 */
[----:B0-----:R-:W3:Y:S04]  /*18b70*/  LDG.E.U16 R239, desc[UR60][R18.64] ;  /* 0x0000003c12ef7981 */ /* 0x001ee8000c1e1500 */
[----:B------:R0:W3:Y:S01]  /*18b80*/  LDG.E.U16 R240, desc[UR60][R20.64] ;  /* 0x0000003c14f07981 */ /* 0x0000e2000c1e1500 */
[----:B----4-:R-:W-:-:S03]  /*18b90*/  IMAD.WIDE R12, R0, 0x2, R218 ;  /* 0x00000002000c7825 */ /* 0x010fc600078e02da */
[----:B------:R-:W4:Y:S04]  /*18ba0*/  LDL.64 R218, [R1+0xa60] ;  /* 0x000a600001da7983 */ /* 0x000f280000100a00 */
[----:B------:R0:W-:Y:S04]  /*18bb0*/  STL [R1+0x34c], R238 ;  /* 0x00034cee01007387 */ /* 0x0001e80000100800 */
[----:B------:R2:W-:Y:S04]  /*18bc0*/  STL [R1+0x344], R233 ;  /* 0x000344e901007387 */ /* 0x0005e80000100800 */
[----:B-1----:R2:W4:Y:S01]  /*18bd0*/  LDG.E.U16 R235, desc[UR60][R12.64] ;  /* 0x0000003c0ceb7981 */ /* 0x002522000c1e1500 */
[----:B0-----:R-:W-:-:S05]  /*18be0*/  IMAD.WIDE R20, R0, 0x2, R224 ;  /* 0x0000000200147825 */ /* 0x001fca00078e02e0 */
[----:B------:R0:W4:Y:S01]  /*18bf0*/  LDG.E.U16 R238, desc[UR60][R20.64] ;  /* 0x0000003c14ee7981 */ /* 0x000122000c1e1500 */
[----:B------:R-:W-:-:S03]  /*18c00*/  IMAD.WIDE R18, R0, 0x2, R22 ;  /* 0x0000000200127825 */ /* 0x000fc600078e0216 */
[----:B------:R-:W4:Y:S04]  /*18c10*/  LDL.64 R22, [R1+0xa58] ;  /* 0x000a580001167983 */ /* 0x000f280000100a00 */
[----:B------:R1:W-:Y:S04]  /*18c20*/  STL [R1+0x340], R232 ;  /* 0x000340e801007387 */ /* 0x0003e80000100800 */
[----:B------:R-:W4:Y:S04]  /*18c30*/  LDL.64 R228, [R1+0xa50] ;  /* 0x000a500001e47983 */ /* 0x000f280000100a00 */
[----:B------:R-:W4:Y:S01]  /*18c40*/  LDL.64 R226, [R1+0xa40] ;  /* 0x000a400001e27983 */ /* 0x000f220000100a00 */
[----:B--2---:R-:W-:-:S03]  /*18c50*/  IMAD.WIDE R12, R0, 0x2, R216 ;  /* 0x00000002000c7825 */ /* 0x004fc600078e02d8 */
[----:B------:R-:W2:Y:S04]  /*18c60*/  LDL.64 R216, [R1+0xa48] ;  /* 0x000a480001d87983 */ /* 0x000ea80000100a00 */
[----:B------:R-:W2:Y:S04]  /*18c70*/  LDL.64 R224, [R1+0xa38] ;  /* 0x000a380001e07983 */ /* 0x000ea80000100a00 */
[----:B------:R3:W-:Y:S01]  /*18c80*/  STL [R1+0x33c], R242 ;  /* 0x00033cf201007387 */ /* 0x0007e20000100800 */
[----:B0-----:R-:W-:-:S03]  /*18c90*/  IMAD.WIDE R20, R0, 0x2, R222 ;  /* 0x0000000200147825 */ /* 0x001fc600078e02de */
[----:B------:R-:W2:Y:S04]  /*18ca0*/  LDL.64 R222, [R1+0xa30] ;  /* 0x000a300001de7983 */ /* 0x000ea80000100a00 */
[----:B------:R3:W2:Y:S04]  /*18cb0*/  LDG.E.U16 R233, desc[UR60][R18.64] ;  /* 0x0000003c12e97981 */ /* 0x0006a8000c1e1500 */
[----:B------:R0:W-:Y:S04]  /*18cc0*/  STL [R1+0x41c], R231 ;  /* 0x00041ce701007387 */ /* 0x0001e80000100800 */
[----:B------:R4:W-:Y:S04]  /*18cd0*/  STL [R1+0x424], R230 ;  /* 0x000424e601007387 */ /* 0x0009e80000100800 */
[----:B-1----:R4:W2:Y:S01]  /*18ce0*/  LDG.E.U16 R232, desc[UR60][R12.64] ;  /* 0x0000003c0ce87981 */ /* 0x0028a2000c1e1500 */
[----:B---3--:R-:W-:-:S03]  /*18cf0*/  IMAD.WIDE R18, R0, 0x2, R220 ;  /* 0x0000000200127825 */ /* 0x008fc600078e02dc */
[----:B------:R-:W3:Y:S04]  /*18d00*/  LDL.64 R220, [R1+0xa28] ;  /* 0x000a280001dc7983 */ /* 0x000ee80000100a00 */
[----:B------:R1:W3:Y:S04]  /*18d10*/  LDG.E.U16 R242, desc[UR60][R20.64] ;  /* 0x0000003c14f27981 */ /* 0x0002e8000c1e1500 */
[----:B0-----:R0:W3:Y:S01]  /*18d20*/  LDG.E.U16 R231, desc[UR60][R18.64] ;  /* 0x0000003c12e77981 */ /* 0x0010e2000c1e1500 */
[----:B----4-:R-:W-:-:S03]  /*18d30*/  IMAD.WIDE R12, R0, 0x2, R218 ;  /* 0x00000002000c7825 */ /* 0x010fc600078e02da */
[----:B------:R-:W4:Y:S04]  /*18d40*/  LDL.64 R218, [R1+0xa20] ;  /* 0x000a200001da7983 */ /* 0x000f280000100a00 */
[----:B------:R2:W4:Y:S04]  /*18d50*/  LDG.E.U16 R230, desc[UR60][R12.64] ;  /* 0x0000003c0ce67981 */ /* 0x000528000c1e1500 */
[----:B------:R0:W-:Y:S04]  /*18d60*/  STL [R1+0x448], R241 ;  /* 0x000448f101007387 */ /* 0x0001e80000100800 */
[----:B------:R0:W-:Y:S01]  /*18d70*/  STL [R1+0x4f8], R237 ;  /* 0x0004f8ed01007387 */ /* 0x0001e20000100800 */
[----:B-1----:R-:W-:-:S03]  /*18d80*/  IMAD.WIDE R20, R0, 0x2, R22 ;  /* 0x0000000200147825 */ /* 0x002fc600078e0216 */
[----:B------:R-:W4:Y:S04]  /*18d90*/  LDL.64 R22, [R1+0xa18] ;  /* 0x000a180001167983 */ /* 0x000f280000100a00 */
[----:B------:R1:W-:Y:S01]  /*18da0*/  STL [R1+0x2c0], R11 ;  /* 0x0002c00b01007387 */ /* 0x0003e20000100800 */
[----:B0-----:R-:W-:-:S03]  /*18db0*/  IMAD.WIDE R18, R0, 0x2, R228 ;  /* 0x0000000200127825 */ /* 0x001fc600078e02e4 */
[----:B------:R0:W4:Y:S04]  /*18dc0*/  LDG.E.U16 R241, desc[UR60][R20.64] ;  /* 0x0000003c14f17981 */ /* 0x000128000c1e1500 */
[----:B------:R1:W4:Y:S01]  /*18dd0*/  LDG.E.U16 R237, desc[UR60][R18.64] ;  /* 0x0000003c12ed7981 */ /* 0x000322000c1e1500 */
[----:B--2---:R-:W-:-:S03]  /*18de0*/  IMAD.WIDE R12, R0, 0x2, R216 ;  /* 0x00000002000c7825 */ /* 0x004fc600078e02d8 */
[----:B------:R-:W2:Y:S01]  /*18df0*/  LDL.64 R216, [R1+0xa10] ;  /* 0x000a100001d87983 */ /* 0x000ea20000100a00 */
[----:B0-----:R-:W-:-:S03]  /*18e00*/  IMAD.WIDE R20, R0, 0x2, R226 ;  /* 0x0000000200147825 */ /* 0x001fc600078e02e2 */
[----:B------:R0:W-:Y:S01]  /*18e10*/  STL [R1+0x2bc], R240 ;  /* 0x0002bcf001007387 */ /* 0x0001e20000100800 */
[----:B-1----:R-:W-:-:S03]  /*18e20*/  IMAD.WIDE R18, R0, 0x2, R224 ;  /* 0x0000000200127825 */ /* 0x002fc600078e02e0 */
[----:B------:R1:W2:Y:S04]  /*18e30*/  LDG.E.U16 R11, desc[UR60][R12.64] ;  /* 0x0000003c0c0b7981 */ /* 0x0002a8000c1e1500 */
[----:B------:R3:W-:Y:S04]  /*18e40*/  STL [R1+0x2b8], R239 ;  /* 0x0002b8ef01007387 */ /* 0x0007e80000100800 */
[----:B------:R3:W-:Y:S01]  /*18e50*/  STL [R1+0x2b4], R235 ;  /* 0x0002b4eb01007387 */ /* 0x0007e20000100800 */
[----:B-1----:R-:W-:-:S03]  /*18e60*/  IMAD.WIDE R12, R0, 0x2, R222 ;  /* 0x00000002000c7825 */ /* 0x002fc600078e02de */
[----:B------:R-:W2:Y:S04]  /*18e70*/  LDL.64 R224, [R1+0xa08] ;  /* 0x000a080001e07983 */ /* 0x000ea80000100a00 */
        /* <DEDUP_REMOVED lines=8> */
[----:B------:R1:W-:Y:S04]  /*18f00*/  STL [R1+0x3f0], R232 ;  /* 0x0003f0e801007387 */ /* 0x0003e80000100800 */
[----:B------:R-:W3:Y:S04]  /*18f10*/  LDL.64 R228, [R1+0x9f0] ;  /* 0x0009f00001e47983 */ /* 0x000ee80000100a00 */
[----:B0-----:R2:W3:Y:S04]  /*18f20*/  LDG.E.U16 R238, desc[UR60][R20.64] ;  /* 0x0000003c14ee7981 */ /* 0x0014e8000c1e1500 */
[----:B------:R-:W3:Y:S01]  /*18f30*/  LDL.64 R226, [R1+0x9e0] ;  /* 0x0009e00001e27983 */ /* 0x000ee20000100a00 */
[----:B----4-:R-:W-:-:S03]  /*18f40*/  IMAD.WIDE R18, R0, 0x2, R218 ;  /* 0x0000000200127825 */ /* 0x010fc600078e02da */
[----:B------:R-:W4:Y:S04]  /*18f50*/  LDL.64 R218, [R1+0x9d8] ;  /* 0x0009d80001da7983 */ /* 0x000f280000100a00 */
[----:B-1----:R0:W4:Y:S01]  /*18f60*/  LDG.E.U16 R233, desc[UR60][R18.64] ;  /* 0x0000003c12e97981 */ /* 0x002122000c1e1500 */
[----:B------:R-:W-:-:S03]  /*18f70*/  IMAD.WIDE R12, R0, 0x2, R22 ;  /* 0x00000002000c7825 */ /* 0x000fc600078e0216 */
[----:B------:R-:W4:Y:S04]  /*18f80*/  LDL.64 R22, [R1+0x9e8] ;  /* 0x0009e80001167983 */ /* 0x000f280000100a00 */
[----:B------:R-:W-:Y:S04]  /*18f90*/  STL [R1+0x498], R242 ;  /* 0x000498f201007387 */ /* 0x000fe80000100800 */
[----:B------:R1:W4:Y:S01]  /*18fa0*/  LDG.E.U16 R232, desc[UR60][R12.64] ;  /* 0x0000003c0ce87981 */ /* 0x000322000c1e1500 */
[----:B--2---:R-:W-:-:S03]  /*18fb0*/  IMAD.WIDE R20, R0, 0x2, R216 ;  /* 0x0000000200147825 */ /* 0x004fc600078e02d8 */
[----:B------:R-:W2:Y:S04]  /*18fc0*/  LDL.64 R216, [R1+0x9d0] ;  /* 0x0009d00001d87983 */ /* 0x000ea80000100a00 */
[----:B------:R-:W-:Y:S04]  /*18fd0*/  STL [R1+0x2a0], R231 ;  /* 0x0002a0e701007387 */ /* 0x000fe80000100800 */
[----:B------:R1:W-:Y:S01]  /*18fe0*/  STL [R1+0x29c], R230 ;  /* 0x00029ce601007387 */ /* 0x0003e20000100800 */
[----:B0-----:R-:W-:-:S03]  /*18ff0*/  IMAD.WIDE R18, R0, 0x2, R224 ;  /* 0x0000000200127825 */ /* 0x001fc600078e02e0 */
[----:B-1----:R3:W2:Y:S01]  /*19000*/  LDG.E.U16 R230, desc[UR60][R20.64] ;  /* 0x0000003c14e67981 */ /* 0x0026a2000c1e1500 */
[----:B------:R-:W-:-:S03]  /*19010*/  IMAD.WIDE R12, R0, 0x2, R222 ;  /* 0x00000002000c7825 */ /* 0x000fc600078e02de */
[----:B------:R-:W2:Y:S04]  /*19020*/  LDL.64 R224, [R1+0x7d8] ;  /* 0x0007d80001e07983 */ /* 0x000ea80000100a00 */
[----:B------:R-:W2:Y:S04]  /*19030*/  LDL.64 R222, [R1+0x9c8] ;  /* 0x0009c80001de7983 */ /* 0x000ea80000100a00 */
[----:B------:R-:W-:Y:S04]  /*19040*/  STL [R1+0x298], R241 ;  /* 0x000298f101007387 */ /* 0x000fe80000100800 */
[----:B------:R-:W-:Y:S01]  /*19050*/  STL [R1+0x294], R237 ;  /* 0x000294ed01007387 */ /* 0x000fe20000100800 */
[----:B---3--:R-:W-:-:S03]  /*19060*/  IMAD.WIDE R20, R0, 0x2, R220 ;  /* 0x0000000200147825 */ /* 0x008fc600078e02dc */
[----:B------:R0:W3:Y:S04]  /*19070*/  LDG.E.U16 R231, desc[UR60][R18.64] ;  /* 0x0000003c12e77981 */ /* 0x0000e8000c1e1500 */
[----:B------:R-:W3:Y:S04]  /*19080*/  LDL.64 R220, [R1+0x7d8] ;  /* 0x0007d80001dc7983 */ /* 0x000ee80000100a00 */
[----:B------:R1:W-:Y:S04]  /*19090*/  STL [R1+0x3b0], R11 ;  /* 0x0003b00b01007387 */ /* 0x0003e80000100800 */
[----:B------:R-:W3:Y:S04]  /*190a0*/  LDG.E.U16 R249, desc[UR60][R12.64] ;  /* 0x0000003c0cf97981 */ /* 0x000ee8000c1e1500 */
[----:B------:R-:W3:Y:S01]  /*190b0*/  LDG.E.U16 R242, desc[UR60][R20.64] ;  /* 0x0000003c14f27981 */ /* 0x000ee2000c1e1500 */
[----:B-1----:R-:W3:Y:S01]  /*190c0*/  LDC R11, c[0x0][0x268] ;  /* 0x00009a00ff0b7b82 */ /* 0x002ee20000000800 */
[----:B0-----:R-:W-:-:S02]  /*190d0*/  IMAD.WIDE R18, R0, 0x2, R228 ;  /* 0x0000000200127825 */ /* 0x001fc400078e02e4 */
[----:B------:R-:W-:Y:S04]  /*190e0*/  STL [R1+0x3b4], R240 ;  /* 0x0003b4f001007387 */ /* 0x000fe80000100800 */
[----:B------:R4:W3:Y:S04]  /*190f0*/  LDG.E.U16 R237, desc[UR60][R18.64] ;  /* 0x0000003c12ed7981 */ /* 0x0008e8000c1e1500 */
[----:B------:R-:W-:Y:S04]  /*19100*/  STL [R1+0x3b8], R239 ;  /* 0x0003b8ef01007387 */ /* 0x000fe80000100800 */
[----:B------:R0:W-:Y:S01]  /*19110*/  STL [R1+0x40c], R235 ;  /* 0x00040ceb01007387 */ /* 0x0001e20000100800 */
[----:B----4-:R-:W-:-:S03]  /*19120*/  IMAD.WIDE R18, R0, 0x2, R218 ;  /* 0x0000000200127825 */ /* 0x010fc600078e02da */
[----:B------:R-:W4:Y:S01]  /*19130*/  LDL.64 R218, [R1+0x7d0] ;  /* 0x0007d00001da7983 */ /* 0x000f220000100a00 */
[----:B------:R-:W-:-:S03]  /*19140*/  IMAD.WIDE R12, R0, 0x2, R22 ;  /* 0x00000002000c7825 */ /* 0x000fc600078e0216 */
[----:B0-----:R-:W4:Y:S01]  /*19150*/  LDG.E.U16 R235, desc[UR60][R18.64] ;  /* 0x0000003c12eb7981 */ /* 0x001f22000c1e1500 */
[----:B------:R-:W0:Y:S03]  /*19160*/  LDC R22, c[0x0][0x268] ;  /* 0x00009a00ff167b82 */ /* 0x000e260000000800 */
[----:B------:R2:W4:Y:S02]  /*19170*/  LDG.E.U16 R23, desc[UR60][R12.64] ;  /* 0x0000003c0c177981 */ /* 0x000524000c1e1500 */
[C---:B--2---:R-:W-:Y:S02]  /*19180*/  IMAD.WIDE R12, R0.reuse, 0x2, R216 ;  /* 0x00000002000c7825 */ /* 0x044fe400078e02d8 */
[----:B------:R-:W0:Y:S04]  /*19190*/  LDL.64 R216, [R1+0x7d0] ;  /* 0x0007d00001d87983 */ /* 0x000e280000100a00 */
[----:B------:R1:W-:Y:S04]  /*191a0*/  STL [R1+0x280], R238 ;  /* 0x000280ee01007387 */ /* 0x0003e80000100800 */
[----:B------:R-:W-:Y:S04]  /*191b0*/  STL [R1+0x27c], R233 ;  /* 0x00027ce901007387 */ /* 0x000fe80000100800 */
[----:B------:R2:W-:Y:S04]  /*191c0*/  STL [R1+0x278], R232 ;  /* 0x000278e801007387 */ /* 0x0005e80000100800 */
[----:B------:R1:W4:Y:S01]  /*191d0*/  LDG.E.U16 R244, desc[UR60][R12.64] ;  /* 0x0000003c0cf47981 */ /* 0x000322000c1e1500 */
[----:B---3--:R-:W-:Y:S01]  /*191e0*/  LEA R220, R11, R8, 0x2 ;  /* 0x000000080bdc7211 */ /* 0x008fe200078e10ff */
[C---:B-1----:R-:W-:Y:S01]  /*191f0*/  IMAD.WIDE R12, R0.reuse, 0x2, R222 ;  /* 0x00000002000c7825 */ /* 0x042fe200078e02de */
[----:B------:R-:W-:Y:S01]  /*19200*/  MOV R221, R225 ;  /* 0x000000e100dd7202 */ /* 0x000fe20000000f00 */
[----:B------:R-:W1:Y:S02]  /*19210*/  LDC R11, c[0x0][0x268] ;  /* 0x00009a00ff0b7b82 */ /* 0x000e640000000800 */
[----:B------:R-:W-:Y:S04]  /*19220*/  STL [R1+0x7d8], R220 ;  /* 0x0007d8dc01007387 */ /* 0x000fe80000100800 */
[----:B------:R-:W3:Y:S04]  /*19230*/  LDL.64 R238, [R1+0x7c8] ;  /* 0x0007c80001ee7983 */ /* 0x000ee80000100a00 */
[----:B------:R-:W4:Y:S04]  /*19240*/  LDL.64 R240, [R1+0x7c0] ;  /* 0x0007c00001f07983 */ /* 0x000f280000100a00 */
[----:B--2---:R-:W2:Y:S01]  /*19250*/  LDL.64 R232, [R1+0x7c0] ;  /* 0x0007c00001e87983 */ /* 0x004ea20000100a00 */
[----:B------:R-:W-:-:S05]  /*19260*/  IMAD.WIDE R20, R0, 0x2, R226 ;  /* 0x0000000200147825 */ /* 0x000fca00078e02e2 */
[----:B------:R1:W2:Y:S01]  /*19270*/  LDG.E.U16 R247, desc[UR60][R20.64] ;  /* 0x0000003c14f77981 */ /* 0x0002a2000c1e1500 */
[----:B------:R-:W-:Y:S01]  /*19280*/  IMAD.WIDE R18, R0, 0x2, R220 ;  /* 0x0000000200127825 */ /* 0x000fe200078e02dc */
[----:B-1----:R-:W1:Y:S08]  /*19290*/  LDC R21, c[0x0][0x268] ;  /* 0x00009a00ff157b82 */ /* 0x002e700000000800 */
[----:B------:R-:W1:Y:S01]  /*192a0*/  LDC R20, c[0x0][0x268] ;  /* 0x00009a00ff147b82 */ /* 0x000e620000000800 */
[----:B---3--:R-:W1:Y:S04]  /*192b0*/  LDL.64 R238, [R1+0x7c8] ;  /* 0x0007c80001ee7983 */ /* 0x008e680000100a00 */
[----:B------:R-:W-:Y:S04]  /*192c0*/  STL [R1+0x274], R230 ;  /* 0x000274e601007387 */ /* 0x000fe80000100800 */
[----:B------:R3:W-:Y:S04]  /*192d0*/  STL [R1+0x394], R231 ;  /* 0x000394e701007387 */ /* 0x0007e80000100800 */
[----:B------:R-:W2:Y:S04]  /*192e0*/  LDL.64 R228, [R1+0x7b0] ;  /* 0x0007b00001e47983 */ /* 0x000ea80000100a00 */
[----:B---3--:R-:W3:Y:S04]  /*192f0*/  LDL.64 R230, [R1+0x7b8] ;  /* 0x0007b80001e67983 */ /* 0x008ee80000100a00 */
[----:B------:R-:W-:Y:S04]  /*19300*/  STL [R1+0x398], R249 ;  /* 0x000398f901007387 */ /* 0x000fe80000100800 */
[----:B------:R-:W2:Y:S01]  /*19310*/  LDL.64 R222, [R1+0x7b0] ;  /* 0x0007b00001de7983 */ /* 0x000ea20000100a00 */
[----:B0-----:R-:W-:-:S02]  /*19320*/  LEA R216, R22, R8, 0x3 ;  /* 0x0000000816d87211 */ /* 0x001fc400078e18ff */
[----:B----4-:R-:W-:Y:S01]  /*19330*/  MOV R217, R219 ;  /* 0x000000db00d97202 */ /* 0x010fe20000000f00 */
[----:B------:R-:W4:Y:S01]  /*19340*/  LDL.64 R226, [R1+0x7a8] ;  /* 0x0007a80001e27983 */ /* 0x000f220000100a00 */
[----:B------:R-:W0:Y:S03]  /*19350*/  LDC R22, c[0x0][0x268] ;  /* 0x00009a00ff167b82 */ /* 0x000e260000000800 */
[----:B------:R-:W4:Y:S04]  /*19360*/  LDL.64 R224, [R1+0x7a0] ;  /* 0x0007a00001e07983 */ /* 0x000f280000100a00 */
[----:B--2---:R-:W2:Y:S04]  /*19370*/  LDL.64 R222, [R1+0x7b8] ;  /* 0x0007b80001de7983 */ /* 0x004ea80000100a00 */
[----:B------:R-:W-:Y:S04]  /*19380*/  STL [R1+0x3a4], R242 ;  /* 0x0003a4f201007387 */ /* 0x000fe80000100800 */
[----:B------:R-:W-:Y:S04]  /*19390*/  STL [R1+0x3cc], R237 ;  /* 0x0003cced01007387 */ /* 0x000fe80000100800 */
[----:B------:R0:W-:Y:S04]  /*193a0*/  STL [R1+0x260], R23 ;  /* 0x0002601701007387 */ /* 0x0001e80000100800 */
[----:B------:R1:W-:Y:S04]  /*193b0*/  STL [R1+0x7d0], R216 ;  /* 0x0007d0d801007387 */ /* 0x0003e80000100800 */
[----:B------:R-:W4:Y:S01]  /*193c0*/  LDL.64 R220, [R1+0x7a8] ;  /* 0x0007a80001dc7983 */ /* 0x000f220000100a00 */
[----:B0-----:R-:W4:Y:S03]  /*193d0*/  LDC R23, c[0x0][0x268] ;  /* 0x00009a00ff177b82 */ /* 0x001f260000000800 */
[----:B------:R-:W4:Y:S04]  /*193e0*/  LDL.64 R218, [R1+0x7a0] ;  /* 0x0007a00001da7983 */ /* 0x000f280000100a00 */
[----:B------:R0:W4:Y:S04]  /*193f0*/  LDG.E.U16 R242, desc[UR60][R12.64] ;  /* 0x0000003c0cf27981 */ /* 0x000128000c1e1500 */
[----:B------:R4:W4:Y:S01]  /*19400*/  LDG.E.U16 R237, desc[UR60][R18.64] ;  /* 0x0000003c12ed7981 */ /* 0x000922000c1e1500 */
[----:B0-----:R-:W-:-:S03]  /*19410*/  IMAD.WIDE R12, R0, 0x2, R216 ;  /* 0x00000002000c7825 */ /* 0x001fc600078e02d8 */
[----:B------:R-:W-:Y:S01]  /*19420*/  STL [R1+0x25c], R247 ;  /* 0x00025cf701007387 */ /* 0x000fe20000100800 */
[----:B-1----:R-:W2:Y:S03]  /*19430*/  LDC R216, c[0x0][0x268] ;  /* 0x00009a00ffd87b82 */ /* 0x002ea60000000800 */
[----:B------:R0:W-:Y:S04]  /*19440*/  STL [R1+0x258], R235 ;  /* 0x000258eb01007387 */ /* 0x0001e80000100800 */
[----:B0-----:R0:W4:Y:S01]  /*19450*/  LDG.E.U16 R235, desc[UR60][R12.64] ;  /* 0x0000003c0ceb7981 */ /* 0x001122000c1e1500 */
[-C--:B------:R-:W-:Y:S02]  /*19460*/  LEA R238, R21, R8.reuse, 0x4 ;  /* 0x0000000815ee7211 */ /* 0x080fe400078e20ff */
[----:B------:R-:W-:-:S02]  /*19470*/  LEA R232, R20, R8, 0x5 ;  /* 0x0000000814e87211 */ /* 0x000fc400078e28ff */
[-C--:B---3--:R-:W-:Y:S01]  /*19480*/  LEA R230, R11, R8.reuse, 0x6 ;  /* 0x000000080be67211 */ /* 0x088fe200078e30ff */
[----:B------:R-:W-:Y:S01]  /*19490*/  STL [R1+0x250], R244 ;  /* 0x000250f401007387 */ /* 0x000fe20000100800 */
[----:B------:R-:W-:Y:S01]  /*194a0*/  IMAD.WIDE R20, R0, 0x2, R238 ;  /* 0x0000000200147825 */ /* 0x000fe200078e02ee */
[----:B------:R-:W-:Y:S01]  /*194b0*/  MOV R233, R241 ;  /* 0x000000f100e97202 */ /* 0x000fe20000000f00 */
[----:B------:R-:W1:Y:S01]  /*194c0*/  LDC R11, c[0x0][0x268] ;  /* 0x00009a00ff0b7b82 */ /* 0x000e620000000800 */
[----:B------:R3:W-:Y:S04]  /*194d0*/  STL [R1+0x7c8], R238 ;  /* 0x0007c8ee01007387 */ /* 0x0007e80000100800 */
[----:B------:R3:W-:Y:S04]  /*194e0*/  STL [R1+0x7c0], R232 ;  /* 0x0007c0e801007387 */ /* 0x0007e80000100800 */
[----:B------:R3:W-:Y:S04]  /*194f0*/  STL [R1+0x7b8], R230 ;  /* 0x0007b8e601007387 */ /* 0x0007e80000100800 */
[----:B------:R3:W3:Y:S01]  /*19500*/  LDG.E.U16 R247, desc[UR60][R20.64] ;  /* 0x0000003c14f77981 */ /* 0x0006e2000c1e1500 */
[----:B--2---:R-:W-:-:S02]  /*19510*/  LEA R222, R216, R8, 0x7 ;  /* 0x00000008d8de7211 */ /* 0x004fc400078e38ff */
[----:B------:R-:W-:Y:S02]  /*19520*/  MOV R231, R223 ;  /* 0x000000df00e77202 */ /* 0x000fe40000000f00 */
[----:B----4-:R-:W-:Y:S01]  /*19530*/  LEA R220, R23, R8, 0x8 ;  /* 0x0000000817dc7211 */ /* 0x010fe200078e40ff */
[----:B------:R2:W-:Y:S01]  /*19540*/  STL [R1+0x7b0], R222 ;  /* 0x0007b0de01007387 */ /* 0x0005e20000100800 */
[----:B------:R-:W-:Y:S01]  /*19550*/  IMAD R218, R22, 0x102, R8 ;  /* 0x0000010216da7824 */ /* 0x000fe200078e0208 */
[----:B------:R-:W-:Y:S02]  /*19560*/  MOV R223, R229 ;  /* 0x000000e500df7202 */ /* 0x000fe40000000f00 */
[----:B------:R-:W-:Y:S01]  /*19570*/  MOV R219, R225 ;  /* 0x000000e100db7202 */ /* 0x000fe20000000f00 */
[----:B------:R4:W-:Y:S01]  /*19580*/  STL [R1+0x37c], R242 ;  /* 0x00037cf201007387 */ /* 0x0009e20000100800 */
[C---:B------:R-:W-:Y:S01]  /*19590*/  IMAD.WIDE R18, R0.reuse, 0x2, R232 ;  /* 0x0000000200127825 */ /* 0x040fe200078e02e8 */
[----:B------:R-:W-:Y:S01]  /*195a0*/  MOV R221, R227 ;  /* 0x000000e300dd7202 */ /* 0x000fe20000000f00 */
[----:B------:R-:W1:Y:S01]  /*195b0*/  LDC R23, c[0x0][0x268] ;  /* 0x00009a00ff177b82 */ /* 0x000e620000000800 */
[----:B------:R-:W-:Y:S04]  /*195c0*/  STL [R1+0x244], R237 ;  /* 0x000244ed01007387 */ /* 0x000fe80000100800 */
[----:B------:R1:W-:Y:S01]  /*195d0*/  STL [R1+0x7a8], R220 ;  /* 0x0007a8dc01007387 */ /* 0x0003e20000100800 */
[----:B0-----:R-:W-:-:S02]  /*195e0*/  IMAD.WIDE R12, R0, 0x2, R230 ;  /* 0x00000002000c7825 */ /* 0x001fc400078e02e6 */
[----:B------:R-:W0:Y:S01]  /*195f0*/  LDC R22, c[0x0][0x268] ;  /* 0x00009a00ff167b82 */ /* 0x000e220000000800 */
[----:B------:R0:W-:Y:S04]  /*19600*/  STL [R1+0x7a0], R218 ;  /* 0x0007a0da01007387 */ /* 0x0001e80000100800 */
[----:B------:R-:W4:Y:S03]  /*19610*/  LDL.64 R240, [R1+0x798] ;  /* 0x0007980001f07983 */ /* 0x000f260000100a00 */
[----:B------:R-:W0:Y:S01]  /*19620*/  LDC R216, c[0x0][0x268] ;  /* 0x00009a00ffd87b82 */ /* 0x000e220000000800 */
[----:B---3--:R-:W3:Y:S01]  /*19630*/  LDL.64 R238, [R1+0x790] ;  /* 0x0007900001ee7983 */ /* 0x008ee20000100a00 */
[----:B------:R-:W-:-:S03]  /*19640*/  IMAD.WIDE R20, R0, 0x2, R222 ;  /* 0x0000000200147825 */ /* 0x000fc600078e02de */
[----:B------:R2:W3:Y:S04]  /*19650*/  LDG.E.U16 R217, desc[UR60][R18.64] ;  /* 0x0000003c12d97981 */ /* 0x0004e8000c1e1500 */
[----:B------:R-:W-:Y:S04]  /*19660*/  STL [R1+0x254], R235 ;  /* 0x000254eb01007387 */ /* 0x000fe80000100800 */
[----:B------:R-:W3:Y:S04]  /*19670*/  LDL.64 R228, [R1+0x788] ;  /* 0x0007880001e47983 */ /* 0x000ee80000100a00 */
[----:B------:R-:W3:Y:S04]  /*19680*/  LDL.64 R224, [R1+0x780] ;  /* 0x0007800001e07983 */ /* 0x000ee80000100a00 */
[----:B------:R-:W3:Y:S04]  /*19690*/  LDL.64 R232, [R1+0x798] ;  /* 0x0007980001e87983 */ /* 0x000ee80000100a00 */
[----:B------:R-:W0:Y:S01]  /*196a0*/  LDL.64 R230, [R1+0x790] ;  /* 0x0007900001e67983 */ /* 0x000e220000100a00 */
[----:B--2---:R-:W-:-:S03]  /*196b0*/  IMAD.WIDE R18, R0, 0x2, R220 ;  /* 0x0000000200127825 */ /* 0x004fc600078e02dc */
[----:B------:R2:W2:Y:S04]  /*196c0*/  LDG.E.U16 R244, desc[UR60][R12.64] ;  /* 0x0000003c0cf47981 */ /* 0x0004a8000c1e1500 */
[----:B------:R-:W2:Y:S04]  /*196d0*/  LDL.64 R226, [R1+0x778] ;  /* 0x0007780001e27983 */ /* 0x000ea80000100a00 */
[----:B------:R-:W2:Y:S04]  /*196e0*/  LDL.64 R222, [R1+0x778] ;  /* 0x0007780001de7983 */ /* 0x000ea80000100a00 */
[----:B----4-:R4:W4:Y:S04]  /*196f0*/  LDG.E.U16 R242, desc[UR60][R20.64] ;  /* 0x0000003c14f27981 */ /* 0x010928000c1e1500 */
[----:B---3--:R-:W3:Y:S04]  /*19700*/  LDL.64 R228, [R1+0x788] ;  /* 0x0007880001e47983 */ /* 0x008ee80000100a00 */
[----:B------:R-:W3:Y:S04]  /*19710*/  LDL.64 R224, [R1+0x780] ;  /* 0x0007800001e07983 */ /* 0x000ee80000100a00 */
[----:B------:R-:W-:Y:S04]  /*19720*/  STL [R1+0x238], R247 ;  /* 0x000238f701007387 */ /* 0x000fe80000100800 */
[----:B-1----:R-:W3:Y:S01]  /*19730*/  LDL.64 R220, [R1+0x770] ;  /* 0x0007700001dc7983 */ /* 0x002ee20000100a00 */
[----:B------:R-:W-:-:S02]  /*19740*/  IMAD R232, R23, 0x104, R8 ;  /* 0x0000010417e87824 */ /* 0x000fc400078e0208 */
[----:B0-----:R-:W-:Y:S01]  /*19750*/  IMAD R230, R22, 0x106, R8 ;  /* 0x0000010616e67824 */ /* 0x001fe200078e0208 */
[----:B------:R0:W-:Y:S01]  /*19760*/  STL [R1+0x234], R217 ;  /* 0x000234d901007387 */ /* 0x0001e20000100800 */
[----:B--2---:R-:W-:Y:S01]  /*19770*/  IMAD.WIDE R12, R0, 0x2, R218 ;  /* 0x00000002000c7825 */ /* 0x004fe200078e02da */
[----:B------:R-:W-:Y:S01]  /*19780*/  MOV R233, R241 ;  /* 0x000000f100e97202 */ /* 0x000fe20000000f00 */
[----:B------:R-:W1:Y:S01]  /*19790*/  LDC R218, c[0x0][0x268] ;  /* 0x00009a00ffda7b82 */ /* 0x000e620000000800 */
[----:B------:R-:W-:Y:S01]  /*197a0*/  STL [R1+0x230], R244 ;  /* 0x000230f401007387 */ /* 0x000fe20000100800 */
[----:B------:R-:W-:-:S03]  /*197b0*/  MOV R231, R239 ;  /* 0x000000ef00e77202 */ /* 0x000fc60000000f00 */
[----:B------:R2:W-:Y:S03]  /*197c0*/  STL [R1+0x798], R232 ;  /* 0x000798e801007387 */ /* 0x0005e60000100800 */
[----:B0-----:R-:W0:Y:S01]  /*197d0*/  LDC R217, c[0x0][0x268] ;  /* 0x00009a00ffd97b82 */ /* 0x001e220000000800 */
[----:B------:R2:W-:Y:S01]  /*197e0*/  STL [R1+0x790], R230 ;  /* 0x000790e601007387 */ /* 0x0005e20000100800 */
[----:B----4-:R-:W-:-:S03]  /*197f0*/  IMAD.WIDE R20, R0, 0x2, R232 ;  /* 0x0000000200147825 */ /* 0x010fc600078e02e8 */
[----:B------:R4:W2:Y:S01]  /*19800*/  LDG.E.U16 R237, desc[UR60][R18.64] ;  /* 0x0000003c12ed7981 */ /* 0x0008a2000c1e1500 */
[----:B------:R-:W-:Y:S01]  /*19810*/  IMAD R222, R216, 0x10c, R8 ;  /* 0x0000010cd8de7824 */ /* 0x000fe200078e0208 */
[----:B------:R-:W-:Y:S01]  /*19820*/  MOV R223, R227 ;  /* 0x000000e300df7202 */ /* 0x000fe20000000f00 */
[----:B------:R-:W1:Y:S01]  /*19830*/  LDC R23, c[0x0][0x268] ;  /* 0x00009a00ff177b82 */ /* 0x000e620000000800 */
[----:B------:R3:W2:Y:S04]  /*19840*/  LDG.E.U16 R235, desc[UR60][R12.64] ;  /* 0x0000003c0ceb7981 */ /* 0x0006a8000c1e1500 */
[----:B------:R-:W2:Y:S01]  /*19850*/  LDG.E.U16 R219, desc[UR60][R20.64] ;  /* 0x0000003c14db7981 */ /* 0x000ea2000c1e1500 */
[C---:B----4-:R-:W-:Y:S02]  /*19860*/  IMAD.WIDE R18, R0.reuse, 0x2, R230 ;  /* 0x0000000200127825 */ /* 0x050fe400078e02e6 */
[----:B------:R-:W4:Y:S03]  /*19870*/  LDC R22, c[0x0][0x268] ;  /* 0x00009a00ff167b82 */ /* 0x000f260000000800 */
[----:B------:R0:W4:Y:S05]  /*19880*/  LDG.E.U16 R247, desc[UR60][R18.64] ;  /* 0x0000003c12f77981 */ /* 0x00012a000c1e1500 */
[----:B------:R-:W4:Y:S01]  /*19890*/  LDC R216, c[0x0][0x268] ;  /* 0x00009a00ffd87b82 */ /* 0x000f220000000800 */
[----:B---3--:R-:W-:Y:S01]  /*198a0*/  IMAD R228, R11, 0x108, R8 ;  /* 0x000001080be47824 */ /* 0x008fe200078e0208 */
[----:B------:R-:W1:Y:S03]  /*198b0*/  LDL.64 R220, [R1+0x770] ;  /* 0x0007700001dc7983 */ /* 0x000e660000100a00 */
[----:B------:R-:W-:-:S03]  /*198c0*/  IMAD.WIDE R12, R0, 0x2, R228 ;  /* 0x00000002000c7825 */ /* 0x000fc600078e02e4 */
[----:B------:R-:W3:Y:S01]  /*198d0*/  LDC R11, c[0x0][0x268] ;  /* 0x00009a00ff0b7b82 */ /* 0x000ee20000000800 */
[----:B------:R0:W-:Y:S04]  /*198e0*/  STL [R1+0x788], R228 ;  /* 0x000788e401007387 */ /* 0x0001e80000100800 */
[----:B------:R-:W3:Y:S04]  /*198f0*/  LDL.64 R240, [R1+0x768] ;  /* 0x0007680001f07983 */ /* 0x000ee80000100a00 */
[----:B------:R-:W3:Y:S04]  /*19900*/  LDL.64 R238, [R1+0x760] ;  /* 0x0007600001ee7983 */ /* 0x000ee80000100a00 */
[----:B--2---:R-:W2:Y:S04]  /*19910*/  LDL.64 R232, [R1+0x768] ;  /* 0x0007680001e87983 */ /* 0x004ea80000100a00 */
[----:B------:R-:W4:Y:S04]  /*19920*/  LDL.64 R230, [R1+0x760] ;  /* 0x0007600001e67983 */ /* 0x000f280000100a00 */
[----:B------:R-:W-:Y:S04]  /*19930*/  STL [R1+0x228], R242 ;  /* 0x000228f201007387 */ /* 0x000fe80000100800 */
[----:B0-----:R-:W3:Y:S01]  /*19940*/  LDL.64 R228, [R1+0x758] ;  /* 0x0007580001e47983 */ /* 0x001ee20000100a00 */
[----:B------:R-:W-:-:S02]  /*19950*/  IMAD R224, R217, 0x10a, R8 ;  /* 0x0000010ad9e07824 */ /* 0x000fc400078e0208 */
[C---:B------:R-:W-:Y:S01]  /*19960*/  IMAD.WIDE R18, R0.reuse, 0x2, R222 ;  /* 0x0000000200127825 */ /* 0x040fe200078e02de */
[----:B------:R0:W-:Y:S01]  /*19970*/  STL [R1+0x220], R237 ;  /* 0x000220ed01007387 */ /* 0x0001e20000100800 */
[----:B------:R-:W4:Y:S03]  /*19980*/  LDC R217, c[0x0][0x268] ;  /* 0x00009a00ffd97b82 */ /* 0x000f260000000800 */
[----:B------:R-:W-:Y:S04]  /*19990*/  STL [R1+0x21c], R235 ;  /* 0x00021ceb01007387 */ /* 0x000fe80000100800 */
[----:B------:R1:W-:Y:S04]  /*199a0*/  STL [R1+0x780], R224 ;  /* 0x000780e001007387 */ /* 0x0003e80000100800 */
[----:B------:R-:W-:Y:S04]  /*199b0*/  STL [R1+0x778], R222 ;  /* 0x000778de01007387 */ /* 0x000fe80000100800 */
[----:B------:R1:W4:Y:S01]  /*199c0*/  LDG.E.U16 R244, desc[UR60][R12.64] ;  /* 0x0000003c0cf47981 */ /* 0x000322000c1e1500 */
[----:B------:R-:W-:-:S03]  /*199d0*/  IMAD.WIDE R20, R0, 0x2, R224 ;  /* 0x0000000200147825 */ /* 0x000fc600078e02e0 */
[----:B0-----:R0:W4:Y:S04]  /*199e0*/  LDG.E.U16 R237, desc[UR60][R18.64] ;  /* 0x0000003c12ed7981 */ /* 0x001128000c1e1500 */
[----:B------:R0:W4:Y:S01]  /*199f0*/  LDG.E.U16 R242, desc[UR60][R20.64] ;  /* 0x0000003c14f27981 */ /* 0x000122000c1e1500 */
[----:B-1----:R-:W-:-:S05]  /*19a00*/  IMAD R220, R218, 0x10e, R8 ;  /* 0x0000010edadc7824 */ /* 0x002fca00078e0208 */
[----:B------:R1:W-:Y:S01]  /*19a10*/  STL [R1+0x770], R220 ;  /* 0x000770dc01007387 */ /* 0x0003e20000100800 */
[----:B------:R-:W-:-:S03]  /*19a20*/  IMAD.WIDE R12, R0, 0x2, R220 ;  /* 0x00000002000c7825 */ /* 0x000fc600078e02dc */
[----:B------:R-:W4:Y:S04]  /*19a30*/  LDL.64 R226, [R1+0x750] ;  /* 0x0007500001e27983 */ /* 0x000f280000100a00 */
[----:B------:R-:W4:Y:S04]  /*19a40*/  LDL.64 R224, [R1+0x748] ;  /* 0x0007480001e07983 */ /* 0x000f280000100a00 */
[----:B-1----:R-:W4:Y:S04]  /*19a50*/  LDL.64 R220, [R1+0x750] ;  /* 0x0007500001dc7983 */ /* 0x002f280000100a00 */
[----:B------:R-:W4:Y:S04]  /*19a60*/  LDL.64 R222, [R1+0x9c0] ;  /* 0x0009c00001de7983 */ /* 0x000f280000100a00 */
[----:B------:R1:W4:Y:S04]  /*19a70*/  LDG.E.U16 R235, desc[UR60][R12.64] ;  /* 0x0000003c0ceb7981 */ /* 0x000328000c1e1500 */
[----:B---3--:R-:W3:Y:S04]  /*19a80*/  LDL.64 R228, [R1+0x758] ;  /* 0x0007580001e47983 */ /* 0x008ee80000100a00 */
[----:B------:R0:W-:Y:S04]  /*19a90*/  STL [R1+0x214], R219 ;  /* 0x000214db01007387 */ /* 0x0001e80000100800 */
[----:B0-----:R-:W3:Y:S01]  /*19aa0*/  LDL.64 R218, [R1+0x748] ;  /* 0x0007480001da7983 */ /* 0x001ee20000100a00 */
[----:B--2---:R-:W-:-:S02]  /*19ab0*/  IMAD R232, R23, 0x110, R8 ;  /* 0x0000011017e87824 */ /* 0x004fc400078e0208 */
[----:B----4-:R-:W-:Y:S01]  /*19ac0*/  IMAD R230, R22, 0x112, R8 ;  /* 0x0000011216e67824 */ /* 0x010fe200078e0208 */
[----:B------:R0:W-:Y:S01]  /*19ad0*/  STL [R1+0x210], R247 ;  /* 0x000210f701007387 */ /* 0x0001e20000100800 */
[----:B------:R-:W-:-:S03]  /*19ae0*/  MOV R231, R239 ;  /* 0x000000ef00e77202 */ /* 0x000fc60000000f00 */
[----:B------:R-:W-:Y:S01]  /*19af0*/  STL [R1+0x350], R244 ;  /* 0x000350f401007387 */ /* 0x000fe20000100800 */
[----:B------:R-:W-:-:S03]  /*19b00*/  MOV R233, R241 ;  /* 0x000000f100e97202 */ /* 0x000fc60000000f00 */
[----:B------:R-:W-:Y:S04]  /*19b10*/  STL [R1+0x768], R232 ;  /* 0x000768e801007387 */ /* 0x000fe80000100800 */
[----:B------:R2:W-:Y:S01]  /*19b20*/  STL [R1+0x760], R230 ;  /* 0x000760e601007387 */ /* 0x0005e20000100800 */
[----:B------:R-:W-:-:S04]  /*19b30*/  IMAD.WIDE R18, R0, 0x2, R230 ;  /* 0x0000000200127825 */ /* 0x000fc800078e02e6 */
[C---:B------:R-:W-:Y:S01]  /*19b40*/  IMAD.WIDE R20, R0.reuse, 0x2, R232 ;  /* 0x0000000200147825 */ /* 0x040fe200078e02e8 */
[----:B0-----:R-:W4:Y:S04]  /*19b50*/  LDG.E.U16 R247, desc[UR60][R18.64] ;  /* 0x0000003c12f77981 */ /* 0x001f28000c1e1500 */
[----:B------:R0:W4:Y:S01]  /*19b60*/  LDG.E.U16 R249, desc[UR60][R20.64] ;  /* 0x0000003c14f97981 */ /* 0x000122000c1e1500 */
[--C-:B------:R-:W-:Y:S02]  /*19b70*/  IMAD R220, R217, 0x116, R8.reuse ;  /* 0x00000116d9dc7824 */ /* 0x100fe400078e0208 */
[----:B---3--:R-:W-:Y:S01]  /*19b80*/  IMAD R228, R11, 0x114, R8 ;  /* 0x000001140be47824 */ /* 0x008fe200078e0208 */
[----:B------:R-:W-:Y:S01]  /*19b90*/  MOV R221, R227 ;  /* 0x000000e300dd7202 */ /* 0x000fe20000000f00 */
[----:B------:R-:W3:Y:S03]  /*19ba0*/  LDC R11, c[0x0][0x268] ;  /* 0x00009a00ff0b7b82 */ /* 0x000ee60000000800 */
[----:B------:R0:W-:Y:S04]  /*19bb0*/  STL [R1+0x758], R228 ;  /* 0x000758e401007387 */ /* 0x0001e80000100800 */
[----:B------:R-:W3:Y:S04]  /*19bc0*/  LDL.64 R22, [R1+0x740] ;  /* 0x0007400001167983 */ /* 0x000ee80000100a00 */
[----:B--2---:R-:W2:Y:S04]  /*19bd0*/  LDL.64 R230, [R1+0x9b8] ;  /* 0x0009b80001e67983 */ /* 0x004ea80000100a00 */
[----:B------:R-:W4:Y:S01]  /*19be0*/  LDL.64 R232, [R1+0x740] ;  /* 0x0007400001e87983 */ /* 0x000f220000100a00 */
[----:B-1----:R-:W-:-:S03]  /*19bf0*/  IMAD.WIDE R12, R0, 0x2, R228 ;  /* 0x00000002000c7825 */ /* 0x002fc600078e02e4 */
[----:B------:R1:W-:Y:S01]  /*19c00*/  STL [R1+0x750], R220 ;  /* 0x000750dc01007387 */ /* 0x0003e20000100800 */
[----:B------:R-:W-:-:S03]  /*19c10*/  IMAD R218, R216, 0x118, R8 ;  /* 0x00000118d8da7824 */ /* 0x000fc600078e0208 */
[----:B------:R-:W-:Y:S04]  /*19c20*/  STL [R1+0x354], R242 ;  /* 0x000354f201007387 */ /* 0x000fe80000100800 */
[----:B0-----:R-:W4:Y:S04]  /*19c30*/  LDL.64 R228, [R1+0x9b0] ;  /* 0x0009b00001e47983 */ /* 0x001f280000100a00 */
[----:B------:R-:W-:Y:S04]  /*19c40*/  STL [R1+0x364], R237 ;  /* 0x000364ed01007387 */ /* 0x000fe80000100800 */
[----:B------:R-:W-:Y:S04]  /*19c50*/  STL [R1+0x388], R235 ;  /* 0x000388eb01007387 */ /* 0x000fe80000100800 */
[----:B------:R0:W-:Y:S04]  /*19c60*/  STL [R1+0x748], R218 ;  /* 0x000748da01007387 */ /* 0x0001e80000100800 */
[----:B------:R-:W4:Y:S01]  /*19c70*/  LDL.64 R226, [R1+0x9a8] ;  /* 0x0009a80001e27983 */ /* 0x000f220000100a00 */
[----:B------:R-:W-:-:S03]  /*19c80*/  MOV R219, R225 ;  /* 0x000000e100db7202 */ /* 0x000fc60000000f00 */
[----:B------:R-:W4:Y:S01]  /*19c90*/  LDL.64 R224, [R1+0x9a0] ;  /* 0x0009a00001e07983 */ /* 0x000f220000100a00 */
[----:B------:R-:W-:-:S03]  /*19ca0*/  IMAD.WIDE R20, R0, 0x2, R220 ;  /* 0x0000000200147825 */ /* 0x000fc600078e02dc */
[----:B-1----:R-:W4:Y:S01]  /*19cb0*/  LDL.64 R220, [R1+0x998] ;  /* 0x0009980001dc7983 */ /* 0x002f220000100a00 */
[----:B------:R-:W-:-:S03]  /*19cc0*/  IMAD.WIDE R18, R0, 0x2, R218 ;  /* 0x0000000200127825 */ /* 0x000fc600078e02da */
[----:B------:R1:W4:Y:S04]  /*19cd0*/  LDG.E.U16 R244, desc[UR60][R12.64] ;  /* 0x0000003c0cf47981 */ /* 0x000328000c1e1500 */
[----:B0-----:R-:W4:Y:S04]  /*19ce0*/  LDL.64 R218, [R1+0x990] ;  /* 0x0009900001da7983 */ /* 0x001f280000100a00 */
[----:B------:R-:W4:Y:S01]  /*19cf0*/  LDG.E.U16 R240, desc[UR60][R18.64] ;  /* 0x0000003c12f07981 */ /* 0x000f22000c1e1500 */
[----:B-1----:R-:W-:-:S03]  /*19d00*/  IMAD.WIDE R12, R0, 0x2, R222 ;  /* 0x00000002000c7825 */ /* 0x002fc600078e02de */
[----:B------:R-:W4:Y:S04]  /*19d10*/  LDL.64 R222, [R1+0x988] ;  /* 0x0009880001de7983 */ /* 0x000f280000100a00 */
[----:B------:R2:W4:Y:S04]  /*19d20*/  LDG.E.U16 R241, desc[UR60][R12.64] ;  /* 0x0000003c0cf17981 */ /* 0x000528000c1e1500 */
[----:B------:R-:W-:Y:S04]  /*19d30*/  STL [R1+0xf78], R8 ;  /* 0x000f780801007387 */ /* 0x000fe80000100800 */
[----:B------:R-:W-:Y:S04]  /*19d40*/  STL [R1+0xf74], R9 ;  /* 0x000f740901007387 */ /* 0x000fe80000100800 */
[----:B------:R-:W4:Y:S01]  /*19d50*/  LDG.E.U16 R242, desc[UR60][R20.64] ;  /* 0x0000003c14f27981 */ /* 0x000f22000c1e1500 */
[----:B---3--:R-:W-:-:S02]  /*19d60*/  IMAD R22, R11, 0x11a, R8 ;  /* 0x0000011a0b167824 */ /* 0x008fc400078e0208 */
[----:B--2---:R-:W-:-:S03]  /*19d70*/  IMAD.WIDE R12, R0, 0x2, R230 ;  /* 0x00000002000c7825 */ /* 0x004fc600078e02e6 */
[----:B------:R0:W-:Y:S01]  /*19d80*/  STL [R1+0x740], R22 ;  /* 0x0007401601007387 */ /* 0x0001e20000100800 */
[----:B----4-:R-:W-:-:S03]  /*19d90*/  MOV R23, R233 ;  /* 0x000000e900177202 */ /* 0x010fc60000000f00 */
[----:B------:R-:W2:Y:S04]  /*19da0*/  LDL.64 R216, [R1+0x980] ;  /* 0x0009800001d87983 */ /* 0x000ea80000100a00 */
[----:B------:R1:W3:Y:S01]  /*19db0*/  LDG.E.U16 R231, desc[UR60][R12.64] ;  /* 0x0000003c0ce77981 */ /* 0x0002e2000c1e1500 */
[----:B------:R-:W-:-:S03]  /*19dc0*/  IMAD.WIDE R18, R0, 0x2, R22 ;  /* 0x0000000200127825 */ /* 0x000fc600078e0216 */
[----:B0-----:R-:W4:Y:S04]  /*19dd0*/  LDL.64 R22, [R1+0x978] ;  /* 0x0009780001167983 */ /* 0x001f280000100a00 */
[----:B------:R-:W3:Y:S01]  /*19de0*/  LDL.64 R20, [R1+0x970] ;  /* 0x0009700001147983 */ /* 0x000ee20000100a00 */
[----:B-1----:R-:W-:-:S03]  /*19df0*/  IMAD.WIDE R12, R0, 0x2, R228 ;  /* 0x00000002000c7825 */ /* 0x002fc600078e02e4 */
[----:B------:R-:W3:Y:S04]  /*19e00*/  LDG.E.U16 R230, desc[UR60][R18.64] ;  /* 0x0000003c12e67981 */ /* 0x000ee8000c1e1500 */
[----:B------:R0:W3:Y:S04]  /*19e10*/  LDG.E.U16 R11, desc[UR60][R12.64] ;  /* 0x0000003c0c0b7981 */ /* 0x0000e8000c1e1500 */
[----:B------:R-:W3:Y:S01]  /*19e20*/  LDL.64 R18, [R1+0x968] ;  /* 0x0009680001127983 */ /* 0x000ee20000100a00 */
[----:B0-----:R-:W-:-:S05]  /*19e30*/  IMAD.WIDE R12, R0, 0x2, R226 ;  /* 0x00000002000c7825 */ /* 0x001fca00078e02e2 */
[----:B------:R0:W3:Y:S02]  /*19e40*/  LDG.E.U16 R239, desc[UR60][R12.64] ;  /* 0x0000003c0cef7981 */ /* 0x0000e4000c1e1500 */
[----:B0-----:R-:W-:-:S05]  /*19e50*/  IMAD.WIDE R12, R0, 0x2, R224 ;  /* 0x00000002000c7825 */ /* 0x001fca00078e02e0 */
[----:B------:R0:W3:Y:S02]  /*19e60*/  LDG.E.U16 R238, desc[UR60][R12.64] ;  /* 0x0000003c0cee7981 */ /* 0x0000e4000c1e1500 */
[C---:B0-----:R-:W-:Y:S02]  /*19e70*/  IMAD.WIDE R12, R0.reuse, 0x2, R220 ;  /* 0x00000002000c7825 */ /* 0x041fe400078e02dc */
[----:B------:R-:W3:Y:S04]  /*19e80*/  LDL.64 R220, [R1+0x960] ;  /* 0x0009600001dc7983 */ /* 0x000ee80000100a00 */
[----:B------:R0:W3:Y:S02]  /*19e90*/  LDG.E.U16 R237, desc[UR60][R12.64] ;  /* 0x0000003c0ced7981 */ /* 0x0000e4000c1e1500 */
[----:B0-----:R-:W-:-:S02]  /*19ea0*/  IMAD.WIDE R12, R0, 0x2, R218 ;  /* 0x00000002000c7825 */ /* 0x001fc400078e02da */
[----:B------:R-:W3:Y:S04]  /*19eb0*/  LDL.64 R218, [R1+0x958] ;  /* 0x0009580001da7983 */ /* 0x000ee80000100a00 */
[----:B------:R-:W-:Y:S04]  /*19ec0*/  STL [R1+0x334], R241 ;  /* 0x000334f101007387 */ /* 0x000fe80000100800 */
[----:B------:R-:W3:Y:S04]  /*19ed0*/  LDL.64 R8, [R1+0x950] ;  /* 0x0009500001087983 */ /* 0x000ee80000100a00 */
[----:B------:R0:W3:Y:S02]  /*19ee0*/  LDG.E.U16 R235, desc[UR60][R12.64] ;  /* 0x0000003c0ceb7981 */ /* 0x0000e4000c1e1500 */
[----:B0-----:R-:W-:-:S05]  /*19ef0*/  IMAD.WIDE R12, R0, 0x2, R222 ;  /* 0x00000002000c7825 */ /* 0x001fca00078e02de */
[----:B------:R2:W3:Y:S04]  /*19f00*/  LDG.E.U16 R223, desc[UR60][R12.64] ;  /* 0x0000003c0cdf7981 */ /* 0x0004e8000c1e1500 */
[----:B------:R-:W-:Y:S01]  /*19f10*/  STL [R1+0x2c8], R240 ;  /* 0x0002c8f001007387 */ /* 0x000fe20000100800 */
[----:B--2---:R-:W-:-:S03]  /*19f20*/  IMAD.WIDE R12, R0, 0x2, R216 ;  /* 0x00000002000c7825 */ /* 0x004fc600078e02d8 */
[----:B------:R-:W2:Y:S04]  /*19f30*/  LDL.64 R216, [R1+0x948] ;  /* 0x0009480001d87983 */ /* 0x000ea80000100a00 */
[----:B------:R4:W2:Y:S02]  /*19f40*/  LDG.E.U16 R227, desc[UR60][R12.64] ;  /* 0x0000003c0ce37981 */ /* 0x0008a4000c1e1500 */
[C---:B----4-:R-:W-:Y:S02]  /*19f50*/  IMAD.WIDE R12, R0.reuse, 0x2, R22 ;  /* 0x00000002000c7825 */ /* 0x050fe400078e0216 */
[----:B------:R-:W4:Y:S04]  /*19f60*/  LDL.64 R22, [R1+0x940] ;  /* 0x0009400001167983 */ /* 0x000f280000100a00 */
[----:B------:R3:W4:Y:S02]  /*19f70*/  LDG.E.U16 R226, desc[UR60][R12.64] ;  /* 0x0000003c0ce27981 */ /* 0x000724000c1e1500 */
[----:B---3--:R-:W-:-:S02]  /*19f80*/  IMAD.WIDE R12, R0, 0x2, R20 ;  /* 0x00000002000c7825 */ /* 0x008fc400078e0214 */
[----:B------:R-:W3:Y:S04]  /*19f90*/  LDL.64 R20, [R1+0x938] ;  /* 0x0009380001147983 */ /* 0x000ee80000100a00 */
[----:B------:R0:W3:Y:S02]  /*19fa0*/  LDG.E.U16 R222, desc[UR60][R12.64] ;  /* 0x0000003c0cde7981 */ /* 0x0000e4000c1e1500 */
[C---:B0-----:R-:W-:Y:S02]  /*19fb0*/  IMAD.WIDE R12, R0.reuse, 0x2, R18 ;  /* 0x00000002000c7825 */ /* 0x041fe400078e0212 */
[----:B------:R-:W3:Y:S04]  /*19fc0*/  LDL.64 R18, [R1+0x930] ;  /* 0x0009300001127983 */ /* 0x000ee80000100a00 */
[----:B------:R0:W3:Y:S04]  /*19fd0*/  LDG.E.U16 R233, desc[UR60][R12.64] ;  /* 0x0000003c0ce97981 */ /* 0x0000e8000c1e1500 */
[----:B------:R1:W-:Y:S01]  /*19fe0*/  STL [R1+0x338], R231 ;  /* 0x000338e701007387 */ /* 0x0003e20000100800 */
[----:B0-----:R-:W-:-:S03]  /*19ff0*/  IMAD.WIDE R12, R0, 0x2, R220 ;  /* 0x00000002000c7825 */ /* 0x001fc600078e02dc */
[----:B------:R0:W-:Y:S04]  /*1a000*/  STL [R1+0x2c4], R230 ;  /* 0x0002c4e601007387 */ /* 0x0001e80000100800 */
[----:B------:R1:W3:Y:S04]  /*1a010*/  LDG.E.U16 R232, desc[UR60][R12.64] ;  /* 0x0000003c0ce87981 */ /* 0x0002e8000c1e1500 */
[----:B------:R2:W-:Y:S01]  /*1a020*/  STL [R1+0x378], R11 ;  /* 0x0003780b01007387 */ /* 0x0005e20000100800 */
[----:B-1----:R-:W-:-:S03]  /*1a030*/  IMAD.WIDE R12, R0, 0x2, R218 ;  /* 0x00000002000c7825 */ /* 0x002fc600078e02da */
[----:B------:R-:W3:Y:S04]  /*1a040*/  LDL.64 R218, [R1+0x928] ;  /* 0x0009280001da7983 */ /* 0x000ee80000100a00 */
[----:B------:R1:W3:Y:S02]  /*1a050*/  LDG.E.U16 R231, desc[UR60][R12.64] ;  /* 0x0000003c0ce77981 */ /* 0x0002e4000c1e1500 */
[C---:B-1----:R-:W-:Y:S02]  /*1a060*/  IMAD.WIDE R12, R0.reuse, 0x2, R8 ;  /* 0x00000002000c7825 */ /* 0x042fe400078e0208 */
[----:B------:R-:W3:Y:S04]  /*1a070*/  LDL.64 R8, [R1+0x920] ;  /* 0x0009200001087983 */ /* 0x000ee80000100a00 */
[----:B0-----:R2:W3:Y:S02]  /*1a080*/  LDG.E.U16 R230, desc[UR60][R12.64] ;  /* 0x0000003c0ce67981 */ /* 0x0014e4000c1e1500 */
[----:B--2---:R-:W-:-:S02]  /*1a090*/  IMAD.WIDE R12, R0, 0x2, R216 ;  /* 0x00000002000c7825 */ /* 0x004fc400078e02d8 */
[----:B------:R-:W2:Y:S04]  /*1a0a0*/  LDL.64 R216, [R1+0x918] ;  /* 0x0009180001d87983 */ /* 0x000ea80000100a00 */
[----:B------:R4:W2:Y:S02]  /*1a0b0*/  LDG.E.U16 R11, desc[UR60][R12.64] ;  /* 0x0000003c0c0b7981 */ /* 0x0008a4000c1e1500 */
[C---:B----4-:R-:W-:Y:S02]  /*1a0c0*/  IMAD.WIDE R12, R0.reuse, 0x2, R22 ;  /* 0x00000002000c7825 */ /* 0x050fe400078e0216 */
[----:B------:R-:W4:Y:S04]  /*1a0d0*/  LDL.64 R22, [R1+0x910] ;  /* 0x0009100001167983 */ /* 0x000f280000100a00 */
[----:B------:R3:W4:Y:S02]  /*1a0e0*/  LDG.E.U16 R225, desc[UR60][R12.64] ;  /* 0x0000003c0ce17981 */ /* 0x000724000c1e1500 */
[----:B---3--:R-:W-:-:S02]  /*1a0f0*/  IMAD.WIDE R12, R0, 0x2, R20 ;  /* 0x00000002000c7825 */ /* 0x008fc400078e0214 */
[----:B------:R-:W3:Y:S04]  /*1a100*/  LDL.64 R20, [R1+0x908] ;  /* 0x0009080001147983 */ /* 0x000ee80000100a00 */
[----:B------:R0:W3:Y:S04]  /*1a110*/  LDG.E.U16 R224, desc[UR60][R12.64] ;  /* 0x0000003c0ce07981 */ /* 0x0000e8000c1e1500 */
[----:B------:R1:W-:Y:S01]  /*1a120*/  STL [R1+0x2a4], R223 ;  /* 0x0002a4df01007387 */ /* 0x0003e20000100800 */
[----:B0-----:R-:W-:-:S03]  /*1a130*/  IMAD.WIDE R12, R0, 0x2, R18 ;  /* 0x00000002000c7825 */ /* 0x001fc600078e0212 */
[----:B------:R-:W3:Y:S04]  /*1a140*/  LDL.64 R18, [R1+0x900] ;  /* 0x0009000001127983 */ /* 0x000ee80000100a00 */
[----:B-1----:R0:W3:Y:S04]  /*1a150*/  LDG.E.U16 R223, desc[UR60][R12.64] ;  /* 0x0000003c0cdf7981 */ /* 0x0020e8000c1e1500 */
[----:B------:R1:W-:Y:S01]  /*1a160*/  STL [R1+0x2a8], R227 ;  /* 0x0002a8e301007387 */ /* 0x0003e20000100800 */
[----:B0-----:R-:W-:-:S03]  /*1a170*/  IMAD.WIDE R12, R0, 0x2, R218 ;  /* 0x00000002000c7825 */ /* 0x001fc600078e02da */
[----:B------:R-:W3:Y:S04]  /*1a180*/  LDL.64 R218, [R1+0x8f8] ;  /* 0x0008f80001da7983 */ /* 0x000ee80000100a00 */
[----:B------:R0:W3:Y:S04]  /*1a190*/  LDG.E.U16 R229, desc[UR60][R12.64] ;  /* 0x0000003c0ce57981 */ /* 0x0000e8000c1e1500 */
[----:B------:R4:W-:Y:S01]  /*1a1a0*/  STL [R1+0x2b0], R226 ;  /* 0x0002b0e201007387 */ /* 0x0009e20000100800 */
[----:B0-----:R-:W-:-:S03]  /*1a1b0*/  IMAD.WIDE R12, R0, 0x2, R8 ;  /* 0x00000002000c7825 */ /* 0x001fc600078e0208 */
[----:B------:R-:W3:Y:S04]  /*1a1c0*/  LDL.64 R8, [R1+0x8f0] ;  /* 0x0008f00001087983 */ /* 0x000ee80000100a00 */
[----:B------:R2:W3:Y:S04]  /*1a1d0*/  LDG.E.U16 R228, desc[UR60][R12.64] ;  /* 0x0000003c0ce47981 */ /* 0x0004e8000c1e1500 */
[----:B------:R0:W-:Y:S04]  /*1a1e0*/  STL [R1+0x348], R222 ;  /* 0x000348de01007387 */ /* 0x0001e80000100800 */
[----:B------:R-:W3:Y:S01]  /*1a1f0*/  LDL.64 R220, [R1+0x8c8] ;  /* 0x0008c80001dc7983 */ /* 0x000ee20000100a00 */
[----:B--2---:R-:W-:-:S03]  /*1a200*/  IMAD.WIDE R12, R0, 0x2, R216 ;  /* 0x00000002000c7825 */ /* 0x004fc600078e02d8 */
[----:B------:R-:W2:Y:S04]  /*1a210*/  LDL.64 R216, [R1+0x8e8] ;  /* 0x0008e80001d87983 */ /* 0x000ea80000100a00 */
[----:B-1----:R4:W2:Y:S02]  /*1a220*/  LDG.E.U16 R227, desc[UR60][R12.64] ;  /* 0x0000003c0ce37981 */ /* 0x0028a4000c1e1500 */
[C---:B----4-:R-:W-:Y:S02]  /*1a230*/  IMAD.WIDE R12, R0.reuse, 0x2, R22 ;  /* 0x00000002000c7825 */ /* 0x050fe400078e0216 */
[----:B------:R-:W4:Y:S04]  /*1a240*/  LDL.64 R22, [R1+0x8e0] ;  /* 0x0008e00001167983 */ /* 0x000f280000100a00 */
[----:B------:R3:W4:Y:S02]  /*1a250*/  LDG.E.U16 R226, desc[UR60][R12.64] ;  /* 0x0000003c0ce27981 */ /* 0x000724000c1e1500 */
[----:B---3--:R-:W-:-:S02]  /*1a260*/  IMAD.WIDE R12, R0, 0x2, R20 ;  /* 0x00000002000c7825 */ /* 0x008fc400078e0214 */
[----:B------:R-:W3:Y:S04]  /*1a270*/  LDL.64 R20, [R1+0x8d8] ;  /* 0x0008d80001147983 */ /* 0x000ee80000100a00 */
[----:B0-----:R0:W3:Y:S02]  /*1a280*/  LDG.E.U16 R222, desc[UR60][R12.64] ;  /* 0x0000003c0cde7981 */ /* 0x0010e4000c1e1500 */
[C---:B0-----:R-:W-:Y:S02]  /*1a290*/  IMAD.WIDE R12, R0.reuse, 0x2, R18 ;  /* 0x00000002000c7825 */ /* 0x041fe400078e0212 */
[----:B------:R-:W3:Y:S04]  /*1a2a0*/  LDL.64 R18, [R1+0x8d0] ;  /* 0x0008d00001127983 */ /* 0x000ee80000100a00 */
[----:B------:R0:W3:Y:S04]  /*1a2b0*/  LDG.E.U16 R240, desc[UR60][R12.64] ;  /* 0x0000003c0cf07981 */ /* 0x0000e8000c1e1500 */
[----:B------:R1:W-:Y:S01]  /*1a2c0*/  STL [R1+0x284], R11 ;  /* 0x0002840b01007387 */ /* 0x0003e20000100800 */
[----:B0-----:R-:W-:-:S05]  /*1a2d0*/  IMAD.WIDE R12, R0, 0x2, R218 ;  /* 0x00000002000c7825 */ /* 0x001fca00078e02da */
[----:B------:R0:W3:Y:S02]  /*1a2e0*/  LDG.E.U16 R241, desc[UR60][R12.64] ;  /* 0x0000003c0cf17981 */ /* 0x0000e4000c1e1500 */
[C---:B0-----:R-:W-:Y:S02]  /*1a2f0*/  IMAD.WIDE R12, R0.reuse, 0x2, R8 ;  /* 0x00000002000c7825 */ /* 0x041fe400078e0208 */
[----:B------:R-:W3:Y:S04]  /*1a300*/  LDL.64 R8, [R1+0x8c0] ;  /* 0x0008c00001087983 */ /* 0x000ee80000100a00 */
[----:B------:R0:W-:Y:S04]  /*1a310*/  STL [R1+0x288], R225 ;  /* 0x000288e101007387 */ /* 0x0001e80000100800 */
[----:B------:R-:W3:Y:S04]  /*1a320*/  LDL.64 R218, [R1+0x8b8] ;  /* 0x0008b80001da7983 */ /* 0x000ee80000100a00 */
[----:B-1----:R2:W3:Y:S02]  /*1a330*/  LDG.E.U16 R11, desc[UR60][R12.64] ;  /* 0x0000003c0c0b7981 */ /* 0x0024e4000c1e1500 */
[----:B--2---:R-:W-:-:S02]  /*1a340*/  IMAD.WIDE R12, R0, 0x2, R216 ;  /* 0x00000002000c7825 */ /* 0x004fc400078e02d8 */
[----:B------:R-:W2:Y:S04]  /*1a350*/  LDL.64 R216, [R1+0x8b0] ;  /* 0x0008b00001d87983 */ /* 0x000ea80000100a00 */
[----:B0-----:R4:W2:Y:S04]  /*1a360*/  LDG.E.U16 R225, desc[UR60][R12.64] ;  /* 0x0000003c0ce17981 */ /* 0x0018a8000c1e1500 */
[----:B------:R0:W-:Y:S01]  /*1a370*/  STL [R1+0x290], R224 ;  /* 0x000290e001007387 */ /* 0x0001e20000100800 */
[----:B----4-:R-:W-:-:S03]  /*1a380*/  IMAD.WIDE R12, R0, 0x2, R22 ;  /* 0x00000002000c7825 */ /* 0x010fc600078e0216 */
[----:B------:R-:W4:Y:S04]  /*1a390*/  LDL.64 R22, [R1+0x8a8] ;  /* 0x0008a80001167983 */ /* 0x000f280000100a00 */
[----:B0-----:R3:W4:Y:S04]  /*1a3a0*/  LDG.E.U16 R224, desc[UR60][R12.64] ;  /* 0x0000003c0ce07981 */ /* 0x001728000c1e1500 */
[----:B------:R0:W-:Y:S01]  /*1a3b0*/  STL [R1+0x2ac], R223 ;  /* 0x0002acdf01007387 */ /* 0x0001e20000100800 */
[----:B---3--:R-:W-:-:S03]  /*1a3c0*/  IMAD.WIDE R12, R0, 0x2, R20 ;  /* 0x00000002000c7825 */ /* 0x008fc600078e0214 */
[----:B------:R-:W3:Y:S04]  /*1a3d0*/  LDL.64 R20, [R1+0x8a0] ;  /* 0x0008a00001147983 */ /* 0x000ee80000100a00 */
[----:B0-----:R0:W3:Y:S02]  /*1a3e0*/  LDG.E.U16 R223, desc[UR60][R12.64] ;  /* 0x0000003c0cdf7981 */ /* 0x0010e4000c1e1500 */
[C---:B0-----:R-:W-:Y:S02]  /*1a3f0*/  IMAD.WIDE R12, R0.reuse, 0x2, R18 ;  /* 0x00000002000c7825 */ /* 0x041fe400078e0212 */
[----:B------:R-:W3:Y:S04]  /*1a400*/  LDL.64 R18, [R1+0x898] ;  /* 0x0008980001127983 */ /* 0x000ee80000100a00 */
[----:B------:R0:W-:Y:S04]  /*1a410*/  STL [R1+0x264], R222 ;  /* 0x000264de01007387 */ /* 0x0001e80000100800 */
[----:B0-----:R0:W3:Y:S02]  /*1a420*/  LDG.E.U16 R222, desc[UR60][R12.64] ;  /* 0x0000003c0cde7981 */ /* 0x0010e4000c1e1500 */
[----:B0-----:R-:W-:-:S05]  /*1a430*/  IMAD.WIDE R12, R0, 0x2, R220 ;  /* 0x00000002000c7825 */ /* 0x001fca00078e02dc */
[----:B------:R0:W3:Y:S02]  /*1a440*/  LDG.E.U16 R221, desc[UR60][R12.64] ;  /* 0x0000003c0cdd7981 */ /* 0x0000e4000c1e1500 */
[C---:B0-----:R-:W-:Y:S02]  /*1a450*/  IMAD.WIDE R12, R0.reuse, 0x2, R8 ;  /* 0x00000002000c7825 */ /* 0x041fe400078e0208 */
[----:B------:R-:W3:Y:S04]  /*1a460*/  LDL.64 R8, [R1+0x890] ;  /* 0x0008900001087983 */ /* 0x000ee80000100a00 */
[----:B------:R0:W3:Y:S02]  /*1a470*/  LDG.E.U16 R220, desc[UR60][R12.64] ;  /* 0x0000003c0cdc7981 */ /* 0x0000e4000c1e1500 */
[----:B0-----:R-:W-:-:S05]  /*1a480*/  IMAD.WIDE R12, R0, 0x2, R218 ;  /* 0x00000002000c7825 */ /* 0x001fca00078e02da */
[----:B------:R2:W3:Y:S04]  /*1a490*/  LDG.E.U16 R218, desc[UR60][R12.64] ;  /* 0x0000003c0cda7981 */ /* 0x0004e8000c1e1500 */
[----:B------:R-:W-:Y:S04]  /*1a4a0*/  STL [R1+0x270], R241 ;  /* 0x000270f101007387 */ /* 0x000fe80000100800 */
[----:B------:R0:W-:Y:S04]  /*1a4b0*/  STL [R1+0x268], R240 ;  /* 0x000268f001007387 */ /* 0x0001e80000100800 */
[----:B0-----:R-:W3:Y:S04]  /*1a4c0*/  LDL.64 R240, [R1+0x880] ;  /* 0x0008800001f07983 */ /* 0x001ee80000100a00 */
[----:B------:R0:W-:Y:S01]  /*1a4d0*/  STL [R1+0x28c], R11 ;  /* 0x00028c0b01007387 */ /* 0x0001e20000100800 */
[----:B--2---:R-:W-:-:S05]  /*1a4e0*/  IMAD.WIDE R12, R0, 0x2, R216 ;  /* 0x00000002000c7825 */ /* 0x004fca00078e02d8 */
[----:B0-----:R4:W2:Y:S02]  /*1a4f0*/  LDG.E.U16 R11, desc[UR60][R12.64] ;  /* 0x0000003c0c0b7981 */ /* 0x0018a4000c1e1500 */
[C---:B----4-:R-:W-:Y:S02]  /*1a500*/  IMAD.WIDE R12, R0.reuse, 0x2, R22 ;  /* 0x00000002000c7825 */ /* 0x050fe400078e0216 */
[----:B---3--:R0:W-:Y:S04]  /*1a510*/  STL [R1+0x23c], R221 ;  /* 0x00023cdd01007387 */ /* 0x0081e80000100800 */
[----:B------:R-:W3:Y:S04]  /*1a520*/  LDL.64 R216, [R1+0x870] ;  /* 0x0008700001d87983 */ /* 0x000ee80000100a00 */
[----:B------:R-:W4:Y:S04]  /*1a530*/  LDL.64 R22, [R1+0x868] ;  /* 0x0008680001167983 */ /* 0x000f280000100a00 */
[----:B0-----:R0:W4:Y:S02]  /*1a540*/  LDG.E.U16 R221, desc[UR60][R12.64] ;  /* 0x0000003c0cdd7981 */ /* 0x001124000c1e1500 */
[----:B0-----:R-:W-:-:S02]  /*1a550*/  IMAD.WIDE R12, R0, 0x2, R20 ;  /* 0x00000002000c7825 */ /* 0x001fc400078e0214 */
[----:B------:R0:W-:Y:S04]  /*1a560*/  STL [R1+0x240], R220 ;  /* 0x000240dc01007387 */ /* 0x0001e80000100800 */
[----:B------:R-:W4:Y:S04]  /*1a570*/  LDL.64 R20, [R1+0x860] ;  /* 0x0008600001147983 */ /* 0x000f280000100a00 */
[----:B0-----:R0:W4:Y:S02]  /*1a580*/  LDG.E.U16 R220, desc[UR60][R12.64] ;  /* 0x0000003c0cdc7981 */ /* 0x001124000c1e1500 */
[----:B0-----:R-:W-:-:S02]  /*1a590*/  IMAD.WIDE R12, R0, 0x2, R18 ;  /* 0x00000002000c7825 */ /* 0x001fc400078e0212 */
[----:B------:R-:W4:Y:S04]  /*1a5a0*/  LDL.64 R18, [R1+0x858] ;  /* 0x0008580001127983 */ /* 0x000f280000100a00 */
[----:B------:R0:W4:Y:S02]  /*1a5b0*/  LDG.E.U16 R219, desc[UR60][R12.64] ;  /* 0x0000003c0cdb7981 */ /* 0x000124000c1e1500 */
[C---:B0-----:R-:W-:Y:S02]  /*1a5c0*/  IMAD.WIDE R12, R0.reuse, 0x2, R8 ;  /* 0x00000002000c7825 */ /* 0x041fe400078e0208 */
[----:B------:R-:W4:Y:S04]  /*1a5d0*/  LDL.64 R8, [R1+0x850] ;  /* 0x0008500001087983 */ /* 0x000f280000100a00 */
[----:B------:R0:W-:Y:S04]  /*1a5e0*/  STL [R1+0x24c], R218 ;  /* 0x00024cda01007387 */ /* 0x0001e80000100800 */
[----:B0-----:R0:W4:Y:S04]  /*1a5f0*/  LDG.E.U16 R218, desc[UR60][R12.64] ;  /* 0x0000003c0cda7981 */ /* 0x001128000c1e1500 */
[----:B------:R-:W0:Y:S04]  /*1a600*/  LDL.64 R12, [R1+0x888] ;  /* 0x00088800010c7983 */ /* 0x000e280000100a00 */
[----:B--2---:R1:W-:Y:S01]  /*1a610*/  STL [R1+0x26c], R11 ;  /* 0x00026c0b01007387 */ /* 0x0043e20000100800 */
[----:B0-----:R-:W-:-:S05]  /*1a620*/  IMAD.WIDE R12, R0, 0x2, R12 ;  /* 0x00000002000c7825 */ /* 0x001fca00078e020c */
[----:B-1----:R0:W2:Y:S02]  /*1a630*/  LDG.E.U16 R11, desc[UR60][R12.64] ;  /* 0x0000003c0c0b7981 */ /* 0x0020a4000c1e1500 */
[C---:B0-----:R-:W-:Y:S02]  /*1a640*/  IMAD.WIDE R12, R0.reuse, 0x2, R240 ;  /* 0x00000002000c7825 */ /* 0x041fe400078e02f0 */
[----:B--2---:R0:W-:Y:S04]  /*1a650*/  STL [R1+0x208], R11 ;  /* 0x0002080b01007387 */ /* 0x0041e80000100800 */
[----:B------:R-:W2:Y:S04]  /*1a660*/  LDL.64 R240, [R1+0x848] ;  /* 0x0008480001f07983 */ /* 0x000ea80000100a00 */
[----:B0-----:R-:W3:Y:S04]  /*1a670*/  LDG.E.U16 R11, desc[UR60][R12.64] ;  /* 0x0000003c0c0b7981 */ /* 0x001ee8000c1e1500 */
[----:B------:R-:W4:Y:S04]  /*1a680*/  LDL.64 R12, [R1+0x878] ;  /* 0x00087800010c7983 */ /* 0x000f280000100a00 */
[----:B---3--:R0:W-:Y:S01]  /*1a690*/  STL [R1+0x20c], R11 ;  /* 0x00020c0b01007387 */ /* 0x0081e20000100800 */
[----:B----4-:R-:W-:-:S05]  /*1a6a0*/  IMAD.WIDE R12, R0, 0x2, R12 ;  /* 0x00000002000c7825 */ /* 0x010fca00078e020c */
[----:B0-----:R0:W3:Y:S02]  /*1a6b0*/  LDG.E.U16 R11, desc[UR60][R12.64] ;  /* 0x0000003c0c0b7981 */ /* 0x0010e4000c1e1500 */
[C---:B0-----:R-:W-:Y:S02]  /*1a6c0*/  IMAD.WIDE R12, R0.reuse, 0x2, R216 ;  /* 0x00000002000c7825 */ /* 0x041fe400078e02d8 */
[----:B---3--:R0:W-:Y:S04]  /*1a6d0*/  STL [R1+0x22c], R11 ;  /* 0x00022c0b01007387 */ /* 0x0081e80000100800 */
[----:B0-----:R0:W3:Y:S02]  /*1a6e0*/  LDG.E.U16 R11, desc[UR60][R12.64] ;  /* 0x0000003c0c0b7981 */ /* 0x0010e4000c1e1500 */
[----:B0-----:R-:W-:-:S05]  /*1a6f0*/  IMAD.WIDE R12, R0, 0x2, R22 ;  /* 0x00000002000c7825 */ /* 0x001fca00078e0216 */
[----:B------:R0:W4:Y:S02]  /*1a700*/  LDG.E.U16 R217, desc[UR60][R12.64] ;  /* 0x0000003c0cd97981 */ /* 0x000124000c1e1500 */
[C---:B0-----:R-:W-:Y:S02]  /*1a710*/  IMAD.WIDE R12, R0.reuse, 0x2, R20 ;  /* 0x00000002000c7825 */ /* 0x041fe400078e0214 */
[----:B------:R-:W4:Y:S04]  /*1a720*/  LDL.64 R20, [R1+0x820] ;  /* 0x0008200001147983 */ /* 0x000f280000100a00 */
[----:B------:R0:W4:Y:S02]  /*1a730*/  LDG.E.U16 R216, desc[UR60][R12.64] ;  /* 0x0000003c0cd87981 */ /* 0x000124000c1e1500 */
[----:B0-----:R-:W-:-:S05]  /*1a740*/  IMAD.WIDE R12, R0, 0x2, R18 ;  /* 0x00000002000c7825 */ /* 0x001fca00078e0212 */
[----:B------:R0:W4:Y:S02]  /*1a750*/  LDG.E.U16 R23, desc[UR60][R12.64] ;  /* 0x0000003c0c177981 */ /* 0x000124000c1e1500 */
[----:B0-----:R-:W-:-:S05]  /*1a760*/  IMAD.WIDE R12, R0, 0x2, R8 ;  /* 0x00000002000c7825 */ /* 0x001fca00078e0208 */
[----:B------:R2:W4:Y:S02]  /*1a770*/  LDG.E.U16 R22, desc[UR60][R12.64] ;  /* 0x0000003c0c167981 */ /* 0x000524000c1e1500 */
[----:B--2---:R-:W-:-:S05]  /*1a780*/  IMAD.WIDE R12, R0, 0x2, R240 ;  /* 0x00000002000c7825 */ /* 0x004fca00078e02f0 */
[----:B------:R0:W2:Y:S04]  /*1a790*/  LDG.E.U16 R241, desc[UR60][R12.64] ;  /* 0x0000003c0cf17981 */ /* 0x0000a8000c1e1500 */
[----:B------:R-:W0:Y:S01]  /*1a7a0*/  LDL.64 R12, [R1+0x840] ;  /* 0x00084000010c7983 */ /* 0x000e220000100a00 */
[----:B------:R-:W-:Y:S01]  /*1a7b0*/  MOV R18, R243 ;  /* 0x000000f300127202 */ /* 0x000fe20000000f00 */
[----:B0-----:R-:W-:-:S05]  /*1a7c0*/  IMAD.WIDE R12, R0, 0x2, R12 ;  /* 0x00000002000c7825 */ /* 0x001fca00078e020c */
[----:B------:R0:W2:Y:S04]  /*1a7d0*/  LDG.E.U16 R243, desc[UR60][R12.64] ;  /* 0x0000003c0cf37981 */ /* 0x0000a8000c1e1500 */
[----:B------:R-:W0:Y:S01]  /*1a7e0*/  LDL.64 R12, [R1+0x838] ;  /* 0x00083800010c7983 */ /* 0x000e220000100a00 */
[----:B------:R-:W-:Y:S01]  /*1a7f0*/  MOV R8, R236 ;  /* 0x000000ec00087202 */ /* 0x000fe20000000f00 */
[----:B0-----:R-:W-:-:S05]  /*1a800*/  IMAD.WIDE R12, R0, 0x2, R12 ;  /* 0x00000002000c7825 */ /* 0x001fca00078e020c */
[----:B------:R0:W2:Y:S04]  /*1a810*/  LDG.E.U16 R236, desc[UR60][R12.64] ;  /* 0x0000003c0cec7981 */ /* 0x0000a8000c1e1500 */
[----:B------:R-:W0:Y:S02]  /*1a820*/  LDL.64 R12, [R1+0x830] ;  /* 0x00083000010c7983 */ /* 0x000e240000100a00 */
[----:B0-----:R-:W-:-:S05]  /*1a830*/  IMAD.WIDE R12, R0, 0x2, R12 ;  /* 0x00000002000c7825 */ /* 0x001fca00078e020c */
[----:B------:R0:W2:Y:S04]  /*1a840*/  LDG.E.U16 R240, desc[UR60][R12.64] ;  /* 0x0000003c0cf07981 */ /* 0x0000a8000c1e1500 */
[----:B------:R-:W0:Y:S04]  /*1a850*/  LDL.64 R12, [R1+0x828] ;  /* 0x00082800010c7983 */ /* 0x000e280000100a00 */
[----:B---3--:R1:W-:Y:S01]  /*1a860*/  STL [R1+0x248], R11 ;  /* 0x0002480b01007387 */ /* 0x0083e20000100800 */
[----:B0-----:R-:W-:-:S05]  /*1a870*/  IMAD.WIDE R12, R0, 0x2, R12 ;  /* 0x00000002000c7825 */ /* 0x001fca00078e020c */
[----:B-1----:R4:W3:Y:S02]  /*1a880*/  LDG.E.U16 R11, desc[UR60][R12.64] ;  /* 0x0000003c0c0b7981 */ /* 0x0028e4000c1e1500 */
[----:B----4-:R-:W-:-:S05]  /*1a890*/  IMAD.WIDE R12, R0, 0x2, R20 ;  /* 0x00000002000c7825 */ /* 0x010fca00078e0214 */
[----:B------:R0:W4:Y:S04]  /*1a8a0*/  LDG.E.U16 R21, desc[UR60][R12.64] ;  /* 0x0000003c0c157981 */ /* 0x000128000c1e1500 */
[----:B------:R-:W0:Y:S02]  /*1a8b0*/  LDL.64 R12, [R1+0x818] ;  /* 0x00081800010c7983 */ /* 0x000e240000100a00 */
[----:B0-----:R-:W-:-:S05]  /*1a8c0*/  IMAD.WIDE R12, R0, 0x2, R12 ;  /* 0x00000002000c7825 */ /* 0x001fca00078e020c */
[----:B------:R0:W4:Y:S04]  /*1a8d0*/  LDG.E.U16 R20, desc[UR60][R12.64] ;  /* 0x0000003c0c147981 */ /* 0x000128000c1e1500 */
[----:B------:R-:W0:Y:S02]  /*1a8e0*/  LDL.64 R12, [R1+0x810] ;  /* 0x00081000010c7983 */ /* 0x000e240000100a00 */
[----:B0-----:R-:W-:-:S05]  /*1a8f0*/  IMAD.WIDE R12, R0, 0x2, R12 ;  /* 0x00000002000c7825 */ /* 0x001fca00078e020c */
[----:B------:R0:W4:Y:S04]  /*1a900*/  LDG.E.U16 R19, desc[UR60][R12.64] ;  /* 0x0000003c0c137981 */ /* 0x000128000c1e1500 */
[----:B------:R-:W0:Y:S01]  /*1a910*/  LDL.64 R12, [R1+0x808] ;  /* 0x00080800010c7983 */ /* 0x000e220000100a00 */
[----:B------:R-:W-:Y:S01]  /*1a920*/  MOV R9, R234 ;  /* 0x000000ea00097202 */ /* 0x000fe20000000f00 */
[----:B0-----:R-:W-:-:S05]  /*1a930*/  IMAD.WIDE R12, R0, 0x2, R12 ;  /* 0x00000002000c7825 */ /* 0x001fca00078e020c */
[----:B------:R0:W3:Y:S04]  /*1a940*/  LDG.E.U16 R234, desc[UR60][R12.64] ;  /* 0x0000003c0cea7981 */ /* 0x0000e8000c1e1500 */
[----:B------:R-:W0:Y:S04]  /*1a950*/  LDL.64 R12, [R1+0x800] ;  /* 0x00080000010c7983 */ /* 0x000e280000100a00 */
[----:B--2---:R1:W-:Y:S01]  /*1a960*/  STL [R1+0x204], R236 ;  /* 0x000204ec01007387 */ /* 0x0043e20000100800 */
[----:B0-----:R-:W-:-:S05]  /*1a970*/  IMAD.WIDE R12, R0, 0x2, R12 ;  /* 0x00000002000c7825 */ /* 0x001fca00078e020c */
[----:B-1----:R0:W2:Y:S04]  /*1a980*/  LDG.E.U16 R236, desc[UR60][R12.64] ;  /* 0x0000003c0cec7981 */ /* 0x0020a8000c1e1500 */
[----:B------:R-:W0:Y:S04]  /*1a990*/  LDL.64 R12, [R1+0x7f8] ;  /* 0x0007f800010c7983 */ /* 0x000e280000100a00 */
[----:B------:R1:W-:Y:S01]  /*1a9a0*/  STL [R1+0x224], R240 ;  /* 0x000224f001007387 */ /* 0x0003e20000100800 */
[----:B------:R-:W-:Y:S02]  /*1a9b0*/  WARPGROUP.DEPBAR.LE gsb0, 0x0 ;  /* 0x00008000000079c5 */ /* 0x000fe40000010000 */
[----:B------:R-:W-:Y:S01]  /*1a9c0*/  WARPGROUP.ARRIVE ;  /* 0x00000000000079c5 */ /* 0x000fe20000000000 */
[----:B------:R-:W-:Y:S01]  /*1a9d0*/  UMOV UR58, UR50 ;  /* 0x00000032003a7c82 */ /* 0x000fe20008000000 */
[----:B------:R-:W-:-:S04]  /*1a9e0*/  UMOV UR59, UR51 ;  /* 0x00000033003b7c82 */ /* 0x000fc80008000000 */
[----:B------:R-:W-:Y:S01]  /*1a9f0*/  HGMMA.64x128x16.F32.BF16 R152, gdesc[UR56].tnspA, R152, gsb0 ;  /* 0x21e00000389879f0 */ /* 0x000fe20008001898 */
[----:B0-----:R-:W-:-:S05]  /*1aa00*/  IMAD.WIDE R12, R0, 0x2, R12 ;  /* 0x00000002000c7825 */ /* 0x001fca00078e020c */
[----:B-1----:R0:W4:Y:S04]  /*1aa10*/  LDG.E.U16 R240, desc[UR60][R12.64] ;  /* 0x0000003c0cf07981 */ /* 0x002128000c1e1500 */
[----:B------:R-:W0:Y:S04]  /*1aa20*/  LDL.64 R12, [R1+0x7f0] ;  /* 0x0007f000010c7983 */ /* 0x000e280000100a00 */
[----:B------:R1:W-:Y:S01]  /*1aa30*/  STL [R1+0xf7c], R0 ;  /* 0x000f7c0001007387 */ /* 0x0003e20000100800 */
[----:B------:R-:W-:Y:S02]  /*1aa40*/  WARPGROUP.DEPBAR.LE gsb0, 0x0 ;  /* 0x00008000000079c5 */ /* 0x000fe40000010000 */
[----:B0-----:R-:W-:Y:S01]  /*1aa50*/  IMAD.WIDE R12, R0, 0x2, R12 ;  /* 0x00000002000c7825 */ /* 0x001fe200078e020c */
[----:B-1----:R-:W-:-:S04]  /*1aa60*/  MOV R0, R252 ;  /* 0x000000fc00007202 */ /* 0x002fc80000000f00 */
[----:B------:R0:W4:Y:S04]  /*1aa70*/  LDG.E.U16 R252, desc[UR60][R12.64] ;  /* 0x0000003c0cfc7981 */ /* 0x000128000c1e1500 */
[----:B------:R-:W4:Y:S04]  /*1aa80*/  LDL.LU R13, [R1+0x490] ;  /* 0x00049000010d7983 */ /* 0x000f280000300800 */
[----:B------:R1:W-:Y:S04]  /*1aa90*/  STL [R1+0x18f8], R30 ;  /* 0x0018f81e01007387 */ /* 0x0003e80000100800 */
[----:B-1----:R-:W4:Y:S04]  /*1aaa0*/  LDL.LU R30, [R1+0x64c] ;  /* 0x00064c00011e7983 */ /* 0x002f280000300800 */
        /* <DEDUP_REMOVED lines=16> */
[----:B---3--:R1:W-:Y:S04]  /*1abb0*/  STL [R1+0x18d4], R234 ;  /* 0x0018d4ea01007387 */ /* 0x0083e80000100800 */
[----:B-1----:R-:W3:Y:S04]  /*1abc0*/  LDL.LU R234, [R1+0x534] ;  /* 0x0005340001ea7983 */ /* 0x002ee80000300800 */
[----:B------:R1:W-:Y:S04]  /*1abd0*/  STL [R1+0x18d0], R243 ;  /* 0x0018d0f301007387 */ /* 0x0003e80000100800 */
[----:B-1----:R-:W3:Y:S04]  /*1abe0*/  LDL.LU R243, [R1+0x514] ;  /* 0x0005140001f37983 */ /* 0x002ee80000300800 */
[----:B--2---:R1:W-:Y:S04]  /*1abf0*/  STL [R1+0x18cc], R236 ;  /* 0x0018ccec01007387 */ /* 0x0043e80000100800 */
[----:B-1----:R-:W2:Y:S04]  /*1ac00*/  LDL.LU R236, [R1+0x4f0] ;  /* 0x0004f00001ec7983 */ /* 0x002ea80000300800 */
[----:B----4-:R1:W-:Y:S04]  /*1ac10*/  STL [R1+0x18c8], R240 ;  /* 0x0018c8f001007387 */ /* 0x0103e80000100800 */
        /* <DEDUP_REMOVED lines=8> */
[----:B-1----:R-:W4:Y:S01]  /*1aca0*/  LDL.LU R201, [R1+0x220] ;  /* 0x0002200001c97983 */ /* 0x002f220000300800 */
[----:B0-----:R-:W-:-:S02]  /*1acb0*/  MOV R12, R18 ;  /* 0x00000012000c7202 */ /* 0x001fc40000000f00 */
[----:B------:R-:W-:Y:S01]  /*1acc0*/  IADD3 R18, R14, R16, RZ ;  /* 0x000000100e127210 */ /* 0x000fe20007ffe0ff */
[----:B------:R-:W-:Y:S06]  /*1acd0*/  BAR.SYNC.DEFER_BLOCKING 0x0 ;  /* 0x0000000000007b1d */ /* 0x000fec0000010000 */
[----:B------:R-:W-:Y:S04]  /*1ace0*/  STS.U16 [R18+0x14400], R249 ;  /* 0x014400f912007388 */ /* 0x000fe80000000400 */
[----:B------:R0:W-:Y:S04]  /*1acf0*/  STS.U16 [R18+0x10000], R30 ;  /* 0x0100001e12007388 */ /* 0x0001e80000000400 */
[----:B0-----:R-:W4:Y:S04]  /*1ad00*/  LDL.LU R30, [R1+0x18f8] ;  /* 0x0018f800011e7983 */ /* 0x001f280000300800 */
        /* <DEDUP_REMOVED lines=16> */
[----:B---3--:R0:W-:Y:S04]  /*1ae10*/  STS.U16 [R18+0x12400], R234 ;  /* 0x012400ea12007388 */ /* 0x0081e80000000400 */
[----:B0-----:R-:W3:Y:S04]  /*1ae20*/  LDL.LU R234, [R1+0x18d4] ;  /* 0x0018d40001ea7983 */ /* 0x001ee80000300800 */
[----:B------:R0:W-:Y:S04]  /*1ae30*/  STS.U16 [R18+0x12800], R243 ;  /* 0x012800f312007388 */ /* 0x0001e80000000400 */
[----:B0-----:R-:W3:Y:S04]  /*1ae40*/  LDL.LU R243, [R1+0x18d0] ;  /* 0x0018d00001f37983 */ /* 0x001ee80000300800 */
[----:B--2---:R0:W-:Y:S04]  /*1ae50*/  STS.U16 [R18+0x12c00], R236 ;  /* 0x012c00ec12007388 */ /* 0x0041e80000000400 */
[----:B0-----:R-:W2:Y:S04]  /*1ae60*/  LDL.LU R236, [R1+0x18cc] ;  /* 0x0018cc0001ec7983 */ /* 0x001ea80000300800 */
[----:B----4-:R0:W-:Y:S04]  /*1ae70*/  STS.U16 [R18+0x13000], R240 ;  /* 0x013000f012007388 */ /* 0x0101e80000000400 */
        /* <DEDUP_REMOVED lines=9> */
[----:B------:R-:W3:Y:S04]  /*1af10*/  LDL.LU R249, [R1+0x4d0] ;  /* 0x0004d00001f97983 */ /* 0x000ee80000300800 */
[----:B------:R0:W-:Y:S04]  /*1af20*/  STL [R1+0x18b4], R202 ;  /* 0x0018b4ca01007387 */ /* 0x0001e80000100800 */
[----:B0-----:R-:W2:Y:S04]  /*1af30*/  LDL.LU R202, [R1+0x390] ;  /* 0x0003900001ca7983 */ /* 0x001ea80000300800 */
[----:B------:R0:W-:Y:S04]  /*1af40*/  STL [R1+0x18b0], R208 ;  /* 0x0018b0d001007387 */ /* 0x0001e80000100800 */
[----:B0-----:R-:W4:Y:S04]  /*1af50*/  LDL.LU R208, [R1+0x374] ;  /* 0x0003740001d07983 */ /* 0x001f280000300800 */
[----:B------:R0:W-:Y:S04]  /*1af60*/  STL [R1+0x18ac], R209 ;  /* 0x0018acd101007387 */ /* 0x0001e80000100800 */
[----:B0-----:R-:W3:Y:S04]  /*1af70*/  LDL.LU R209, [R1+0x34c] ;  /* 0x00034c0001d17983 */ /* 0x001ee80000300800 */
[----:B------:R0:W-:Y:S04]  /*1af80*/  STL [R1+0x18a8], R212 ;  /* 0x0018a8d401007387 */ /* 0x0001e80000100800 */
[----:B0-----:R-:W3:Y:S04]  /*1af90*/  LDL.LU R212, [R1+0x2c0] ;  /* 0x0002c00001d47983 */ /* 0x001ee80000300800 */
[----:B------:R0:W-:Y:S04]  /*1afa0*/  STL [R1+0x18a4], R213 ;  /* 0x0018a4d501007387 */ /* 0x0001e80000100800 */
[----:B0-----:R-:W3:Y:S04]  /*1afb0*/  LDL.LU R213, [R1+0x2a0] ;  /* 0x0002a00001d57983 */ /* 0x001ee80000300800 */
[----:B------:R0:W-:Y:S04]  /*1afc0*/  STL [R1+0x18a0], R206 ;  /* 0x0018a0ce01007387 */ /* 0x0001e80000100800 */
[----:B0-----:R-:W3:Y:S04]  /*1afd0*/  LDL.LU R206, [R1+0x280] ;  /* 0x0002800001ce7983 */ /* 0x001ee80000300800 */
[----:B--2---:R0:W-:Y:S04]  /*1afe0*/  STS.U16 [R18+0x14800], R202 ;  /* 0x014800ca12007388 */ /* 0x0041e80000000400 */
[----:B0-----:R-:W2:Y:S04]  /*1aff0*/  LDL.LU R202, [R1+0x18b4] ;  /* 0x0018b40001ca7983 */ /* 0x001ea80000300800 */
[----:B----4-:R0:W-:Y:S04]  /*1b000*/  STS.U16 [R18+0x14c00], R208 ;  /* 0x014c00d012007388 */ /* 0x0101e80000000400 */
[----:B0-----:R-:W4:Y:S04]  /*1b010*/  LDL.LU R208, [R1+0x18b0] ;  /* 0x0018b00001d07983 */ /* 0x001f280000300800 */
[----:B---3--:R0:W-:Y:S04]  /*1b020*/  STS.U16 [R18+0x15000], R209 ;  /* 0x015000d112007388 */ /* 0x0081e80000000400 */
[----:B0-----:R-:W3:Y:S04]  /*1b030*/  LDL.LU R209, [R1+0x18ac] ;  /* 0x0018ac0001d17983 */ /* 0x001ee80000300800 */
[----:B------:R0:W-:Y:S04]  /*1b040*/  STS.U16 [R18+0x15400], R212 ;  /* 0x015400d412007388 */ /* 0x0001e80000000400 */
[----:B0-----:R-:W3:Y:S04]  /*1b050*/  LDL.LU R212, [R1+0x18a8] ;  /* 0x0018a80001d47983 */ /* 0x001ee80000300800 */
[----:B------:R0:W-:Y:S04]  /*1b060*/  STS.U16 [R18+0x15800], R213 ;  /* 0x015800d512007388 */ /* 0x0001e80000000400 */
[----:B0-----:R-:W3:Y:S04]  /*1b070*/  LDL.LU R213, [R1+0x18a4] ;  /* 0x0018a40001d57983 */ /* 0x001ee80000300800 */
[----:B------:R0:W-:Y:S04]  /*1b080*/  STS.U16 [R18+0x15c00], R206 ;  /* 0x015c00ce12007388 */ /* 0x0001e80000000400 */
[----:B0-----:R-:W3:Y:S04]  /*1b090*/  LDL.LU R206, [R1+0x18a0] ;  /* 0x0018a00001ce7983 */ /* 0x001ee80000300800 */
[----:B------:R0:W-:Y:S04]  /*1b0a0*/  STL [R1+0x189c], R203 ;  /* 0x00189ccb01007387 */ /* 0x0001e80000100800 */
[----:B0-----:R-:W2:Y:S04]  /*1b0b0*/  LDL.LU R203, [R1+0x260] ;  /* 0x0002600001cb7983 */ /* 0x001ea80000300800 */
[----:B--2---:R0:W-:Y:S04]  /*1b0c0*/  STS.U16 [R18+0x16000], R203 ;  /* 0x016000cb12007388 */ /* 0x0041e80000000400 */
[----:B0-----:R-:W2:Y:S04]  /*1b0d0*/  LDL.LU R203, [R1+0x189c] ;  /* 0x00189c0001cb7983 */ /* 0x001ea80000300800 */
[----:B------:R0:W-:Y:S04]  /*1b0e0*/  STL [R1+0x1898], R204 ;  /* 0x001898cc01007387 */ /* 0x0001e80000100800 */
[----:B0-----:R-:W4:Y:S04]  /*1b0f0*/  LDL.LU R204, [R1+0x648] ;  /* 0x0006480001cc7983 */ /* 0x001f280000300800 */
[----:B------:R0:W-:Y:S04]  /*1b100*/  STL [R1+0x1894], R205 ;  /* 0x001894cd01007387 */ /* 0x0001e80000100800 */
[----:B0-----:R-:W3:Y:S04]  /*1b110*/  LDL.LU R205, [R1+0x634] ;  /* 0x0006340001cd7983 */ /* 0x001ee80000300800 */
[----:B------:R0:W-:Y:S04]  /*1b120*/  STL [R1+0x1890], R252 ;  /* 0x001890fc01007387 */ /* 0x0001e80000100800 */
[----:B0-----:R-:W2:Y:S04]  /*1b130*/  LDL.LU R252, [R1+0x610] ;  /* 0x0006100001fc7983 */ /* 0x001ea80000300800 */
        /* <DEDUP_REMOVED lines=10> */
[----:B------:R0:W-:Y:S04]  /*1b1e0*/  STS.U16 [R18+0x16400], R239 ;  /* 0x016400ef12007388 */ /* 0x0001e80000000400 */
[----:B------:R1:W-:Y:S04]  /*1b1f0*/  STS.U16 [R18+0x16800], R233 ;  /* 0x016800e912007388 */ /* 0x0003e80000000400 */
[----:B------:R-:W-:Y:S04]  /*1b200*/  STS.U16 [R18+0x16c00], R229 ;  /* 0x016c00e512007388 */ /* 0x000fe80000000400 */
[----:B------:R-:W-:Y:S04]  /*1b210*/  STS.U16 [R18+0x17000], R225 ;  /* 0x017000e112007388 */ /* 0x000fe80000000400 */
[----:B------:R-:W-:Y:S04]  /*1b220*/  STS.U16 [R18+0x17400], R221 ;  /* 0x017400dd12007388 */ /* 0x000fe80000000400 */
[----:B------:R-:W-:Y:S04]  /*1b230*/  STS.U16 [R18+0x17800], R217 ;  /* 0x017800d912007388 */ /* 0x000fe80000000400 */
[----:B------:R1:W-:Y:S04]  /*1b240*/  STS.U16 [R18+0x17c00], R11 ;  /* 0x017c000b12007388 */ /* 0x0003e80000000400 */
[----:B0-----:R-:W2:Y:S04]  /*1b250*/  LDL.LU R239, [R1+0x4c8] ;  /* 0x0004c80001ef7983 */ /* 0x001ea80000300800 */
[----:B-1----:R-:W2:Y:S01]  /*1b260*/  LDL.LU R233, [R1+0x4d4] ;  /* 0x0004d40001e97983 */ /* 0x002ea20000300800 */
[----:B------:R-:W-:-:S02]  /*1b270*/  MOV R18, R13 ;  /* 0x0000000d00127202 */ /* 0x000fc40000000f00 */
[----:B------:R-:W-:Y:S01]  /*1b280*/  LOP3.LUT R13, R14, 0x10, RZ, 0x3c, !PT ;  /* 0x000000100e0d7812 */ /* 0x000fe200078e3cff */
[----:B------:R-:W2:Y:S03]  /*1b290*/  LDL.LU R229, [R1+0x4b0] ;  /* 0x0004b00001e57983 */ /* 0x000ea60000300800 */
[----:B------:R-:W-:Y:S01]  /*1b2a0*/  IADD3 R11, R16, R13, RZ ;  /* 0x0000000d100b7210 */ /* 0x000fe20007ffe0ff */
[----:B------:R-:W2:Y:S04]  /*1b2b0*/  LDL.LU R225, [R1+0x4c0] ;  /* 0x0004c00001e17983 */ /* 0x000ea80000300800 */
[----:B------:R-:W2:Y:S04]  /*1b2c0*/  LDL.LU R221, [R1+0x4c4] ;  /* 0x0004c40001dd7983 */ /* 0x000ea80000300800 */
[----:B------:R-:W2:Y:S04]  /*1b2d0*/  LDL.LU R217, [R1+0x4bc] ;  /* 0x0004bc0001d97983 */ /* 0x000ea80000300800 */
[----:B------:R-:W2:Y:S04]  /*1b2e0*/  LDL.LU R13, [R1+0x49c] ;  /* 0x00049c00010d7983 */ /* 0x000ea80000300800 */
[----:B----4-:R0:W-:Y:S04]  /*1b2f0*/  STS.U16 [R11+0x10080], R204 ;  /* 0x010080cc0b007388 */ /* 0x0101e80000000400 */
[----:B0-----:R-:W4:Y:S04]  /*1b300*/  LDL.LU R204, [R1+0x1898] ;  /* 0x0018980001cc7983 */ /* 0x001f280000300800 */
[----:B---3--:R0:W-:Y:S04]  /*1b310*/  STS.U16 [R11+0x10480], R205 ;  /* 0x010480cd0b007388 */ /* 0x0081e80000000400 */
[----:B0-----:R-:W3:Y:S04]  /*1b320*/  LDL.LU R205, [R1+0x1894] ;  /* 0x0018940001cd7983 */ /* 0x001ee80000300800 */
[----:B--2---:R0:W-:Y:S04]  /*1b330*/  STS.U16 [R11+0x10880], R252 ;  /* 0x010880fc0b007388 */ /* 0x0041e80000000400 */
[----:B0-----:R-:W2:Y:S04]  /*1b340*/  LDL.LU R252, [R1+0x1890] ;  /* 0x0018900001fc7983 */ /* 0x001ea80000300800 */
[----:B------:R0:W-:Y:S04]  /*1b350*/  STS.U16 [R11+0x10c80], R207 ;  /* 0x010c80cf0b007388 */ /* 0x0001e80000000400 */
        /* <DEDUP_REMOVED lines=9> */
[----:B------:R0:W-:Y:S04]  /*1b3f0*/  STL [R1+0x1878], R3 ;  /* 0x0018780301007387 */ /* 0x0001e80000100800 */
[----:B0-----:R-:W4:Y:S04]  /*1b400*/  LDL.LU R3, [R1+0x550] ;  /* 0x0005500001037983 */ /* 0x001f280000300800 */
[----:B------:R0:W-:Y:S04]  /*1b410*/  STL [R1+0x1874], R2 ;  /* 0x0018740201007387 */ /* 0x0001e80000100800 */
[----:B0-----:R-:W3:Y:S04]  /*1b420*/  LDL.LU R2, [R1+0x530] ;  /* 0x0005300001027983 */ /* 0x001ee80000300800 */
[----:B----4-:R0:W-:Y:S04]  /*1b430*/  STS.U16 [R11+0x12080], R3 ;  /* 0x012080030b007388 */ /* 0x0101e80000000400 */
[----:B0-----:R-:W4:Y:S04]  /*1b440*/  LDL.LU R3, [R1+0x1878] ;  /* 0x0018780001037983 */ /* 0x001f280000300800 */
[----:B---3--:R0:W-:Y:S04]  /*1b450*/  STS.U16 [R11+0x12480], R2 ;  /* 0x012480020b007388 */ /* 0x0081e80000000400 */
[----:B0-----:R-:W3:Y:S04]  /*1b460*/  LDL.LU R2, [R1+0x1874] ;  /* 0x0018740001027983 */ /* 0x001ee80000300800 */
        /* <DEDUP_REMOVED lines=26> */
[----:B------:R-:W-:Y:S04]  /*1b610*/  STS.U16 [R11+0x14480], R247 ;  /* 0x014480f70b007388 */ /* 0x000fe80000000400 */
[----:B--2---:R0:W-:Y:S04]  /*1b620*/  STS.U16 [R11+0x14080], R154 ;  /* 0x0140809a0b007388 */ /* 0x0041e80000000400 */
[----:B0-----:R-:W2:Y:S04]  /*1b630*/  LDL.LU R154, [R1+0x1858] ;  /* 0x00185800019a7983 */ /* 0x001ea80000300800 */
[----:B------:R-:W4:Y:S04]  /*1b640*/  LDL.LU R247, [R1+0x4cc] ;  /* 0x0004cc0001f77983 */ /* 0x000f280000300800 */
[----:B------:R0:W-:Y:S04]  /*1b650*/  STL [R1+0x1854], R155 ;  /* 0x0018549b01007387 */ /* 0x0001e80000100800 */
[----:B0-----:R-:W3:Y:S04]  /*1b660*/  LDL.LU R155, [R1+0x38c] ;  /* 0x00038c00019b7983 */ /* 0x001ee80000300800 */
[----:B------:R0:W-:Y:S04]  /*1b670*/  STL [R1+0x1850], R245 ;  /* 0x001850f501007387 */ /* 0x0001e80000100800 */
[----:B0-----:R-:W2:Y:S04]  /*1b680*/  LDL.LU R245, [R1+0x370] ;  /* 0x0003700001f57983 */ /* 0x001ea80000300800 */
[----:B------:R0:W-:Y:S04]  /*1b690*/  STL [R1+0x184c], R156 ;  /* 0x00184c9c01007387 */ /* 0x0001e80000100800 */
[----:B0-----:R-:W4:Y:S04]  /*1b6a0*/  LDL.LU R156, [R1+0x344] ;  /* 0x00034400019c7983 */ /* 0x001f280000300800 */
        /* <DEDUP_REMOVED lines=8> */
[----:B------:R-:W-:Y:S04]  /*1b730*/  STS.U16 [R11+0x16480], R238 ;  /* 0x016480ee0b007388 */ /* 0x000fe80000000400 */
[----:B------:R-:W-:Y:S04]  /*1b740*/  STS.U16 [R11+0x16880], R232 ;  /* 0x016880e80b007388 */ /* 0x000fe80000000400 */
[----:B------:R-:W-:Y:S04]  /*1b750*/  STS.U16 [R11+0x16c80], R228 ;  /* 0x016c80e40b007388 */ /* 0x000fe80000000400 */
[----:B---3--:R0:W-:Y:S04]  /*1b760*/  STS.U16 [R11+0x14880], R155 ;  /* 0x0148809b0b007388 */ /* 0x0081e80000000400 */
        /* <DEDUP_REMOVED lines=14> */
[----:B------:R-:W2:Y:S04]  /*1b850*/  LDL.LU R232, [R1+0x4a8] ;  /* 0x0004a80001e87983 */ /* 0x000ea80000300800 */
[----:B------:R-:W4:Y:S04]  /*1b860*/  LDL.LU R228, [R1+0x4ac] ;  /* 0x0004ac0001e47983 */ /* 0x000f280000300800 */
[----:B------:R0:W-:Y:S04]  /*1b870*/  STL [R1+0x1838], R248 ;  /* 0x001838f801007387 */ /* 0x0001e80000100800 */
[----:B0-----:R-:W3:Y:S04]  /*1b880*/  LDL.LU R248, [R1+0x244] ;  /* 0x0002440001f87983 */ /* 0x001ee80000300800 */
[----:B------:R0:W-:Y:S04]  /*1b890*/  STL [R1+0x1834], R160 ;  /* 0x001834a001007387 */ /* 0x0001e80000100800 */
[----:B0-----:R-:W2:Y:S04]  /*1b8a0*/  LDL.LU R160, [R1+0x630] ;  /* 0x0006300001a07983 */ /* 0x001ea80000300800 */
[----:B------:R0:W-:Y:S04]  /*1b8b0*/  STS.U16 [R11+0x17080], R224 ;  /* 0x017080e00b007388 */ /* 0x0001e80000000400 */
[----:B------:R1:W-:Y:S01]  /*1b8c0*/  STS.U16 [R11+0x17480], R220 ;  /* 0x017480dc0b007388 */ /* 0x0003e20000000400 */
[----:B0-----:R-:W-:-:S02]  /*1b8d0*/  MOV R224, R13 ;  /* 0x0000000d00e07202 */ /* 0x001fc40000000f00 */
[----:B------:R-:W-:Y:S02]  /*1b8e0*/  LOP3.LUT R13, R14, 0x20, RZ, 0x3c, !PT ;  /* 0x000000200e0d7812 */ /* 0x000fe400078e3cff */
[----:B-1----:R-:W-:Y:S01]  /*1b8f0*/  MOV R220, R12 ;  /* 0x0000000c00dc7202 */ /* 0x002fe20000000f00 */
[----:B------:R0:W-:Y:S01]  /*1b900*/  STS.U16 [R11+0x17880], R216 ;  /* 0x017880d80b007388 */ /* 0x0001e20000000400 */
[----:B------:R-:W-:-:S03]  /*1b910*/  IADD3 R12, R16, R13, RZ ;  /* 0x0000000d100c7210 */ /* 0x000fc60007ffe0ff */
[----:B------:R1:W-:Y:S04]  /*1b920*/  STS.U16 [R11+0x17c80], R21 ;  /* 0x017c80150b007388 */ /* 0x0003e80000000400 */
[----:B0-----:R-:W4:Y:S04]  /*1b930*/  LDL.LU R216, [R1+0x50c] ;  /* 0x00050c0001d87983 */ /* 0x001f280000300800 */
[----:B-1----:R-:W4:Y:S04]  /*1b940*/  LDL.LU R21, [R1+0x54c] ;  /* 0x00054c0001157983 */ /* 0x002f280000300800 */
[----:B------:R-:W4:Y:S04]  /*1b950*/  LDL.LU R11, [R1+0x52c] ;  /* 0x00052c00010b7983 */ /* 0x000f280000300800 */
[----:B------:R-:W4:Y:S04]  /*1b960*/  LDL.LU R13, [R1+0x568] ;  /* 0x00056800010d7983 */ /* 0x000f280000300800 */
[----:B---3--:R0:W-:Y:S04]  /*1b970*/  STS.U16 [R12+0x10100], R248 ;  /* 0x010100f80c007388 */ /* 0x0081e80000000400 */
[----:B0-----:R-:W3:Y:S04]  /*1b980*/  LDL.LU R248, [R1+0x1838] ;  /* 0x0018380001f87983 */ /* 0x001ee80000300800 */
[----:B--2---:R0:W-:Y:S04]  /*1b990*/  STS.U16 [R12+0x10500], R160 ;  /* 0x010500a00c007388 */ /* 0x0041e80000000400 */
        /* <DEDUP_REMOVED lines=13> */
[----:B----4-:R0:W-:Y:S04]  /*1ba70*/  STS.U16 [R12+0x11100], R162 ;  /* 0x011100a20c007388 */ /* 0x0101e80000000400 */
[----:B0-----:R-:W4:Y:S04]  /*1ba80*/  LDL.LU R162, [R1+0x1828] ;  /* 0x0018280001a27983 */ /* 0x001f280000300800 */
[----:B------:R0:W-:Y:S04]  /*1ba90*/  STL [R1+0x1824], R163 ;  /* 0x001824a301007387 */ /* 0x0001e80000100800 */
[----:B0-----:R-:W3:Y:S04]  /*1baa0*/  LDL.LU R163, [R1+0x5a8] ;  /* 0x0005a80001a37983 */ /* 0x001ee80000300800 */
[----:B------:R0:W-:Y:S04]  /*1bab0*/  STL [R1+0x1820], R251 ;  /* 0x001820fb01007387 */ /* 0x0001e80000100800 */
[----:B0-----:R-:W4:Y:S04]  /*1bac0*/  LDL.LU R251, [R1+0x588] ;  /* 0x0005880001fb7983 */ /* 0x001f280000300800 */
[----:B------:R-:W-:Y:S04]  /*1bad0*/  STS.U16 [R12+0x11d00], R13 ;  /* 0x011d000d0c007388 */ /* 0x000fe80000000400 */
[----:B------:R-:W-:Y:S04]  /*1bae0*/  STS.U16 [R12+0x12100], R21 ;  /* 0x012100150c007388 */ /* 0x000fe80000000400 */
[----:B------:R-:W-:Y:S04]  /*1baf0*/  STS.U16 [R12+0x12500], R11 ;  /* 0x0125000b0c007388 */ /* 0x000fe80000000400 */
[----:B------:R-:W-:Y:S04]  /*1bb00*/  STS.U16 [R12+0x12900], R216 ;  /* 0x012900d80c007388 */ /* 0x000fe80000000400 */
[----:B--2---:R-:W-:Y:S04]  /*1bb10*/  STS.U16 [R12+0x12d00], R164 ;  /* 0x012d00a40c007388 */ /* 0x004fe80000000400 */
[----:B---3--:R0:W-:Y:S04]  /*1bb20*/  STS.U16 [R12+0x11500], R163 ;  /* 0x011500a30c007388 */ /* 0x0081e80000000400 */
[----:B0-----:R-:W2:Y:S04]  /*1bb30*/  LDL.LU R163, [R1+0x1824] ;  /* 0x0018240001a37983 */ /* 0x001ea80000300800 */
[----:B----4-:R0:W-:Y:S04]  /*1bb40*/  STS.U16 [R12+0x11900], R251 ;  /* 0x011900fb0c007388 */ /* 0x0101e80000000400 */
[----:B0-----:R-:W3:Y:S04]  /*1bb50*/  LDL.LU R251, [R1+0x1820] ;  /* 0x0018200001fb7983 */ /* 0x001ee80000300800 */
[----:B------:R-:W4:Y:S04]  /*1bb60*/  LDL.LU R13, [R1+0x2b8] ;  /* 0x0002b800010d7983 */ /* 0x000f280000300800 */
[----:B------:R-:W2:Y:S04]  /*1bb70*/  LDL.LU R21, [R1+0x298] ;  /* 0x0002980001157983 */ /* 0x000ea80000300800 */
[----:B------:R-:W3:Y:S04]  /*1bb80*/  LDL.LU R11, [R1+0x278] ;  /* 0x00027800010b7983 */ /* 0x000ee80000300800 */
[----:B------:R-:W4:Y:S04]  /*1bb90*/  LDL.LU R216, [R1+0x258] ;  /* 0x0002580001d87983 */ /* 0x000f280000300800 */
[----:B------:R-:W3:Y:S04]  /*1bba0*/  LDL.LU R164, [R1+0x181c] ;  /* 0x00181c0001a47983 */ /* 0x000ee80000300800 */
[----:B------:R0:W-:Y:S04]  /*1bbb0*/  STL [R1+0x1818], R165 ;  /* 0x001818a501007387 */ /* 0x0001e80000100800 */
[----:B0-----:R-:W2:Y:S04]  /*1bbc0*/  LDL.LU R165, [R1+0x45c] ;  /* 0x00045c0001a57983 */ /* 0x001ea80000300800 */
[----:B------:R0:W-:Y:S04]  /*1bbd0*/  STL [R1+0x1814], R166 ;  /* 0x001814a601007387 */ /* 0x0001e80000100800 */
[----:B0-----:R-:W4:Y:S04]  /*1bbe0*/  LDL.LU R166, [R1+0x3f4] ;  /* 0x0003f40001a67983 */ /* 0x001f280000300800 */
[----:B--2---:R0:W-:Y:S04]  /*1bbf0*/  STS.U16 [R12+0x13100], R165 ;  /* 0x013100a50c007388 */ /* 0x0041e80000000400 */
[----:B0-----:R-:W2:Y:S04]  /*1bc00*/  LDL.LU R165, [R1+0x1818] ;  /* 0x0018180001a57983 */ /* 0x001ea80000300800 */
[----:B----4-:R0:W-:Y:S04]  /*1bc10*/  STS.U16 [R12+0x13500], R166 ;  /* 0x013500a60c007388 */ /* 0x0101e80000000400 */
[----:B0-----:R-:W4:Y:S04]  /*1bc20*/  LDL.LU R166, [R1+0x1814] ;  /* 0x0018140001a67983 */ /* 0x001f280000300800 */
[----:B------:R0:W-:Y:S04]  /*1bc30*/  STL [R1+0x1810], R167 ;  /* 0x001810a701007387 */ /* 0x0001e80000100800 */
[----:B0-----:R-:W3:Y:S04]  /*1bc40*/  LDL.LU R167, [R1+0x3c0] ;  /* 0x0003c00001a77983 */ /* 0x001ee80000300800 */
        /* <DEDUP_REMOVED lines=10> */
[----:B------:R-:W-:Y:S04]  /*1bcf0*/  STS.U16 [R12+0x14500], R244 ;  /* 0x014500f40c007388 */ /* 0x000fe80000000400 */
[----:B------:R-:W-:Y:S04]  /*1bd00*/  STS.U16 [R12+0x16100], R216 ;  /* 0x016100d80c007388 */ /* 0x000fe80000000400 */
[----:B--2---:R0:W-:Y:S04]  /*1bd10*/  STS.U16 [R12+0x13d00], R168 ;  /* 0x013d00a80c007388 */ /* 0x0041e80000000400 */
[----:B0-----:R-:W2:Y:S04]  /*1bd20*/  LDL.LU R168, [R1+0x180c] ;  /* 0x00180c0001a87983 */ /* 0x001ea80000300800 */
[----:B----4-:R0:W-:Y:S04]  /*1bd30*/  STS.U16 [R12+0x14100], R169 ;  /* 0x014100a90c007388 */ /* 0x0101e80000000400 */
[----:B0-----:R-:W4:Y:S04]  /*1bd40*/  LDL.LU R169, [R1+0x1808] ;  /* 0x0018080001a97983 */ /* 0x001f280000300800 */
[----:B------:R-:W2:Y:S04]  /*1bd50*/  LDL.LU R244, [R1+0x340] ;  /* 0x0003400001f47983 */ /* 0x000ea80000300800 */
[----:B---3--:R0:W-:Y:S04]  /*1bd60*/  STS.U16 [R12+0x14900], R170 ;  /* 0x014900aa0c007388 */ /* 0x0081e80000000400 */
[----:B0-----:R-:W3:Y:S04]  /*1bd70*/  LDL.LU R170, [R1+0x1804] ;  /* 0x0018040001aa7983 */ /* 0x001ee80000300800 */
[----:B------:R0:W-:Y:S04]  /*1bd80*/  STS.U16 [R12+0x14d00], R171 ;  /* 0x014d00ab0c007388 */ /* 0x0001e80000000400 */
[----:B0-----:R-:W3:Y:S04]  /*1bd90*/  LDL.LU R171, [R1+0x1800] ;  /* 0x0018000001ab7983 */ /* 0x001ee80000300800 */
[----:B------:R-:W4:Y:S04]  /*1bda0*/  LDL.LU R216, [R1+0x62c] ;  /* 0x00062c0001d87983 */ /* 0x000f280000300800 */
        /* <DEDUP_REMOVED lines=9> */
[----:B0-----:R-:W-:-:S04]  /*1be40*/  LOP3.LUT R11, R14, 0x30, RZ, 0x3c, !PT ;  /* 0x000000300e0b7812 */ /* 0x001fc800078e3cff */
[----:B------:R-:W-:Y:S01]  /*1be50*/  IADD3 R11, R16, R11, RZ ;  /* 0x0000000b100b7210 */ /* 0x000fe20007ffe0ff */
[----:B------:R-:W-:Y:S04]  /*1be60*/  STS.U16 [R12+0x17d00], R20 ;  /* 0x017d00140c007388 */ /* 0x000fe80000000400 */
[----:B--2---:R0:W-:Y:S04]  /*1be70*/  STS.U16 [R12+0x15100], R244 ;  /* 0x015100f40c007388 */ /* 0x0041e80000000400 */
[----:B0-----:R-:W2:Y:S04]  /*1be80*/  LDL.LU R244, [R1+0x564] ;  /* 0x0005640001f47983 */ /* 0x001ea80000300800 */
[----:B------:R-:W3:Y:S04]  /*1be90*/  LDL.LU R13, [R1+0x548] ;  /* 0x00054800010d7983 */ /* 0x000ee80000300800 */
[----:B------:R-:W3:Y:S04]  /*1bea0*/  LDL.LU R21, [R1+0x524] ;  /* 0x0005240001157983 */ /* 0x000ee80000300800 */
[----:B------:R-:W3:Y:S04]  /*1beb0*/  LDL.LU R237, [R1+0x584] ;  /* 0x0005840001ed7983 */ /* 0x000ee80000300800 */
[----:B------:R-:W3:Y:S04]  /*1bec0*/  LDL.LU R231, [R1+0x5a4] ;  /* 0x0005a40001e77983 */ /* 0x000ee80000300800 */
[----:B------:R-:W3:Y:S04]  /*1bed0*/  LDL.LU R227, [R1+0x5c4] ;  /* 0x0005c40001e37983 */ /* 0x000ee80000300800 */
[----:B------:R-:W3:Y:S04]  /*1bee0*/  LDL.LU R223, [R1+0x5e4] ;  /* 0x0005e40001df7983 */ /* 0x000ee80000300800 */
[----:B------:R-:W3:Y:S04]  /*1bef0*/  LDL.LU R219, [R1+0x608] ;  /* 0x0006080001db7983 */ /* 0x000ee80000300800 */
[----:B------:R-:W3:Y:S04]  /*1bf00*/  LDL.LU R23, [R1+0x654] ;  /* 0x0006540001177983 */ /* 0x000ee80000300800 */
[----:B----4-:R0:W-:Y:S04]  /*1bf10*/  STS.U16 [R11+0x10580], R216 ;  /* 0x010580d80b007388 */ /* 0x0101e80000000400 */
[----:B0-----:R-:W4:Y:S04]  /*1bf20*/  LDL.LU R216, [R1+0x504] ;  /* 0x0005040001d87983 */ /* 0x001f280000300800 */
[----:B------:R-:W4:Y:S04]  /*1bf30*/  LDL.LU R20, [R1+0x450] ;  /* 0x0004500001147983 */ /* 0x000f280000300800 */
[----:B------:R-:W4:Y:S04]  /*1bf40*/  LDL.LU R12, [R1+0x3ec] ;  /* 0x0003ec00010c7983 */ /* 0x000f280000300800 */
[----:B--2---:R-:W-:Y:S04]  /*1bf50*/  STS.U16 [R11+0x11d80], R244 ;  /* 0x011d80f40b007388 */ /* 0x004fe80000000400 */
[----:B---3--:R-:W-:Y:S04]  /*1bf60*/  STS.U16 [R11+0x12180], R13 ;  /* 0x0121800d0b007388 */ /* 0x008fe80000000400 */
[----:B------:R-:W-:Y:S04]  /*1bf70*/  STS.U16 [R11+0x12580], R21 ;  /* 0x012580150b007388 */ /* 0x000fe80000000400 */
[----:B------:R-:W-:Y:S04]  /*1bf80*/  STS.U16 [R11+0x11980], R237 ;  /* 0x011980ed0b007388 */ /* 0x000fe80000000400 */
[----:B------:R-:W-:Y:S04]  /*1bf90*/  STS.U16 [R11+0x11580], R231 ;  /* 0x011580e70b007388 */ /* 0x000fe80000000400 */
[----:B------:R-:W-:Y:S04]  /*1bfa0*/  STS.U16 [R11+0x11180], R227 ;  /* 0x011180e30b007388 */ /* 0x000fe80000000400 */
[----:B------:R-:W-:Y:S04]  /*1bfb0*/  STS.U16 [R11+0x10d80], R223 ;  /* 0x010d80df0b007388 */ /* 0x000fe80000000400 */
[----:B------:R-:W-:Y:S04]  /*1bfc0*/  STS.U16 [R11+0x10980], R219 ;  /* 0x010980db0b007388 */ /* 0x000fe80000000400 */
[----:B------:R0:W-:Y:S04]  /*1bfd0*/  STS.U16 [R11+0x10180], R23 ;  /* 0x010180170b007388 */ /* 0x0001e80000000400 */
[----:B0-----:R-:W2:Y:S04]  /*1bfe0*/  LDL.LU R23, [R1+0x3bc] ;  /* 0x0003bc0001177983 */ /* 0x001ea80000300800 */
[----:B------:R-:W3:Y:S04]  /*1bff0*/  LDL.LU R219, [R1+0x39c] ;  /* 0x00039c0001db7983 */ /* 0x000ee80000300800 */
[----:B------:R-:W3:Y:S04]  /*1c000*/  LDL.LU R223, [R1+0x210] ;  /* 0x0002100001df7983 */ /* 0x000ee80000300800 */
[----:B------:R-:W2:Y:S04]  /*1c010*/  LDL.LU R227, [R1+0x380] ;  /* 0x0003800001e37983 */ /* 0x000ea80000300800 */
[----:B------:R-:W3:Y:S04]  /*1c020*/  LDL.LU R231, [R1+0x368] ;  /* 0x0003680001e77983 */ /* 0x000ee80000300800 */
[----:B------:R-:W2:Y:S04]  /*1c030*/  LDL.LU R237, [R1+0x33c] ;  /* 0x00033c0001ed7983 */ /* 0x000ea80000300800 */
[----:B------:R-:W2:Y:S04]  /*1c040*/  LDL.LU R244, [R1+0x2b4] ;  /* 0x0002b40001f47983 */ /* 0x000ea80000300800 */
[----:B------:R-:W2:Y:S04]  /*1c050*/  LDL.LU R13, [R1+0x294] ;  /* 0x00029400010d7983 */ /* 0x000ea80000300800 */
[----:B----4-:R0:W-:Y:S04]  /*1c060*/  STS.U16 [R11+0x12980], R216 ;  /* 0x012980d80b007388 */ /* 0x0101e80000000400 */
[----:B------:R-:W4:Y:S04]  /*1c070*/  LDL.LU R21, [R1+0x274] ;  /* 0x0002740001157983 */ /* 0x000f280000300800 */
[----:B0-----:R-:W4:Y:S04]  /*1c080*/  LDL.LU R216, [R1+0x250] ;  /* 0x0002500001d87983 */ /* 0x001f280000300800 */
[----:B------:R0:W-:Y:S04]  /*1c090*/  STL [R1+0x17fc], R172 ;  /* 0x0017fcac01007387 */ /* 0x0001e80000100800 */
[----:B0-----:R-:W4:Y:S04]  /*1c0a0*/  LDL.LU R172, [R1+0x4e0] ;  /* 0x0004e00001ac7983 */ /* 0x001f280000300800 */
[----:B------:R-:W-:Y:S04]  /*1c0b0*/  STS.U16 [R11+0x13580], R12 ;  /* 0x0135800c0b007388 */ /* 0x000fe80000000400 */
[----:B------:R-:W-:Y:S04]  /*1c0c0*/  STS.U16 [R11+0x13180], R20 ;  /* 0x013180140b007388 */ /* 0x000fe80000000400 */
[----:B------:R-:W-:Y:S04]  /*1c0d0*/  STS.U16 [R11+0x16580], R235 ;  /* 0x016580eb0b007388 */ /* 0x000fe80000000400 */
[----:B---3--:R0:W-:Y:S02]  /*1c0e0*/  STS.U16 [R11+0x14d80], R231 ;  /* 0x014d80e70b007388 */ /* 0x0081e40000000400 */
[----:B0-----:R-:W-:-:S02]  /*1c0f0*/  MOV R231, R238 ;  /* 0x000000ee00e77202 */ /* 0x001fc40000000f00 */
[----:B------:R-:W-:Y:S01]  /*1c100*/  MOV R238, R229 ;  /* 0x000000e500ee7202 */ /* 0x000fe20000000f00 */
[----:B--2---:R-:W-:Y:S04]  /*1c110*/  STS.U16 [R11+0x14980], R227 ;  /* 0x014980e30b007388 */ /* 0x004fe80000000400 */
[----:B----4-:R0:W-:Y:S04]  /*1c120*/  STS.U16 [R11+0x12d80], R172 ;  /* 0x012d80ac0b007388 */ /* 0x0101e80000000400 */
[----:B0-----:R-:W2:Y:S04]  /*1c130*/  LDL.LU R172, [R1+0x17fc] ;  /* 0x0017fc0001ac7983 */ /* 0x001ea80000300800 */
[----:B------:R-:W3:Y:S04]  /*1c140*/  LDL.LU R12, [R1+0x2cc] ;  /* 0x0002cc00010c7983 */ /* 0x000ee80000300800 */
[----:B------:R-:W4:Y:S04]  /*1c150*/  LDL.LU R229, [R1+0x2d0] ;  /* 0x0002d00001e57983 */ /* 0x000f280000300800 */
[----:B------:R-:W2:Y:S04]  /*1c160*/  LDL.LU R227, [R1+0x2d4] ;  /* 0x0002d40001e37983 */ /* 0x000ea80000300800 */
[----:B------:R0:W-:Y:S02]  /*1c170*/  STS.U16 [R11+0x16180], R216 ;  /* 0x016180d80b007388 */ /* 0x0001e40000000400 */
[----:B0-----:R-:W-:-:S02]  /*1c180*/  MOV R216, R224 ;  /* 0x000000e000d87202 */ /* 0x001fc40000000f00 */
[----:B------:R-:W2:Y:S04]  /*1c190*/  LDL.LU R224, [R1+0x254] ;  /* 0x0002540001e07983 */ /* 0x000ea80000300800 */
[----:B------:R-:W2:Y:S04]  /*1c1a0*/  LDL.LU R20, [R1+0x200] ;  /* 0x0002000001147983 */ /* 0x000ea80000300800 */
[----:B------:R0:W-:Y:S04]  /*1c1b0*/  STS.U16 [R11+0x15580], R244 ;  /* 0x015580f40b007388 */ /* 0x0001e80000000400 */
[----:B------:R1:W-:Y:S04]  /*1c1c0*/  STS.U16 [R11+0x15d80], R21 ;  /* 0x015d80150b007388 */ /* 0x0003e80000000400 */
[----:B------:R-:W-:Y:S01]  /*1c1d0*/  STS.U16 [R11+0x13980], R23 ;  /* 0x013980170b007388 */ /* 0x000fe20000000400 */
[----:B0-----:R-:W-:-:S03]  /*1c1e0*/  MOV R244, R220 ;  /* 0x000000dc00f47202 */ /* 0x001fc60000000f00 */
[----:B------:R0:W-:Y:S01]  /*1c1f0*/  STS.U16 [R11+0x15180], R237 ;  /* 0x015180ed0b007388 */ /* 0x0001e20000000400 */
[----:B------:R-:W-:-:S03]  /*1c200*/  MOV R220, R228 ;  /* 0x000000e400dc7202 */ /* 0x000fc60000000f00 */
[----:B-1----:R-:W2:Y:S01]  /*1c210*/  LDL.LU R21, [R1+0x218] ;  /* 0x0002180001157983 */ /* 0x002ea20000300800 */
[----:B------:R-:W-:-:S03]  /*1c220*/  MOV R228, R18 ;  /* 0x0000001200e47202 */ /* 0x000fc60000000f00 */
[----:B------:R1:W-:Y:S01]  /*1c230*/  STS.U16 [R11+0x14180], R223 ;  /* 0x014180df0b007388 */ /* 0x0003e20000000400 */
[----:B0-----:R-:W-:-:S03]  /*1c240*/  MOV R237, R232 ;  /* 0x000000e800ed7202 */ /* 0x001fc60000000f00 */
[----:B------:R0:W-:Y:S01]  /*1c250*/  STS.U16 [R11+0x15980], R13 ;  /* 0x0159800d0b007388 */ /* 0x0001e20000000400 */
[----:B------:R-:W-:-:S03]  /*1c260*/  MOV R232, R217 ;  /* 0x000000d900e87202 */ /* 0x000fc60000000f00 */
[----:B------:R-:W2:Y:S04]  /*1c270*/  LDL.LU R23, [R1+0x620] ;  /* 0x0006200001177983 */ /* 0x000ea80000300800 */
[----:B-1----:R-:W2:Y:S04]  /*1c280*/  LDL R223, [R1+0x3e8] ;  /* 0x0003e80001df7983 */ /* 0x002ea80000100800 */
[----:B------:R-:W2:Y:S04]  /*1c290*/  LDL R18, [R1+0x400] ;  /* 0x0004000001127983 */ /* 0x000ea80000100800 */
[----:B0-----:R-:W2:Y:S04]  /*1c2a0*/  LDL R13, [R1+0x3e0] ;  /* 0x0003e000010d7983 */ /* 0x001ea80000100800 */
[----:B------:R-:W2:Y:S04]  /*1c2b0*/  LDL.LU R217, [R1+0x408] ;  /* 0x0004080001d97983 */ /* 0x000ea80000300800 */
[----:B------:R0:W-:Y:S04]  /*1c2c0*/  STS.U16 [R11+0x13d80], R219 ;  /* 0x013d80db0b007388 */ /* 0x0001e80000000400 */
[----:B0-----:R-:W2:Y:S04]  /*1c2d0*/  LDL.LU R219, [R1+0x404] ;  /* 0x0004040001db7983 */ /* 0x001ea80000300800 */
[----:B------:R-:W2:Y:S04]  /*1c2e0*/  LDL.LU R235, [R1+0x640] ;  /* 0x0006400001eb7983 */ /* 0x000ea80000300800 */
[----:B------:R0:W-:Y:S02]  /*1c2f0*/  STS.U16 [R11+0x14580], R242 ;  /* 0x014580f20b007388 */ /* 0x0001e40000000400 */
[----:B0-----:R-:W3:Y:S01]  /*1c300*/  LDC R242, c[0x0][0x238] ;  /* 0x00008e00fff27b82 */ /* 0x001ee20000000800 */
[----:B------:R-:W-:Y:S01]  /*1c310*/  ISETP.GT.U32.AND.EX P0, PT, R127, RZ, PT, P0 ;  /* 0x000000ff7f00720c */ /* 0x000fe20003f04100 */
[----:B------:R-:W-:Y:S04]  /*1c320*/  STS.U16 [R11+0x16980], R230 ;  /* 0x016980e60b007388 */ /* 0x000fe80000000400 */
[----:B------:R-:W-:Y:S04]  /*1c330*/  STS.U16 [R11+0x16d80], R226 ;  /* 0x016d80e20b007388 */ /* 0x000fe80000000400 */
[----:B------:R-:W-:Y:S04]  /*1c340*/  STS.U16 [R11+0x17180], R222 ;  /* 0x017180de0b007388 */ /* 0x000fe80000000400 */
[----:B------:R0:W-:Y:S04]  /*1c350*/  STS.U16 [R11+0x17580], R218 ;  /* 0x017580da0b007388 */ /* 0x0001e80000000400 */
[----:B------:R1:W-:Y:S04]  /*1c360*/  STS.U16 [R11+0x17980], R22 ;  /* 0x017980160b007388 */ /* 0x0003e80000000400 */
[----:B------:R1:W-:Y:S04]  /*1c370*/  STS.U16 [R11+0x17d80], R19 ;  /* 0x017d80130b007388 */ /* 0x0003e80000000400 */
[----:B0-----:R-:W2:Y:S04]  /*1c380*/  LDL.LU R218, [R1+0x3e4] ;  /* 0x0003e40001da7983 */ /* 0x001ea80000300800 */
[----:B-1----:R-:W2:Y:S04]  /*1c390*/  LDL R22, [R1+0x428] ;  /* 0x0004280001167983 */ /* 0x002ea80000100800 */
[----:B------:R-:W2:Y:S04]  /*1c3a0*/  LDL R19, [R1+0x414] ;  /* 0x0004140001137983 */ /* 0x000ea80000100800 */
[----:B------:R-:W2:Y:S04]  /*1c3b0*/  LDL R222, [R1+0x440] ;  /* 0x0004400001de7983 */ /* 0x000ea80000100800 */
[----:B------:R-:W2:Y:S01]  /*1c3c0*/  LDL R226, [R1+0x454] ;  /* 0x0004540001e27983 */ /* 0x000ea20000100800 */
[----:B---3--:R-:W-:-:S05]  /*1c3d0*/  FMUL R12, R12, R242 ;  /* 0x000000f20c0c7220 */ /* 0x008fca0000400000 */
[----:B------:R-:W-:Y:S02]  /*1c3e0*/  FSEL R230, R12, -INF , !P0 ;  /* 0xff8000000ce67808 */ /* 0x000fe40004000000 */
[----:B------:R-:W-:Y:S01]  /*1c3f0*/  ISETP.GT.U32.AND P0, PT, R130, R10, PT ;  /* 0x0000000a8200720c */ /* 0x000fe20003f04070 */
[----:B----4-:R-:W-:Y:S01]  /*1c400*/  FMUL R11, R229, R242 ;  /* 0x000000f2e50b7220 */ /* 0x010fe20000400000 */
[----:B------:R-:W-:Y:S02]  /*1c410*/  LOP3.LUT R12, R14, 0x40, RZ, 0x3c, !PT ;  /* 0x000000400e0c7812 */ /* 0x000fe400078e3cff */
[----:B------:R-:W-:Y:S02]  /*1c420*/  ISETP.GT.U32.AND.EX P0, PT, R142, RZ, PT, P0 ;  /* 0x000000ff8e00720c */ /* 0x000fe40003f04100 */
[----:B------:R-:W-:Y:S02]  /*1c430*/  IADD3 R12, R16, R12, RZ ;  /* 0x0000000c100c7210 */ /* 0x000fe40007ffe0ff */
[----:B------:R-:W-:-:S02]  /*1c440*/  FSEL R229, R11, -INF , !P0 ;  /* 0xff8000000be57808 */ /* 0x000fc40004000000 */
[----:B------:R-:W-:Y:S01]  /*1c450*/  ISETP.GT.U32.AND P0, PT, R131, R10, PT ;  /* 0x0000000a8300720c */ /* 0x000fe20003f04070 */
[----:B--2---:R-:W-:Y:S02]  /*1c460*/  FMUL R11, R227, R242 ;  /* 0x000000f2e30b7220 */ /* 0x004fe40000400000 */
[----:B------:R-:W2:Y:S01]  /*1c470*/  LDL R227, [R1+0x420] ;  /* 0x0004200001e37983 */ /* 0x000ea20000100800 */
[----:B------:R-:W-:-:S03]  /*1c480*/  ISETP.GT.U32.AND.EX P0, PT, R143, RZ, PT, P0 ;  /* 0x000000ff8f00720c */ /* 0x000fc60003f04100 */
[----:B------:R0:W-:Y:S01]  /*1c490*/  STS.U16 [R12+0x10200], R224 ;  /* 0x010200e00c007388 */ /* 0x0001e20000000400 */
[----:B------:R-:W-:Y:S01]  /*1c4a0*/  FMUL R20, R20, R242 ;  /* 0x000000f214147220 */ /* 0x000fe20000400000 */
[----:B0-----:R-:W-:Y:S02]  /*1c4b0*/  MOV R224, R228 ;  /* 0x000000e400e07202 */ /* 0x001fe40000000f00 */
[----:B------:R-:W-:Y:S02]  /*1c4c0*/  FSEL R228, R11, -INF , !P0 ;  /* 0xff8000000be47808 */ /* 0x000fe40004000000 */
[----:B------:R-:W-:-:S04]  /*1c4d0*/  ISETP.GT.U32.AND P0, PT, R15, R10, PT ;  /* 0x0000000a0f00720c */ /* 0x000fc80003f04070 */
[----:B------:R-:W-:-:S04]  /*1c4e0*/  ISETP.GT.U32.AND.EX P0, PT, R17, RZ, PT, P0 ;  /* 0x000000ff1100720c */ /* 0x000fc80003f04100 */
[----:B------:R-:W-:Y:S01]  /*1c4f0*/  FSEL R20, R20, -INF , !P0 ;  /* 0xff80000014147808 */ /* 0x000fe20004000000 */
[----:B------:R-:W-:-:S05]  /*1c500*/  FMUL R21, R21, R242 ;  /* 0x000000f215157220 */ /* 0x000fca0000400000 */
[----:B------:R-:W-:Y:S02]  /*1c510*/  FSEL R21, R21, -INF , !P0 ;  /* 0xff80000015157808 */ /* 0x000fe40004000000 */
[----:B------:R-:W-:-:S04]  /*1c520*/  FMNMX R11, R20, R223, !PT ;  /* 0x000000df140b7209 */ /* 0x000fc80007800000 */
[----:B------:R-:W-:Y:S02]  /*1c530*/  FMNMX R13, R13, R11, !PT ;  /* 0x0000000b0d0d7209 */ /* 0x000fe40007800000 */
[----:B------:R-:W-:-:S04]  /*1c540*/  FMNMX R18, R18, R217, !PT ;  /* 0x000000d912127209 */ /* 0x000fc80007800000 */
[----:B------:R-:W-:Y:S02]  /*1c550*/  FMNMX R11, R21, R18, !PT ;  /* 0x00000012150b7209 */ /* 0x000fe40007800000 */
[----:B------:R-:W3:Y:S04]  /*1c560*/  LDL R18, [R1+0x42c] ;  /* 0x00042c0001127983 */ /* 0x000ee80000100800 */
[----:B------:R0:W-:Y:S04]  /*1c570*/  STS.U16 [R12+0x10600], R235 ;  /* 0x010600eb0c007388 */ /* 0x0001e80000000400 */
[----:B0-----:R-:W4:Y:S04]  /*1c580*/  LDL R235, [R1+0x444] ;  /* 0x0004440001eb7983 */ /* 0x001f280000100800 */
[----:B------:R0:W-:Y:S04]  /*1c590*/  STL [R1+0x17f8], R173 ;  /* 0x0017f8ad01007387 */ /* 0x0001e80000100800 */
[----:B0-----:R-:W3:Y:S04]  /*1c5a0*/  LDL R173, [R1+0x430] ;  /* 0x0004300001ad7983 */ /* 0x001ee80000100800 */
[----:B------:R0:W-:Y:S04]  /*1c5b0*/  STL [R1+0x17f4], R174 ;  /* 0x0017f4ae01007387 */ /* 0x0001e80000100800 */
[----:B0-----:R-:W4:Y:S04]  /*1c5c0*/  LDL R174, [R1+0x418] ;  /* 0x0004180001ae7983 */ /* 0x001f280000100800 */
[----:B------:R0:W-:Y:S01]  /*1c5d0*/  STL [R1+0x17f0], R175 ;  /* 0x0017f0af01007387 */ /* 0x0001e20000100800 */
[----:B------:R-:W-:-:S02]  /*1c5e0*/  FMNMX R13, R218, R13, !PT ;  /* 0x0000000dda0d7209 */ /* 0x000fc40007800000 */
[----:B------:R-:W-:Y:S01]  /*1c5f0*/  FMNMX R11, R219, R11, !PT ;  /* 0x0000000bdb0b7209 */ /* 0x000fe20007800000 */
[----:B------:R1:W-:Y:S01]  /*1c600*/  STS.U16 [R12+0x10a00], R23 ;  /* 0x010a00170c007388 */ /* 0x0003e20000000400 */
[----:B------:R-:W-:-:S03]  /*1c610*/  MOV R242, R237 ;  /* 0x000000ed00f27202 */ /* 0x000fc60000000f00 */
[----:B------:R-:W4:Y:S04]  /*1c620*/  LDL R223, [R1+0x43c] ;  /* 0x00043c0001df7983 */ /* 0x000f280000100800 */
[----:B0-----:R-:W4:Y:S04]  /*1c630*/  LDL R175, [R1+0x438] ;  /* 0x0004380001af7983 */ /* 0x001f280000100800 */
[----:B-1----:R-:W4:Y:S01]  /*1c640*/  LDL R23, [R1+0x460] ;  /* 0x0004600001177983 */ /* 0x002f220000100800 */
[----:B--2---:R-:W-:-:S03]  /*1c650*/  FMNMX R13, R227, R13, !PT ;  /* 0x0000000de30d7209 */ /* 0x004fc60007800000 */
[----:B------:R-:W2:Y:S04]  /*1c660*/  LDL R227, [R1+0x44c] ;  /* 0x00044c0001e37983 */ /* 0x000ea80000100800 */
[----:B------:R-:W2:Y:S01]  /*1c670*/  LDL.LU R237, [R1+0x628] ;  /* 0x0006280001ed7983 */ /* 0x000ea20000300800 */
[----:B---3--:R-:W-:-:S03]  /*1c680*/  FMNMX R11, R173, R11, !PT ;  /* 0x0000000bad0b7209 */ /* 0x008fc60007800000 */
[----:B------:R-:W3:Y:S01]  /*1c690*/  LDL.LU R173, [R1+0x17f8] ;  /* 0x0017f80001ad7983 */ /* 0x000ee20000300800 */
[----:B----4-:R-:W-:-:S03]  /*1c6a0*/  FMNMX R13, R174, R13, !PT ;  /* 0x0000000dae0d7209 */ /* 0x010fc60007800000 */
[----:B------:R-:W4:Y:S01]  /*1c6b0*/  LDL.LU R174, [R1+0x17f4] ;  /* 0x0017f40001ae7983 */ /* 0x000f220000300800 */
[----:B------:R-:W-:-:S03]  /*1c6c0*/  FMNMX R11, R175, R11, !PT ;  /* 0x0000000baf0b7209 */ /* 0x000fc60007800000 */
[----:B------:R-:W4:Y:S04]  /*1c6d0*/  LDL.LU R175, [R1+0x17f0] ;  /* 0x0017f00001af7983 */ /* 0x000f280000300800 */
[----:B------:R0:W-:Y:S04]  /*1c6e0*/  STL [R1+0x17ec], R176 ;  /* 0x0017ecb001007387 */ /* 0x0001e80000100800 */
[----:B0-----:R-:W3:Y:S01]  /*1c6f0*/  LDL R176, [R1+0x410] ;  /* 0x0004100001b07983 */ /* 0x001ee20000100800 */
[----:B------:R-:W-:-:S04]  /*1c700*/  FMNMX R11, R18, R11, !PT ;  /* 0x0000000b120b7209 */ /* 0x000fc80007800000 */
[----:B------:R-:W-:-:S04]  /*1c710*/  FMNMX R11, R22, R11, !PT ;  /* 0x0000000b160b7209 */ /* 0x000fc80007800000 */
[----:B------:R-:W-:-:S04]  /*1c720*/  FMNMX R11, R226, R11, !PT ;  /* 0x0000000be20b7209 */ /* 0x000fc80007800000 */
[----:B------:R-:W-:Y:S02]  /*1c730*/  FMNMX R11, R23, R11, !PT ;  /* 0x0000000b170b7209 */ /* 0x000fe40007800000 */
[----:B------:R-:W-:Y:S02]  /*1c740*/  MOV R18, R216 ;  /* 0x000000d800127202 */ /* 0x000fe40000000f00 */
[----:B------:R-:W-:Y:S02]  /*1c750*/  MOV R216, R224 ;  /* 0x000000e000d87202 */ /* 0x000fe40000000f00 */
[----:B--2---:R-:W-:Y:S01]  /*1c760*/  FMNMX R11, R227, R11, !PT ;  /* 0x0000000be30b7209 */ /* 0x004fe20007800000 */
[----:B------:R0:W-:Y:S02]  /*1c770*/  STS.U16 [R12+0x10e00], R237 ;  /* 0x010e00ed0c007388 */ /* 0x0001e40000000400 */
[----:B0-----:R-:W-:Y:S02]  /*1c780*/  MOV R237, R225 ;  /* 0x000000e100ed7202 */ /* 0x001fe40000000f00 */
[----:B---3--:R-:W-:-:S02]  /*1c790*/  FMNMX R13, R176, R13, !PT ;  /* 0x0000000db00d7209 */ /* 0x008fc40007800000 */
[----:B------:R-:W2:Y:S02]  /*1c7a0*/  LDL.LU R176, [R1+0x17ec] ;  /* 0x0017ec0001b07983 */ /* 0x000ea40000300800 */
[----:B------:R-:W-:Y:S02]  /*1c7b0*/  FMNMX R13, R19, R13, !PT ;  /* 0x0000000d130d7209 */ /* 0x000fe40007800000 */
[----:B------:R-:W3:Y:S02]  /*1c7c0*/  LDL.LU R22, [R1+0x2dc] ;  /* 0x0002dc0001167983 */ /* 0x000ee40000300800 */
[----:B------:R-:W-:Y:S02]  /*1c7d0*/  FMNMX R13, R222, R13, !PT ;  /* 0x0000000dde0d7209 */ /* 0x000fe40007800000 */
[----:B------:R-:W4:Y:S02]  /*1c7e0*/  LDL.LU R23, [R1+0x2d8] ;  /* 0x0002d80001177983 */ /* 0x000f240000300800 */
[----:B------:R-:W-:-:S02]  /*1c7f0*/  FMNMX R13, R235, R13, !PT ;  /* 0x0000000deb0d7209 */ /* 0x000fc40007800000 */
[----:B------:R-:W2:Y:S02]  /*1c800*/  LDL.LU R226, [R1+0x2e4] ;  /* 0x0002e40001e27983 */ /* 0x000ea40000300800 */
[----:B------:R-:W-:Y:S02]  /*1c810*/  FMNMX R13, R223, R13, !PT ;  /* 0x0000000ddf0d7209 */ /* 0x000fe40007800000 */
[----:B------:R-:W2:Y:S01]  /*1c820*/  LDL.LU R227, [R1+0x2e0] ;  /* 0x0002e00001e37983 */ /* 0x000ea20000300800 */
[----:B------:R-:W-:-:S03]  /*1c830*/  MOV R235, R244 ;  /* 0x000000f400eb7202 */ /* 0x000fc60000000f00 */
[----:B------:R-:W2:Y:S01]  /*1c840*/  LDL.LU R225, [R1+0x2e8] ;  /* 0x0002e80001e17983 */ /* 0x000ea20000300800 */
[----:B------:R-:W-:-:S03]  /*1c850*/  MOV R19, R220 ;  /* 0x000000dc00137202 */ /* 0x000fc60000000f00 */
[----:B------:R-:W2:Y:S01]  /*1c860*/  LDL.LU R224, [R1+0x2ec] ;  /* 0x0002ec0001e07983 */ /* 0x000ea20000300800 */
[----:B------:R-:W-:-:S03]  /*1c870*/  MOV R244, R221 ;  /* 0x000000dd00f47202 */ /* 0x000fc60000000f00 */
[----:B------:R-:W2:Y:S04]  /*1c880*/  LDL.LU R223, [R1+0x2f0] ;  /* 0x0002f00001df7983 */ /* 0x000ea80000300800 */
[----:B------:R-:W2:Y:S04]  /*1c890*/  LDL.LU R222, [R1+0x2f4] ;  /* 0x0002f40001de7983 */ /* 0x000ea80000300800 */
[----:B------:R-:W2:Y:S04]  /*1c8a0*/  LDL.LU R220, [R1+0x2fc] ;  /* 0x0002fc0001dc7983 */ /* 0x000ea80000300800 */
[----:B------:R-:W2:Y:S04]  /*1c8b0*/  LDL.LU R221, [R1+0x2f8] ;  /* 0x0002f80001dd7983 */ /* 0x000ea80000300800 */
[----:B------:R0:W-:Y:S04]  /*1c8c0*/  STL [R1+0x17e8], R177 ;  /* 0x0017e8b101007387 */ /* 0x0001e80000100800 */
[----:B0-----:R-:W3:Y:S04]  /*1c8d0*/  LDL R177, [R1+0x434] ;  /* 0x0004340001b17983 */ /* 0x001ee80000100800 */
[----:B------:R0:W-:Y:S04]  /*1c8e0*/  STL [R1+0x17e4], R178 ;  /* 0x0017e4b201007387 */ /* 0x0001e80000100800 */
[----:B0-----:R-:W4:Y:S01]  /*1c8f0*/  LDL R178, [R1+0x458] ;  /* 0x0004580001b27983 */ /* 0x001f220000100800 */
[----:B---3--:R-:W-:-:S03]  /*1c900*/  FMNMX R13, R177, R13, !PT ;  /* 0x0000000db10d7209 */ /* 0x008fc60007800000 */
[----:B------:R-:W3:Y:S01]  /*1c910*/  LDL.LU R177, [R1+0x17e8] ;  /* 0x0017e80001b17983 */ /* 0x000ee20000300800 */
[----:B----4-:R-:W-:-:S03]  /*1c920*/  FMNMX R11, R178, R11, !PT ;  /* 0x0000000bb20b7209 */ /* 0x010fc60007800000 */
[----:B------:R-:W4:Y:S04]  /*1c930*/  LDL.LU R178, [R1+0x17e4] ;  /* 0x0017e40001b27983 */ /* 0x000f280000300800 */
[----:B------:R0:W-:Y:S04]  /*1c940*/  STL [R1+0x17e0], R179 ;  /* 0x0017e0b301007387 */ /* 0x0001e80000100800 */
[----:B------:R1:W-:Y:S01]  /*1c950*/  STL [R1+0x17dc], R180 ;  /* 0x0017dcb401007387 */ /* 0x0003e20000100800 */
[----:B0-----:R-:W0:Y:S03]  /*1c960*/  LDC R179, c[0x0][0x238] ;  /* 0x00008e00ffb37b82 */ /* 0x001e260000000800 */
[----:B-1----:R-:W2:Y:S04]  /*1c970*/  LDL R180, [R1+0x46c] ;  /* 0x00046c0001b47983 */ /* 0x002ea80000100800 */
[----:B------:R1:W-:Y:S04]  /*1c980*/  STL [R1+0x17d8], R181 ;  /* 0x0017d8b501007387 */ /* 0x0003e80000100800 */
[----:B-1----:R-:W3:Y:S01]  /*1c990*/  LDL R181, [R1+0x48c] ;  /* 0x00048c0001b57983 */ /* 0x002ee20000100800 */
[-C--:B0-----:R-:W-:Y:S01]  /*1c9a0*/  FMUL R23, R23, R179.reuse ;  /* 0x000000b317177220 */ /* 0x081fe20000400000 */
[----:B------:R-:W-:-:S02]  /*1c9b0*/  FMUL R22, R22, R179 ;  /* 0x000000b316167220 */ /* 0x000fc40000400000 */
[----:B------:R-:W4:Y:S01]  /*1c9c0*/  LDL.LU R179, [R1+0x17e0] ;  /* 0x0017e00001b37983 */ /* 0x000f220000300800 */
[----:B--2---:R-:W-:-:S03]  /*1c9d0*/  FMNMX R13, R180, R13, !PT ;  /* 0x0000000db40d7209 */ /* 0x004fc60007800000 */
[----:B------:R-:W2:Y:S01]  /*1c9e0*/  LDL.LU R180, [R1+0x17dc] ;  /* 0x0017dc0001b47983 */ /* 0x000ea20000300800 */
[----:B---3--:R-:W-:-:S03]  /*1c9f0*/  FMNMX R11, R181, R11, !PT ;  /* 0x0000000bb50b7209 */ /* 0x008fc60007800000 */
[----:B------:R-:W3:Y:S04]  /*1ca00*/  LDL.LU R181, [R1+0x17d8] ;  /* 0x0017d80001b57983 */ /* 0x000ee80000300800 */
[----:B------:R0:W-:Y:S04]  /*1ca10*/  STL [R1+0x17d4], R182 ;  /* 0x0017d4b601007387 */ /* 0x0001e80000100800 */
[----:B------:R1:W-:Y:S01]  /*1ca20*/  STL [R1+0x17d0], R183 ;  /* 0x0017d0b701007387 */ /* 0x0003e20000100800 */
[----:B0-----:R-:W0:Y:S03]  /*1ca30*/  LDC R182, c[0x0][0x238] ;  /* 0x00008e00ffb67b82 */ /* 0x001e260000000800 */
[----:B-1----:R-:W4:Y:S04]  /*1ca40*/  LDL R183, [R1+0x470] ;  /* 0x0004700001b77983 */ /* 0x002f280000100800 */
[----:B------:R1:W-:Y:S04]  /*1ca50*/  STL [R1+0x17cc], R185 ;  /* 0x0017ccb901007387 */ /* 0x0003e80000100800 */
[----:B-1----:R-:W2:Y:S01]  /*1ca60*/  LDL R185, [R1+0x484] ;  /* 0x0004840001b97983 */ /* 0x002ea20000100800 */
[-C--:B0-----:R-:W-:Y:S01]  /*1ca70*/  FMUL R227, R227, R182.reuse ;  /* 0x000000b6e3e37220 */ /* 0x081fe20000400000 */
[----:B------:R-:W-:-:S02]  /*1ca80*/  FMUL R226, R226, R182 ;  /* 0x000000b6e2e27220 */ /* 0x000fc40000400000 */
[----:B------:R-:W3:Y:S01]  /*1ca90*/  LDL.LU R182, [R1+0x17d4] ;  /* 0x0017d40001b67983 */ /* 0x000ee20000300800 */
[----:B----4-:R-:W-:-:S03]  /*1caa0*/  FMNMX R13, R183, R13, !PT ;  /* 0x0000000db70d7209 */ /* 0x010fc60007800000 */
[----:B------:R-:W4:Y:S01]  /*1cab0*/  LDL.LU R183, [R1+0x17d0] ;  /* 0x0017d00001b77983 */ /* 0x000f220000300800 */
[----:B--2---:R-:W-:-:S03]  /*1cac0*/  FMNMX R11, R185, R11, !PT ;  /* 0x0000000bb90b7209 */ /* 0x004fc60007800000 */
[----:B------:R-:W2:Y:S04]  /*1cad0*/  LDL.LU R185, [R1+0x17cc] ;  /* 0x0017cc0001b97983 */ /* 0x000ea80000300800 */
[----:B------:R0:W-:Y:S04]  /*1cae0*/  STL [R1+0x17c8], R186 ;  /* 0x0017c8ba01007387 */ /* 0x0001e80000100800 */
[----:B------:R1:W-:Y:S01]  /*1caf0*/  STL [R1+0x17c4], R187 ;  /* 0x0017c4bb01007387 */ /* 0x0003e20000100800 */
[----:B0-----:R-:W0:Y:S03]  /*1cb00*/  LDC R186, c[0x0][0x238] ;  /* 0x00008e00ffba7b82 */ /* 0x001e260000000800 */
[----:B-1----:R-:W3:Y:S04]  /*1cb10*/  LDL R187, [R1+0x464] ;  /* 0x0004640001bb7983 */ /* 0x002ee80000100800 */
[----:B------:R1:W-:Y:S04]  /*1cb20*/  STL [R1+0x17c0], R188 ;  /* 0x0017c0bc01007387 */ /* 0x0003e80000100800 */
[----:B-1----:R-:W4:Y:S04]  /*1cb30*/  LDL R188, [R1+0x47c] ;  /* 0x00047c0001bc7983 */ /* 0x002f280000100800 */
[----:B------:R1:W-:Y:S04]  /*1cb40*/  STL [R1+0x17b8], R184 ;  /* 0x0017b8b801007387 */ /* 0x0003e80000100800 */
[----:B-1----:R-:W2:Y:S04]  /*1cb50*/  LDL R184, [R1+0x468] ;  /* 0x0004680001b87983 */ /* 0x002ea80000100800 */
[----:B------:R1:W-:Y:S04]  /*1cb60*/  STL [R1+0x17b4], R190 ;  /* 0x0017b4be01007387 */ /* 0x0003e80000100800 */
[----:B-1----:R-:W2:Y:S01]  /*1cb70*/  LDL R190, [R1+0x480] ;  /* 0x0004800001be7983 */ /* 0x002ea20000100800 */
[-C--:B0-----:R-:W-:Y:S01]  /*1cb80*/  FMUL R225, R225, R186.reuse ;  /* 0x000000bae1e17220 */ /* 0x081fe20000400000 */
[----:B------:R-:W-:-:S02]  /*1cb90*/  FMUL R224, R224, R186 ;  /* 0x000000bae0e07220 */ /* 0x000fc40000400000 */
[----:B------:R-:W2:Y:S01]  /*1cba0*/  LDL.LU R186, [R1+0x17c8] ;  /* 0x0017c80001ba7983 */ /* 0x000ea20000300800 */
[----:B---3--:R-:W-:-:S03]  /*1cbb0*/  FMNMX R13, R187, R13, !PT ;  /* 0x0000000dbb0d7209 */ /* 0x008fc60007800000 */
[----:B------:R-:W3:Y:S01]  /*1cbc0*/  LDL.LU R187, [R1+0x17c4] ;  /* 0x0017c40001bb7983 */ /* 0x000ee20000300800 */
[----:B----4-:R-:W-:-:S03]  /*1cbd0*/  FMNMX R11, R188, R11, !PT ;  /* 0x0000000bbc0b7209 */ /* 0x010fc60007800000 */
[----:B------:R-:W4:Y:S04]  /*1cbe0*/  LDL.LU R188, [R1+0x17c0] ;  /* 0x0017c00001bc7983 */ /* 0x000f280000300800 */
[----:B------:R0:W-:Y:S02]  /*1cbf0*/  STL [R1+0x17bc], R189 ;  /* 0x0017bcbd01007387 */ /* 0x0001e40000100800 */
[----:B0-----:R-:W0:Y:S01]  /*1cc00*/  LDC R189, c[0x0][0x238] ;  /* 0x00008e00ffbd7b82 */ /* 0x001e220000000800 */
[----:B--2---:R-:W-:Y:S02]  /*1cc10*/  FMNMX R13, R184, R13, !PT ;  /* 0x0000000db80d7209 */ /* 0x004fe40007800000 */
[----:B------:R-:W-:Y:S01]  /*1cc20*/  FMNMX R11, R190, R11, !PT ;  /* 0x0000000bbe0b7209 */ /* 0x000fe20007800000 */
[-C--:B0-----:R-:W-:Y:S01]  /*1cc30*/  FMUL R223, R223, R189.reuse ;  /* 0x000000bddfdf7220 */ /* 0x081fe20000400000 */
[----:B------:R-:W-:-:S02]  /*1cc40*/  FMUL R222, R222, R189 ;  /* 0x000000bddede7220 */ /* 0x000fc40000400000 */
[----:B------:R-:W2:Y:S04]  /*1cc50*/  LDL.LU R189, [R1+0x17bc] ;  /* 0x0017bc0001bd7983 */ /* 0x000ea80000300800 */
[----:B------:R-:W2:Y:S04]  /*1cc60*/  LDL.LU R184, [R1+0x17b8] ;  /* 0x0017b80001b87983 */ /* 0x000ea80000300800 */
[----:B------:R-:W2:Y:S04]  /*1cc70*/  LDL.LU R190, [R1+0x17b4] ;  /* 0x0017b40001be7983 */ /* 0x000ea80000300800 */
[----:B------:R0:W-:Y:S04]  /*1cc80*/  STL [R1+0x17b0], R191 ;  /* 0x0017b0bf01007387 */ /* 0x0001e80000100800 */
[----:B------:R1:W-:Y:S01]  /*1cc90*/  STL [R1+0x17ac], R192 ;  /* 0x0017acc001007387 */ /* 0x0003e20000100800 */
[----:B0-----:R-:W0:Y:S03]  /*1cca0*/  LDC R191, c[0x0][0x238] ;  /* 0x00008e00ffbf7b82 */ /* 0x001e260000000800 */
[----:B-1----:R-:W3:Y:S01]  /*1ccb0*/  LDL.LU R192, [R1+0x644] ;  /* 0x0006440001c07983 */ /* 0x002ee20000300800 */
[-C--:B0-----:R-:W-:Y:S01]  /*1ccc0*/  FMUL R221, R221, R191.reuse ;  /* 0x000000bfdddd7220 */ /* 0x081fe20000400000 */
[----:B------:R-:W-:-:S02]  /*1ccd0*/  FMUL R220, R220, R191 ;  /* 0x000000bfdcdc7220 */ /* 0x000fc40000400000 */
[----:B------:R-:W2:Y:S04]  /*1cce0*/  LDL.LU R191, [R1+0x17b0] ;  /* 0x0017b00001bf7983 */ /* 0x000ea80000300800 */
[----:B---3--:R0:W-:Y:S04]  /*1ccf0*/  STS.U16 [R12+0x11200], R192 ;  /* 0x011200c00c007388 */ /* 0x0081e80000000400 */
[----:B0-----:R-:W3:Y:S04]  /*1cd00*/  LDL.LU R192, [R1+0x17ac] ;  /* 0x0017ac0001c07983 */ /* 0x001ee80000300800 */
[----:B------:R0:W-:Y:S04]  /*1cd10*/  STL [R1+0x17a8], R193 ;  /* 0x0017a8c101007387 */ /* 0x0001e80000100800 */
[----:B0-----:R-:W4:Y:S04]  /*1cd20*/  LDL.LU R193, [R1+0x61c] ;  /* 0x00061c0001c17983 */ /* 0x001f280000300800 */
[----:B------:R0:W-:Y:S04]  /*1cd30*/  STL [R1+0x17a4], R194 ;  /* 0x0017a4c201007387 */ /* 0x0001e80000100800 */
[----:B0-----:R-:W2:Y:S04]  /*1cd40*/  LDL R194, [R1+0x494] ;  /* 0x0004940001c27983 */ /* 0x001ea80000100800 */
[----:B------:R0:W-:Y:S04]  /*1cd50*/  STL [R1+0x17a0], R195 ;  /* 0x0017a0c301007387 */ /* 0x0001e80000100800 */
[----:B0-----:R-:W3:Y:S04]  /*1cd60*/  LDL.LU R195, [R1+0x5fc] ;  /* 0x0005fc0001c37983 */ /* 0x001ee80000300800 */
[----:B------:R0:W-:Y:S04]  /*1cd70*/  STL [R1+0x179c], R196 ;  /* 0x00179cc401007387 */ /* 0x0001e80000100800 */
[----:B0-----:R-:W3:Y:S04]  /*1cd80*/  LDL.LU R196, [R1+0x5d8] ;  /* 0x0005d80001c47983 */ /* 0x001ee80000300800 */
[----:B------:R0:W-:Y:S04]  /*1cd90*/  STL [R1+0x1798], R197 ;  /* 0x001798c501007387 */ /* 0x0001e80000100800 */
[----:B0-----:R-:W3:Y:S01]  /*1cda0*/  LDL R197, [R1+0x488] ;  /* 0x0004880001c57983 */ /* 0x001ee20000100800 */
[----:B------:R-:W-:-:S02]  /*1cdb0*/  ISETP.GT.U32.AND.EX P2, PT, R143, RZ, PT, P2 ;  /* 0x000000ff8f00720c */ /* 0x000fc40003f44120 */
[----:B------:R-:W-:Y:S02]  /*1cdc0*/  ISETP.GT.U32.AND.EX P6, PT, R142, RZ, PT, P6 ;  /* 0x000000ff8e00720c */ /* 0x000fe40003fc4160 */
[----:B------:R-:W-:Y:S02]  /*1cdd0*/  FSEL R22, R22, -INF , !P2 ;  /* 0xff80000016167808 */ /* 0x000fe40005000000 */
[----:B------:R-:W-:Y:S02]  /*1cde0*/  FMNMX R13, R18, R13, !PT ;  /* 0x0000000d120d7209 */ /* 0x000fe40007800000 */
[-C--:B------:R-:W-:Y:S02]  /*1cdf0*/  ISETP.GT.U32.AND P2, PT, R135, R10.reuse, PT ;  /* 0x0000000a8700720c */ /* 0x080fe40003f44070 */
[----:B------:R-:W-:Y:S02]  /*1ce00*/  FSEL R23, R23, -INF , !P6 ;  /* 0xff80000017177808 */ /* 0x000fe40007000000 */
[----:B------:R-:W-:-:S02]  /*1ce10*/  ISETP.GT.U32.AND P6, PT, R134, R10, PT ;  /* 0x0000000a8600720c */ /* 0x000fc40003fc4070 */
[----:B------:R-:W-:Y:S02]  /*1ce20*/  ISETP.GT.U32.AND.EX P2, PT, R147, RZ, PT, P2 ;  /* 0x000000ff9300720c */ /* 0x000fe40003f44120 */
[----:B------:R-:W-:Y:S02]  /*1ce30*/  ISETP.GT.U32.AND.EX P6, PT, R146, RZ, PT, P6 ;  /* 0x000000ff9200720c */ /* 0x000fe40003fc4160 */
[----:B------:R-:W-:Y:S02]  /*1ce40*/  FSEL R226, R226, -INF , !P2 ;  /* 0xff800000e2e27808 */ /* 0x000fe40005000000 */
[-C--:B------:R-:W-:Y:S02]  /*1ce50*/  ISETP.GT.U32.AND P2, PT, R139, R10.reuse, PT ;  /* 0x0000000a8b00720c */ /* 0x080fe40003f44070 */
[----:B------:R-:W-:Y:S02]  /*1ce60*/  FSEL R227, R227, -INF , !P6 ;  /* 0xff800000e3e37808 */ /* 0x000fe40007000000 */
[----:B------:R-:W-:-:S02]  /*1ce70*/  ISETP.GT.U32.AND P6, PT, R138, R10, PT ;  /* 0x0000000a8a00720c */ /* 0x000fc40003fc4070 */
[----:B------:R-:W-:Y:S02]  /*1ce80*/  ISETP.GT.U32.AND.EX P1, PT, R147, RZ, PT, P1 ;  /* 0x000000ff9300720c */ /* 0x000fe40003f24110 */
[C---:B------:R-:W-:Y:S02]  /*1ce90*/  ISETP.GT.U32.AND.EX P4, PT, R151.reuse, RZ, PT, P4 ;  /* 0x000000ff9700720c */ /* 0x040fe40003f84140 */
[----:B------:R-:W-:Y:S02]  /*1cea0*/  ISETP.GT.U32.AND.EX P2, PT, R151, RZ, PT, P2 ;  /* 0x000000ff9700720c */ /* 0x000fe40003f44120 */
[C---:B------:R-:W-:Y:S02]  /*1ceb0*/  ISETP.GT.U32.AND.EX P6, PT, R150.reuse, RZ, PT, P6 ;  /* 0x000000ff9600720c */ /* 0x040fe40003fc4160 */
[----:B------:R-:W-:Y:S02]  /*1cec0*/  ISETP.GT.U32.AND.EX P3, PT, R150, RZ, PT, P3 ;  /* 0x000000ff9600720c */ /* 0x000fe40003f64130 */
[----:B------:R-:W-:Y:S01]  /*1ced0*/  ISETP.GT.U32.AND.EX P5, PT, R146, RZ, PT, P5 ;  /* 0x000000ff9200720c */ /* 0x000fe20003fa4150 */
[----:B----4-:R0:W-:Y:S04]  /*1cee0*/  STS.U16 [R12+0x11600], R193 ;  /* 0x011600c10c007388 */ /* 0x0101e80000000400 */
[----:B0-----:R-:W4:Y:S01]  /*1cef0*/  LDL.LU R193, [R1+0x17a8] ;  /* 0x0017a80001c17983 */ /* 0x001f220000300800 */
[----:B--2---:R-:W-:-:S03]  /*1cf00*/  FMNMX R13, R194, R13, !PT ;  /* 0x0000000dc20d7209 */ /* 0x004fc60007800000 */
[----:B------:R-:W2:Y:S04]  /*1cf10*/  LDL.LU R194, [R1+0x17a4] ;  /* 0x0017a40001c27983 */ /* 0x000ea80000300800 */
[----:B---3--:R0:W-:Y:S04]  /*1cf20*/  STS.U16 [R12+0x11a00], R195 ;  /* 0x011a00c30c007388 */ /* 0x0081e80000000400 */
[----:B0-----:R-:W3:Y:S04]  /*1cf30*/  LDL.LU R195, [R1+0x17a0] ;  /* 0x0017a00001c37983 */ /* 0x001ee80000300800 */
[----:B------:R0:W-:Y:S04]  /*1cf40*/  STS.U16 [R12+0x11e00], R196 ;  /* 0x011e00c40c007388 */ /* 0x0001e80000000400 */
[----:B0-----:R-:W3:Y:S01]  /*1cf50*/  LDL.LU R196, [R1+0x179c] ;  /* 0x00179c0001c47983 */ /* 0x001ee20000300800 */
[----:B------:R-:W-:-:S03]  /*1cf60*/  FMNMX R13, R197, R13, !PT ;  /* 0x0000000dc50d7209 */ /* 0x000fc60007800000 */
[----:B------:R-:W3:Y:S04]  /*1cf70*/  LDL.LU R197, [R1+0x1798] ;  /* 0x0017980001c57983 */ /* 0x000ee80000300800 */
[----:B------:R-:W-:Y:S04]  /*1cf80*/  STL.64 [R1+0x1730], R150 ;  /* 0x0017309601007387 */ /* 0x000fe80000100a00 */
[----:B------:R-:W-:Y:S04]  /*1cf90*/  STL.64 [R1+0x1728], R148 ;  /* 0x0017289401007387 */ /* 0x000fe80000100a00 */
[----:B------:R0:W-:Y:S04]  /*1cfa0*/  STL.64 [R1+0x1720], R146 ;  /* 0x0017209201007387 */ /* 0x0001e80000100a00 */
[----:B0-----:R-:W4:Y:S04]  /*1cfb0*/  LDL.LU R147, [R1+0x47c] ;  /* 0x00047c0001937983 */ /* 0x001f280000300800 */
[----:B------:R-:W2:Y:S04]  /*1cfc0*/  LDL.LU R151, [R1+0x488] ;  /* 0x0004880001977983 */ /* 0x000ea80000300800 */
[----:B------:R-:W3:Y:S04]  /*1cfd0*/  LDL.LU R148, [R1+0x494] ;  /* 0x0004940001947983 */ /* 0x000ee80000300800 */
[----:B------:R-:W2:Y:S04]  /*1cfe0*/  LDL.LU R149, [R1+0x484] ;  /* 0x0004840001957983 */ /* 0x000ea80000300800 */
[----:B------:R-:W4:Y:S04]  /*1cff0*/  LDL.LU R150, [R1+0x5e0] ;  /* 0x0005e00001967983 */ /* 0x000f280000300800 */
[----:B------:R-:W3:Y:S04]  /*1d000*/  LDL.LU R146, [R1+0x580] ;  /* 0x0005800001927983 */ /* 0x000ee80000300800 */
[----:B------:R0:W-:Y:S04]  /*1d010*/  STL.64 [R1+0x1718], R144 ;  /* 0x0017189001007387 */ /* 0x0001e80000100a00 */
[----:B0-----:R-:W2:Y:S04]  /*1d020*/  LDL.LU R144, [R1+0x5c0] ;  /* 0x0005c00001907983 */ /* 0x001ea80000300800 */
[----:B------:R-:W3:Y:S04]  /*1d030*/  LDL.LU R145, [R1+0x5a0] ;  /* 0x0005a00001917983 */ /* 0x000ee80000300800 */
[----:B------:R0:W-:Y:S04]  /*1d040*/  STL.64 [R1+0x1710], R142 ;  /* 0x0017108e01007387 */ /* 0x0001e80000100a00 */
[----:B0-----:R-:W4:Y:S04]  /*1d050*/  LDL.LU R143, [R1+0x604] ;  /* 0x00060400018f7983 */ /* 0x001f280000300800 */
[----:B------:R-:W-:Y:S04]  /*1d060*/  STL.64 [R1+0x1708], R140 ;  /* 0x0017088c01007387 */ /* 0x000fe80000100a00 */
[----:B------:R-:W-:Y:S04]  /*1d070*/  STL.64 [R1+0x1700], R138 ;  /* 0x0017008a01007387 */ /* 0x000fe80000100a00 */
[----:B------:R-:W-:Y:S04]  /*1d080*/  STL.64 [R1+0x16f8], R136 ;  /* 0x0016f88801007387 */ /* 0x000fe80000100a00 */
[----:B------:R-:W-:Y:S04]  /*1d090*/  STL.64 [R1+0x16f0], R134 ;  /* 0x0016f08601007387 */ /* 0x000fe80000100a00 */
[----:B------:R-:W-:Y:S04]  /*1d0a0*/  STL.64 [R1+0x16e8], R132 ;  /* 0x0016e88401007387 */ /* 0x000fe80000100a00 */
[----:B------:R-:W-:Y:S04]  /*1d0b0*/  STL.64 [R1+0x16e0], R130 ;  /* 0x0016e08201007387 */ /* 0x000fe80000100a00 */
[----:B------:R0:W-:Y:S04]  /*1d0c0*/  STL.64 [R1+0x16d8], R128 ;  /* 0x0016d88001007387 */ /* 0x0001e80000100a00 */
[----:B------:R-:W-:Y:S04]  /*1d0d0*/  STL.64 [R1+0x16d0], R126 ;  /* 0x0016d07e01007387 */ /* 0x000fe80000100a00 */
        /* <DEDUP_REMOVED lines=51> */
[----:B0-----:R-:W3:Y:S04]  /*1d410*/  LDL.LU R128, [R1+0x560] ;  /* 0x0005600001807983 */ /* 0x001ee80000300800 */
        /* <DEDUP_REMOVED lines=15> */
[----:B--2---:R1:W-:Y:S04]  /*1d510*/  STS.U16 [R12+0x12a00], R144 ;  /* 0x012a00900c007388 */ /* 0x0043e80000000400 */
[----:B0-----:R-:W2:Y:S04]  /*1d520*/  LDL.LU R143, [R1+0x23c] ;  /* 0x00023c00018f7983 */ /* 0x001ea80000300800 */
[----:B-1----:R-:W4:Y:S01]  /*1d530*/  LDL.LU R144, [R1+0x208] ;  /* 0x0002080001907983 */ /* 0x002f220000300800 */
[----:B------:R-:W-:-:S04]  /*1d540*/  FMNMX R11, R19, R11, !PT ;  /* 0x0000000b130b7209 */ /* 0x000fc80007800000 */
[----:B------:R-:W-:Y:S01]  /*1d550*/  FMNMX R11, R235, R11, !PT ;  /* 0x0000000beb0b7209 */ /* 0x000fe20007800000 */
[----:B---3--:R-:W-:Y:S04]  /*1d560*/  STS.U16 [R12+0x13600], R128 ;  /* 0x013600800c007388 */ /* 0x008fe80000000400 */
[----:B------:R-:W-:Y:S04]  /*1d570*/  STS.U16 [R12+0x13a00], R129 ;  /* 0x013a00810c007388 */ /* 0x000fe80000000400 */
[----:B------:R0:W-:Y:S04]  /*1d580*/  STS.U16 [R12+0x15200], R142 ;  /* 0x0152008e0c007388 */ /* 0x0001e80000000400 */
[----:B0-----:R-:W3:Y:S04]  /*1d590*/  LDL.LU R142, [R1+0x6a0] ;  /* 0x0006a000018e7983 */ /* 0x001ee80000300800 */
[----:B------:R-:W3:Y:S04]  /*1d5a0*/  LDL.LU R127, [R1+0x694] ;  /* 0x00069400017f7983 */ /* 0x000ee80000300800 */
[----:B------:R0:W-:Y:S04]  /*1d5b0*/  STS.U16 [R12+0x16600], R139 ;  /* 0x0166008b0c007388 */ /* 0x0001e80000000400 */
[----:B------:R1:W-:Y:S04]  /*1d5c0*/  STS.U16 [R12+0x16a00], R140 ;  /* 0x016a008c0c007388 */ /* 0x0003e80000000400 */
[----:B0-----:R-:W3:Y:S04]  /*1d5d0*/  LDL.LU R139, [R1+0x68c] ;  /* 0x00068c00018b7983 */ /* 0x001ee80000300800 */
[----:B-1----:R-:W3:Y:S04]  /*1d5e0*/  LDL.LU R140, [R1+0x67c] ;  /* 0x00067c00018c7983 */ /* 0x002ee80000300800 */
[----:B------:R-:W3:Y:S04]  /*1d5f0*/  LDL.LU R128, [R1+0x670] ;  /* 0x0006700001807983 */ /* 0x000ee80000300800 */
[----:B------:R0:W-:Y:S04]  /*1d600*/  STS.U16 [R12+0x13e00], R130 ;  /* 0x013e00820c007388 */ /* 0x0001e80000000400 */
[----:B------:R-:W3:Y:S04]  /*1d610*/  LDL.LU R129, [R1+0x664] ;  /* 0x0006640001817983 */ /* 0x000ee80000300800 */
[----:B------:R1:W-:Y:S04]  /*1d620*/  STS.U16 [R12+0x14200], R131 ;  /* 0x014200830c007388 */ /* 0x0003e80000000400 */
[----:B0-----:R-:W3:Y:S04]  /*1d630*/  LDL.LU R130, [R1+0x658] ;  /* 0x0006580001827983 */ /* 0x001ee80000300800 */
[----:B--2---:R0:W-:Y:S04]  /*1d640*/  STS.U16 [R12+0x17200], R143 ;  /* 0x0172008f0c007388 */ /* 0x0041e80000000400 */
[----:B-1----:R-:W2:Y:S04]  /*1d650*/  LDL.LU R131, [R1+0x638] ;  /* 0x0006380001837983 */ /* 0x002ea80000300800 */
[----:B------:R1:W-:Y:S04]  /*1d660*/  STS.U16 [R12+0x14600], R132 ;  /* 0x014600840c007388 */ /* 0x0003e80000000400 */
[----:B0-----:R-:W2:Y:S04]  /*1d670*/  LDL.LU R143, [R1+0x614] ;  /* 0x00061400018f7983 */ /* 0x001ea80000300800 */
[----:B----4-:R0:W-:Y:S04]  /*1d680*/  STS.U16 [R12+0x17600], R144 ;  /* 0x017600900c007388 */ /* 0x0101e80000000400 */
[----:B-1----:R-:W4:Y:S04]  /*1d690*/  LDL.LU R132, [R1+0x5f4] ;  /* 0x0005f40001847983 */ /* 0x002f280000300800 */
[----:B0-----:R-:W4:Y:S01]  /*1d6a0*/  LDL.LU R144, [R1+0x5d0] ;  /* 0x0005d00001907983 */ /* 0x001f220000300800 */
[----:B------:R-:W-:-:S04]  /*1d6b0*/  FMNMX R11, R242, R11, !PT ;  /* 0x0000000bf20b7209 */ /* 0x000fc80007800000 */
[----:B------:R-:W-:-:S04]  /*1d6c0*/  FMNMX R11, R231, R11, !PT ;  /* 0x0000000be70b7209 */ /* 0x000fc80007800000 */
[----:B------:R-:W-:-:S04]  /*1d6d0*/  FMNMX R11, R247, R11, !PT ;  /* 0x0000000bf70b7209 */ /* 0x000fc80007800000 */
[----:B------:R-:W-:-:S04]  /*1d6e0*/  FMNMX R11, R233, R11, !PT ;  /* 0x0000000be90b7209 */ /* 0x000fc80007800000 */
[----:B------:R-:W-:-:S04]  /*1d6f0*/  FMNMX R11, R239, R11, !PT ;  /* 0x0000000bef0b7209 */ /* 0x000fc80007800000 */
[----:B------:R-:W-:-:S04]  /*1d700*/  FMNMX R11, R249, R11, !PT ;  /* 0x0000000bf90b7209 */ /* 0x000fc80007800000 */
[----:B------:R-:W-:-:S04]  /*1d710*/  FMNMX R11, R0, R11, !PT ;  /* 0x0000000b000b7209 */ /* 0x000fc80007800000 */
[----:B------:R-:W-:-:S04]  /*1d720*/  FMNMX R11, R230, R11, !PT ;  /* 0x0000000be60b7209 */ /* 0x000fc80007800000 */
[----:B------:R-:W-:Y:S02]  /*1d730*/  FMNMX R11, R23, R11, !PT ;  /* 0x0000000b170b7209 */ /* 0x000fe40007800000 */
[----:B------:R-:W-:Y:S02]  /*1d740*/  FSEL R225, R225, -INF , !P5 ;  /* 0xff800000e1e17808 */ /* 0x000fe40006800000 */
[----:B------:R-:W-:Y:S02]  /*1d750*/  FMNMX R11, R22, R11, !PT ;  /* 0x0000000b160b7209 */ /* 0x000fe40007800000 */
[----:B------:R-:W-:Y:S02]  /*1d760*/  FSEL R224, R224, -INF , !P1 ;  /* 0xff800000e0e07808 */ /* 0x000fe40004800000 */
[----:B------:R-:W-:Y:S02]  /*1d770*/  FMNMX R11, R225, R11, !PT ;  /* 0x0000000be10b7209 */ /* 0x000fe40007800000 */
[----:B------:R-:W-:-:S02]  /*1d780*/  FSEL R221, R221, -INF , !P3 ;  /* 0xff800000dddd7808 */ /* 0x000fc40005800000 */
[----:B------:R-:W-:Y:S02]  /*1d790*/  FMNMX R11, R224, R11, !PT ;  /* 0x0000000be00b7209 */ /* 0x000fe40007800000 */
[----:B------:R-:W-:Y:S02]  /*1d7a0*/  FSEL R220, R220, -INF , !P4 ;  /* 0xff800000dcdc7808 */ /* 0x000fe40006000000 */
[----:B------:R-:W-:Y:S01]  /*1d7b0*/  FMNMX R11, R221, R11, !PT ;  /* 0x0000000bdd0b7209 */ /* 0x000fe20007800000 */
[----:B------:R0:W-:Y:S04]  /*1d7c0*/  STS.U16 [R12+0x12600], R150 ;  /* 0x012600960c007388 */ /* 0x0001e80000000400 */
[----:B------:R1:W-:Y:S01]  /*1d7d0*/  STS.U16 [R12+0x14a00], R133 ;  /* 0x014a00850c007388 */ /* 0x0003e20000000400 */
[----:B0-----:R-:W-:-:S02]  /*1d7e0*/  MOV R150, R19 ;  /* 0x0000001300967202 */ /* 0x001fc40000000f00 */
[----:B------:R-:W-:Y:S02]  /*1d7f0*/  FMNMX R19, R220, R11, !PT ;  /* 0x0000000bdc137209 */ /* 0x000fe40007800000 */
[----:B------:R-:W-:Y:S01]  /*1d800*/  LOP3.LUT R11, R14, 0x50, RZ, 0x3c, !PT ;  /* 0x000000500e0b7812 */ /* 0x000fe200078e3cff */
[----:B------:R0:W-:Y:S03]  /*1d810*/  STS.U16 [R12+0x14e00], R134 ;  /* 0x014e00860c007388 */ /* 0x0001e60000000400 */
[----:B------:R-:W-:Y:S01]  /*1d820*/  IADD3 R11, R16, R11, RZ ;  /* 0x0000000b100b7210 */ /* 0x000fe20007ffe0ff */
[----:B-1----:R-:W4:Y:S04]  /*1d830*/  LDL.LU R133, [R1+0x5b0] ;  /* 0x0005b00001857983 */ /* 0x002f280000300800 */
[----:B------:R1:W-:Y:S04]  /*1d840*/  STS.U16 [R12+0x16e00], R141 ;  /* 0x016e008d0c007388 */ /* 0x0003e80000000400 */
[----:B0-----:R-:W4:Y:S04]  /*1d850*/  LDL.LU R134, [R1+0x590] ;  /* 0x0005900001867983 */ /* 0x001f280000300800 */
[----:B------:R0:W-:Y:S04]  /*1d860*/  STS.U16 [R12+0x15600], R135 ;  /* 0x015600870c007388 */ /* 0x0001e80000000400 */
[----:B-1----:R-:W4:Y:S04]  /*1d870*/  LDL.LU R141, [R1+0x56c] ;  /* 0x00056c00018d7983 */ /* 0x002f280000300800 */
[----:B------:R1:W-:Y:S04]  /*1d880*/  STS.U16 [R12+0x15a00], R136 ;  /* 0x015a00880c007388 */ /* 0x0003e80000000400 */
[----:B0-----:R-:W4:Y:S04]  /*1d890*/  LDL.LU R135, [R1+0x544] ;  /* 0x0005440001877983 */ /* 0x001f280000300800 */
[----:B------:R0:W-:Y:S04]  /*1d8a0*/  STS.U16 [R12+0x15e00], R137 ;  /* 0x015e00890c007388 */ /* 0x0001e80000000400 */
[----:B-1----:R-:W4:Y:S04]  /*1d8b0*/  LDL.LU R136, [R1+0x520] ;  /* 0x0005200001887983 */ /* 0x002f280000300800 */
[----:B------:R-:W-:Y:S04]  /*1d8c0*/  STS.U16 [R12+0x12e00], R145 ;  /* 0x012e00910c007388 */ /* 0x000fe80000000400 */
[----:B------:R-:W-:Y:S04]  /*1d8d0*/  STS.U16 [R12+0x13200], R146 ;  /* 0x013200920c007388 */ /* 0x000fe80000000400 */
[----:B------:R1:W-:Y:S04]  /*1d8e0*/  STS.U16 [R12+0x16200], R138 ;  /* 0x0162008a0c007388 */ /* 0x0003e80000000400 */
[----:B------:R-:W-:Y:S04]  /*1d8f0*/  STS.U16 [R12+0x17a00], R241 ;  /* 0x017a00f10c007388 */ /* 0x000fe80000000400 */
[----:B------:R-:W-:Y:S04]  /*1d900*/  STS.U16 [R12+0x17e00], R234 ;  /* 0x017e00ea0c007388 */ /* 0x000fe80000000400 */
[----:B0-----:R-:W4:Y:S04]  /*1d910*/  LDL.LU R137, [R1+0x354] ;  /* 0x0003540001897983 */ /* 0x001f280000300800 */
[----:B-1----:R-:W4:Y:S04]  /*1d920*/  LDL.LU R138, [R1+0x2c4] ;  /* 0x0002c400018a7983 */ /* 0x002f280000300800 */
[----:B---3--:R0:W-:Y:S04]  /*1d930*/  STS.U16 [R11+0x10280], R142 ;  /* 0x0102808e0b007388 */ /* 0x0081e80000000400 */
[----:B0-----:R-:W3:Y:S04]  /*1d940*/  LDL.LU R142, [R1+0x500] ;  /* 0x00050000018e7983 */ /* 0x001ee80000300800 */
[----:B------:R0:W-:Y:S04]  /*1d950*/  STS.U16 [R11+0x10a80], R139 ;  /* 0x010a808b0b007388 */ /* 0x0001e80000000400 */
[----:B------:R1:W-:Y:S04]  /*1d960*/  STS.U16 [R11+0x10e80], R140 ;  /* 0x010e808c0b007388 */ /* 0x0003e80000000400 */
[----:B0-----:R-:W3:Y:S04]  /*1d970*/  LDL.LU R139, [R1+0x4b8] ;  /* 0x0004b800018b7983 */ /* 0x001ee80000300800 */
[----:B-1----:R-:W3:Y:S04]  /*1d980*/  LDL.LU R140, [R1+0x424] ;  /* 0x00042400018c7983 */ /* 0x002ee80000300800 */
[----:B--2---:R0:W-:Y:S04]  /*1d990*/  STS.U16 [R11+0x12280], R143 ;  /* 0x0122808f0b007388 */ /* 0x0041e80000000400 */
[----:B0-----:R-:W2:Y:S04]  /*1d9a0*/  LDL.LU R143, [R1+0x3d4] ;  /* 0x0003d400018f7983 */ /* 0x001ea80000300800 */
[----:B----4-:R0:W-:Y:S04]  /*1d9b0*/  STS.U16 [R11+0x12a80], R144 ;  /* 0x012a80900b007388 */ /* 0x0101e80000000400 */
[----:B0-----:R-:W4:Y:S04]  /*1d9c0*/  LDL.LU R144, [R1+0x3b4] ;  /* 0x0003b40001907983 */ /* 0x001f280000300800 */
[----:B------:R-:W-:Y:S04]  /*1d9d0*/  STS.U16 [R11+0x11a80], R130 ;  /* 0x011a80820b007388 */ /* 0x000fe80000000400 */
[----:B------:R-:W-:Y:S04]  /*1d9e0*/  STS.U16 [R11+0x11e80], R131 ;  /* 0x011e80830b007388 */ /* 0x000fe80000000400 */
[----:B------:R-:W-:Y:S04]  /*1d9f0*/  STS.U16 [R11+0x12680], R132 ;  /* 0x012680840b007388 */ /* 0x000fe80000000400 */
[----:B------:R0:W-:Y:S04]  /*1da00*/  STS.U16 [R11+0x13680], R141 ;  /* 0x0136808d0b007388 */ /* 0x0001e80000000400 */
[----:B0-----:R-:W4:Y:S04]  /*1da10*/  LDL.LU R141, [R1+0x398] ;  /* 0x00039800018d7983 */ /* 0x001f280000300800 */
[----:B------:R-:W4:Y:S04]  /*1da20*/  LDL.LU R130, [R1+0x334] ;  /* 0x0003340001827983 */ /* 0x000f280000300800 */
[----:B------:R-:W4:Y:S04]  /*1da30*/  LDL.LU R131, [R1+0x2a8] ;  /* 0x0002a80001837983 */ /* 0x000f280000300800 */
[----:B------:R-:W4:Y:S04]  /*1da40*/  LDL.LU R132, [R1+0x288] ;  /* 0x0002880001847983 */ /* 0x000f280000300800 */
[----:B------:R-:W-:Y:S04]  /*1da50*/  STS.U16 [R11+0x12e80], R133 ;  /* 0x012e80850b007388 */ /* 0x000fe80000000400 */
[----:B------:R-:W-:Y:S04]  /*1da60*/  STS.U16 [R11+0x13280], R134 ;  /* 0x013280860b007388 */ /* 0x000fe80000000400 */
[----:B------:R-:W-:Y:S04]  /*1da70*/  STS.U16 [R11+0x13a80], R135 ;  /* 0x013a80870b007388 */ /* 0x000fe80000000400 */
[----:B------:R-:W-:Y:S04]  /*1da80*/  STS.U16 [R11+0x14680], R138 ;  /* 0x0146808a0b007388 */ /* 0x000fe80000000400 */
[----:B---3--:R0:W-:Y:S04]  /*1da90*/  STS.U16 [R11+0x14a80], R142 ;  /* 0x014a808e0b007388 */ /* 0x0081e80000000400 */
[----:B0-----:R-:W3:Y:S04]  /*1daa0*/  LDL.LU R142, [R1+0x268] ;  /* 0x00026800018e7983 */ /* 0x001ee80000300800 */
[----:B------:R-:W3:Y:S04]  /*1dab0*/  LDL.LU R138, [R1+0x240] ;  /* 0x00024000018a7983 */ /* 0x000ee80000300800 */
[----:B------:R0:W-:Y:S04]  /*1dac0*/  STS.U16 [R11+0x14e80], R139 ;  /* 0x014e808b0b007388 */ /* 0x0001e80000000400 */
[----:B0-----:R-:W3:Y:S04]  /*1dad0*/  LDL.LU R139, [R1+0x20c] ;  /* 0x00020c00018b7983 */ /* 0x001ee80000300800 */
[----:B------:R-:W3:Y:S04]  /*1dae0*/  LDL.LU R25, [R1+0x730] ;  /* 0x0007300001197983 */ /* 0x000ee80000300800 */
[----:B------:R-:W3:Y:S04]  /*1daf0*/  LDL.LU R133, [R1+0x6a8] ;  /* 0x0006a80001857983 */ /* 0x000ee80000300800 */
[----:B--2---:R0:W-:Y:S04]  /*1db00*/  STS.U16 [R11+0x15680], R143 ;  /* 0x0156808f0b007388 */ /* 0x0041e80000000400 */
[----:B0-----:R-:W2:Y:S04]  /*1db10*/  LDL.LU R143, [R1+0x69c] ;  /* 0x00069c00018f7983 */ /* 0x001ea80000300800 */
[----:B------:R-:W2:Y:S04]  /*1db20*/  LDL.LU R134, [R1+0x690] ;  /* 0x0006900001867983 */ /* 0x000ea80000300800 */
[----:B----4-:R0:W-:Y:S04]  /*1db30*/  STS.U16 [R11+0x15a80], R144 ;  /* 0x015a80900b007388 */ /* 0x0101e80000000400 */
[----:B------:R-:W4:Y:S04]  /*1db40*/  LDL.LU R135, [R1+0x680] ;  /* 0x0006800001877983 */ /* 0x000f280000300800 */
[----:B0-----:R-:W4:Y:S04]  /*1db50*/  LDL.LU R144, [R1+0x674] ;  /* 0x0006740001907983 */ /* 0x001f280000300800 */
[----:B------:R0:W-:Y:S04]  /*1db60*/  STS.U16 [R11+0x13e80], R136 ;  /* 0x013e80880b007388 */ /* 0x0001e80000000400 */
[----:B------:R1:W-:Y:S04]  /*1db70*/  STS.U16 [R11+0x14280], R137 ;  /* 0x014280890b007388 */ /* 0x0003e80000000400 */
[----:B------:R1:W-:Y:S04]  /*1db80*/  STS.U16 [R11+0x15280], R140 ;  /* 0x0152808c0b007388 */ /* 0x0003e80000000400 */
[----:B0-----:R-:W4:Y:S04]  /*1db90*/  LDL.LU R136, [R1+0x668] ;  /* 0x0006680001887983 */ /* 0x001f280000300800 */
[----:B-1----:R-:W4:Y:S04]  /*1dba0*/  LDL.LU R137, [R1+0x65c] ;  /* 0x00065c0001897983 */ /* 0x002f280000300800 */
[----:B------:R-:W4:Y:S01]  /*1dbb0*/  LDL.LU R140, [R1+0x63c] ;  /* 0x00063c00018c7983 */ /* 0x000f220000300800 */
[----:B------:R-:W-:-:S04]  /*1dbc0*/  LOP3.LUT R12, R14, 0x60, RZ, 0x3c, !PT ;  /* 0x000000600e0c7812 */ /* 0x000fc800078e3cff */
[----:B------:R-:W-:Y:S01]  /*1dbd0*/  IADD3 R12, R16, R12, RZ ;  /* 0x0000000c100c7210 */ /* 0x000fe20007ffe0ff */
[----:B------:R-:W-:Y:S04]  /*1dbe0*/  STS.U16 [R11+0x10680], R127 ;  /* 0x0106807f0b007388 */ /* 0x000fe80000000400 */
[----:B------:R-:W-:Y:S04]  /*1dbf0*/  STS.U16 [R11+0x11280], R128 ;  /* 0x011280800b007388 */ /* 0x000fe80000000400 */
[----:B------:R-:W-:Y:S04]  /*1dc00*/  STS.U16 [R11+0x11680], R129 ;  /* 0x011680810b007388 */ /* 0x000fe80000000400 */
[----:B------:R-:W-:Y:S04]  /*1dc10*/  STS.U16 [R11+0x17a80], R243 ;  /* 0x017a80f30b007388 */ /* 0x000fe80000000400 */
[----:B------:R0:W-:Y:S04]  /*1dc20*/  STS.U16 [R11+0x15e80], R141 ;  /* 0x015e808d0b007388 */ /* 0x0001e80000000400 */
[----:B0-----:R-:W4:Y:S04]  /*1dc30*/  LDL.LU R141, [R1+0x618] ;  /* 0x00061800018d7983 */ /* 0x001f280000300800 */
[----:B------:R-:W-:Y:S04]  /*1dc40*/  STS.U16 [R11+0x16280], R130 ;  /* 0x016280820b007388 */ /* 0x000fe80000000400 */
[----:B------:R-:W-:Y:S04]  /*1dc50*/  STS.U16 [R11+0x16680], R131 ;  /* 0x016680830b007388 */ /* 0x000fe80000000400 */
[----:B------:R-:W-:Y:S04]  /*1dc60*/  STS.U16 [R11+0x16a80], R132 ;  /* 0x016a80840b007388 */ /* 0x000fe80000000400 */
[----:B------:R-:W-:Y:S04]  /*1dc70*/  STS.U16 [R11+0x17e80], R236 ;  /* 0x017e80ec0b007388 */ /* 0x000fe80000000400 */
        /* <DEDUP_REMOVED lines=13> */
[----:B------:R-:W-:Y:S04]  /*1dd50*/  STS.U16 [R12+0x11700], R136 ;  /* 0x011700880c007388 */ /* 0x000fe80000000400 */
[----:B------:R-:W-:Y:S04]  /*1dd60*/  STS.U16 [R12+0x11b00], R137 ;  /* 0x011b00890c007388 */ /* 0x000fe80000000400 */
[----:B------:R-:W4:Y:S04]  /*1dd70*/  LDL.LU R129, [R1+0x554] ;  /* 0x0005540001817983 */ /* 0x000f280000300800 */
[----:B------:R0:W-:Y:S04]  /*1dd80*/  STS.U16 [R12+0x11f00], R140 ;  /* 0x011f008c0c007388 */ /* 0x0001e80000000400 */
[----:B------:R-:W4:Y:S04]  /*1dd90*/  LDL.LU R130, [R1+0x538] ;  /* 0x0005380001827983 */ /* 0x000f280000300800 */
[----:B0-----:R-:W4:Y:S04]  /*1dda0*/  LDL.LU R140, [R1+0x364] ;  /* 0x00036400018c7983 */ /* 0x001f280000300800 */
[----:B------:R0:W-:Y:S04]  /*1ddb0*/  STS.U16 [R12+0x12300], R141 ;  /* 0x0123008d0c007388 */ /* 0x0001e80000000400 */
[----:B0-----:R-:W4:Y:S04]  /*1ddc0*/  LDL.LU R141, [R1+0x528] ;  /* 0x00052800018d7983 */ /* 0x001f280000300800 */
[----:B------:R-:W4:Y:S04]  /*1ddd0*/  LDL.LU R131, [R1+0x508] ;  /* 0x0005080001837983 */ /* 0x000f280000300800 */
[----:B------:R-:W4:Y:S04]  /*1dde0*/  LDL.LU R132, [R1+0x4d8] ;  /* 0x0004d80001847983 */ /* 0x000f280000300800 */
[----:B---3--:R0:W-:Y:S04]  /*1ddf0*/  STS.U16 [R12+0x12700], R142 ;  /* 0x0127008e0c007388 */ /* 0x0081e80000000400 */
[----:B0-----:R-:W3:Y:S04]  /*1de00*/  LDL.LU R142, [R1+0x448] ;  /* 0x00044800018e7983 */ /* 0x001ee80000300800 */
[----:B------:R-:W3:Y:S04]  /*1de10*/  LDL.LU R133, [R1+0x3f0] ;  /* 0x0003f00001857983 */ /* 0x000ee80000300800 */
[----:B------:R-:W3:Y:S04]  /*1de20*/  LDL.LU R134, [R1+0x3b8] ;  /* 0x0003b80001867983 */ /* 0x000ee80000300800 */
[----:B------:R-:W3:Y:S04]  /*1de30*/  LDL.LU R135, [R1+0x3e8] ;  /* 0x0003e80001877983 */ /* 0x000ee80000300800 */
[----:B------:R-:W3:Y:S04]  /*1de40*/  LDL.LU R136, [R1+0x3a4] ;  /* 0x0003a40001887983 */ /* 0x000ee80000300800 */
[----:B------:R0:W-:Y:S04]  /*1de50*/  STS.U16 [R12+0x12b00], R138 ;  /* 0x012b008a0c007388 */ /* 0x0001e80000000400 */
[----:B------:R-:W3:Y:S04]  /*1de60*/  LDL.LU R137, [R1+0x338] ;  /* 0x0003380001897983 */ /* 0x000ee80000300800 */
[----:B------:R1:W-:Y:S04]  /*1de70*/  STS.U16 [R12+0x12f00], R139 ;  /* 0x012f008b0c007388 */ /* 0x0003e80000000400 */
[----:B0-----:R-:W3:Y:S04]  /*1de80*/  LDL.LU R138, [R1+0x2b0] ;  /* 0x0002b000018a7983 */ /* 0x001ee80000300800 */
[----:B-1----:R-:W3:Y:S04]  /*1de90*/  LDL.LU R139, [R1+0x290] ;  /* 0x00029000018b7983 */ /* 0x002ee80000300800 */
[----:B--2---:R0:W-:Y:S04]  /*1dea0*/  STS.U16 [R12+0x13300], R143 ;  /* 0x0133008f0c007388 */ /* 0x0041e80000000400 */
[----:B0-----:R-:W2:Y:S04]  /*1deb0*/  LDL.LU R143, [R1+0x270] ;  /* 0x00027000018f7983 */ /* 0x001ea80000300800 */
[----:B----4-:R0:W-:Y:S04]  /*1dec0*/  STS.U16 [R12+0x13700], R144 ;  /* 0x013700900c007388 */ /* 0x0101e80000000400 */
        /* <DEDUP_REMOVED lines=14> */
[----:B------:R-:W-:-:S04]  /*1dfb0*/  FMNMX R13, R223, R13, !PT ;  /* 0x0000000ddf0d7209 */ /* 0x000fc80007800000 */
[----:B------:R-:W-:Y:S02]  /*1dfc0*/  FMNMX R13, R222, R13, !PT ;  /* 0x0000000dde0d7209 */ /* 0x000fe40007800000 */
[----:B------:R-:W-:Y:S02]  /*1dfd0*/  MOV R146, R18 ;  /* 0x0000001200927202 */ /* 0x000fe40000000f00 */
[----:B------:R-:W-:Y:S01]  /*1dfe0*/  MOV R145, R147 ;  /* 0x0000009300917202 */ /* 0x000fe20000000f00 */
[----:B------:R-:W0:Y:S01]  /*1dff0*/  SHFL.BFLY PT, R18, R13, 0x2, 0x1f ;  /* 0x0c401f000d127f89 */ /* 0x000e2200000e0000 */
[----:B------:R-:W-:-:S03]  /*1e000*/  MOV R147, R216 ;  /* 0x000000d800937202 */ /* 0x000fc60000000f00 */
[----:B------:R-:W1:Y:S01]  /*1e010*/  SHFL.BFLY PT, R216, R19, 0x2, 0x1f ;  /* 0x0c401f0013d87f89 */ /* 0x000e6200000e0000 */
[----:B0-----:R-:W-:Y:S02]  /*1e020*/  FMNMX R18, R13, R18, !PT ;  /* 0x000000120d127209 */ /* 0x001fe40007800000 */
[----:B-1----:R-:W-:-:S03]  /*1e030*/  FMNMX R13, R19, R216, !PT ;  /* 0x000000d8130d7209 */ /* 0x002fc60007800000 */
[----:B------:R-:W0:Y:S04]  /*1e040*/  SHFL.BFLY PT, R19, R18, 0x1, 0x1f ;  /* 0x0c201f0012137f89 */ /* 0x000e2800000e0000 */
[----:B------:R-:W1:Y:S01]  /*1e050*/  SHFL.BFLY PT, R216, R13, 0x1, 0x1f ;  /* 0x0c201f000dd87f89 */ /* 0x000e6200000e0000 */
[----:B0-----:R-:W-:Y:S02]  /*1e060*/  FMNMX R18, R18, R19, !PT ;  /* 0x0000001312127209 */ /* 0x001fe40007800000 */
[----:B-1----:R-:W-:Y:S02]  /*1e070*/  FMNMX R216, R13, R216, !PT ;  /* 0x000000d80dd87209 */ /* 0x002fe40007800000 */
[----:B------:R-:W-:-:S05]  /*1e080*/  FMNMX R13, R18, R25, !PT ;  /* 0x00000019120d7209 */ /* 0x000fca0007800000 */
[----:B------:R-:W-:-:S04]  /*1e090*/  FADD R11, R20, -R13 ;  /* 0x8000000d140b7221 */ /* 0x000fc80000000000 */
[----:B------:R-:W-:-:S04]  /*1e0a0*/  FMUL R11, R11, 1.4426950216293334961 ;  /* 0x3fb8aa3b0b0b7820 */ /* 0x000fc80000400000 */
[----:B------:R0:W1:Y:S01]  /*1e0b0*/  MUFU.EX2 R24, R11 ;  /* 0x0000000b00187308 */ /* 0x0000620000000800 */
[----:B------:R0:W-:Y:S04]  /*1e0c0*/  STS.U16 [R12+0x14300], R140 ;  /* 0x0143008c0c007388 */ /* 0x0001e80000000400 */
[----:B------:R1:W-:Y:S04]  /*1e0d0*/  STS.U16 [R12+0x14700], R141 ;  /* 0x0147008d0c007388 */ /* 0x0003e80000000400 */
[----:B0-----:R-:W4:Y:S04]  /*1e0e0*/  LDL.LU R140, [R1+0x24c] ;  /* 0x00024c00018c7983 */ /* 0x001f280000300800 */
[----:B-1----:R-:W4:Y:S04]  /*1e0f0*/  LDL.LU R141, [R1+0x22c] ;  /* 0x00022c00018d7983 */ /* 0x002f280000300800 */
[----:B------:R-:W-:Y:S04]  /*1e100*/  STS.U16 [R12+0x13f00], R130 ;  /* 0x013f00820c007388 */ /* 0x000fe80000000400 */
[----:B------:R-:W-:Y:S04]  /*1e110*/  STS.U16 [R12+0x14b00], R131 ;  /* 0x014b00830c007388 */ /* 0x000fe80000000400 */
[----:B------:R-:W-:Y:S04]  /*1e120*/  STS.U16 [R12+0x14f00], R132 ;  /* 0x014f00840c007388 */ /* 0x000fe80000000400 */
[----:B---3--:R0:W-:Y:S04]  /*1e130*/  STS.U16 [R12+0x15300], R142 ;  /* 0x0153008e0c007388 */ /* 0x0081e80000000400 */
[----:B0-----:R-:W3:Y:S01]  /*1e140*/  LDL.LU R142, [R1+0x204] ;  /* 0x00020400018e7983 */ /* 0x001ee20000300800 */
[----:B------:R-:W-:-:S04]  /*1e150*/  FADD R18, R135, -R13 ;  /* 0x8000000d87127221 */ /* 0x000fc80000000000 */
[----:B------:R-:W-:-:S06]  /*1e160*/  FMUL R11, R18, 1.4426950216293334961 ;  /* 0x3fb8aa3b120b7820 */ /* 0x000fcc0000400000 */
[----:B------:R-:W0:Y:S01]  /*1e170*/  MUFU.EX2 R11, R11 ;  /* 0x0000000b000b7308 */ /* 0x000e220000000800 */
[----:B------:R-:W-:Y:S04]  /*1e180*/  STL [R1+0x2ec], R24 ;  /* 0x0002ec1801007387 */ /* 0x000fe80000100800 */
[----:B------:R-:W-:Y:S04]  /*1e190*/  STS.U16 [R12+0x15700], R133 ;  /* 0x015700850c007388 */ /* 0x000fe80000000400 */
[----:B------:R-:W-:Y:S04]  /*1e1a0*/  STS.U16 [R12+0x15b00], R134 ;  /* 0x015b00860c007388 */ /* 0x000fe80000000400 */
[----:B------:R-:W-:Y:S04]  /*1e1b0*/  STS.U16 [R12+0x15f00], R136 ;  /* 0x015f00880c007388 */ /* 0x000fe80000000400 */
[----:B--2---:R1:W-:Y:S04]  /*1e1c0*/  STS.U16 [R12+0x16f00], R143 ;  /* 0x016f008f0c007388 */ /* 0x0043e80000000400 */
[----:B-1----:R-:W2:Y:S01]  /*1e1d0*/  LDL.LU R143, [R1+0x6ac] ;  /* 0x0006ac00018f7983 */ /* 0x002ea20000300800 */
[----:B----4-:R-:W-:-:S03]  /*1e1e0*/  FADD R18, R144, -R13 ;  /* 0x8000000d90127221 */ /* 0x010fc60000000000 */
[----:B------:R-:W4:Y:S04]  /*1e1f0*/  LDL.LU R144, [R1+0x6a4] ;  /* 0x0006a40001907983 */ /* 0x000f280000300800 */
[----:B0-----:R0:W-:Y:S04]  /*1e200*/  STL [R1+0x2e8], R11 ;  /* 0x0002e80b01007387 */ /* 0x0011e80000100800 */
[----:B------:R-:W4:Y:S04]  /*1e210*/  LDL.LU R130, [R1+0x698] ;  /* 0x0006980001827983 */ /* 0x000f280000300800 */
[----:B------:R-:W4:Y:S01]  /*1e220*/  LDL.LU R131, [R1+0x688] ;  /* 0x0006880001837983 */ /* 0x000f220000300800 */
[----:B0-----:R-:W-:-:S03]  /*1e230*/  LOP3.LUT R11, R14, 0x70, RZ, 0x3c, !PT ;  /* 0x000000700e0b7812 */ /* 0x001fc600078e3cff */
[----:B------:R0:W-:Y:S01]  /*1e240*/  STL [R1+0xf80], R16 ;  /* 0x000f801001007387 */ /* 0x0001e20000100800 */
[----:B------:R-:W-:-:S03]  /*1e250*/  IADD3 R11, R16, R11, RZ ;  /* 0x0000000b100b7210 */ /* 0x000fc60007ffe0ff */
[----:B------:R-:W4:Y:S04]  /*1e260*/  LDL.LU R132, [R1+0x684] ;  /* 0x0006840001847983 */ /* 0x000f280000300800 */
[----:B0-----:R-:W4:Y:S04]  /*1e270*/  LDL R16, [R1+0x734] ;  /* 0x0007340001107983 */ /* 0x001f280000100800 */
[----:B------:R-:W4:Y:S04]  /*1e280*/  LDL.LU R133, [R1+0x678] ;  /* 0x0006780001857983 */ /* 0x000f280000300800 */
[----:B------:R-:W4:Y:S04]  /*1e290*/  LDL.LU R134, [R1+0x66c] ;  /* 0x00066c0001867983 */ /* 0x000f280000300800 */
[----:B------:R-:W4:Y:S04]  /*1e2a0*/  LDL.LU R135, [R1+0x660] ;  /* 0x0006600001877983 */ /* 0x000f280000300800 */
[----:B------:R-:W4:Y:S01]  /*1e2b0*/  LDL.LU R136, [R1+0x400] ;  /* 0x0004000001887983 */ /* 0x000f220000300800 */
[----:B------:R-:W-:Y:S01]  /*1e2c0*/  FADD R14, R218, -R13 ;  /* 0x8000000dda0e7221 */ /* 0x000fe20000000000 */
[----:B------:R-:W-:-:S02]  /*1e2d0*/  FMUL R18, R18, 1.4426950216293334961 ;  /* 0x3fb8aa3b12127820 */ /* 0x000fc40000400000 */
[----:B------:R-:W-:Y:S04]  /*1e2e0*/  STS.U16 [R12+0x13b00], R129 ;  /* 0x013b00810c007388 */ /* 0x000fe80000000400 */
[----:B------:R0:W-:Y:S04]  /*1e2f0*/  STS.U16 [R12+0x16300], R137 ;  /* 0x016300890c007388 */ /* 0x0001e80000000400 */
[----:B------:R1:W-:Y:S04]  /*1e300*/  STS.U16 [R12+0x16700], R138 ;  /* 0x0167008a0c007388 */ /* 0x0003e80000000400 */
[----:B------:R1:W-:Y:S04]  /*1e310*/  STS.U16 [R12+0x16b00], R139 ;  /* 0x016b008b0c007388 */ /* 0x0003e80000000400 */
[----:B------:R-:W-:Y:S01]  /*1e320*/  STS.U16 [R12+0x17f00], R240 ;  /* 0x017f00f00c007388 */ /* 0x000fe20000000400 */
[----:B------:R1:W4:Y:S03]  /*1e330*/  MUFU.EX2 R218, R18 ;  /* 0x0000001200da7308 */ /* 0x0003260000000800 */
[----:B0-----:R-:W4:Y:S04]  /*1e340*/  LDL.LU R137, [R1+0x650] ;  /* 0x0006500001897983 */ /* 0x001f280000300800 */
[----:B-1----:R-:W4:Y:S04]  /*1e350*/  LDL.LU R138, [R1+0x624] ;  /* 0x00062400018a7983 */ /* 0x002f280000300800 */
[----:B------:R-:W4:Y:S01]  /*1e360*/  LDL.LU R139, [R1+0x600] ;  /* 0x00060000018b7983 */ /* 0x000f220000300800 */
[----:B------:R-:W-:-:S04]  /*1e370*/  FADD R18, -R13, R25 ;  /* 0x000000190d127221 */ /* 0x000fc80000000100 */
[----:B------:R-:W-:-:S04]  /*1e380*/  FMUL R18, R18, 1.4426950216293334961 ;  /* 0x3fb8aa3b12127820 */ /* 0x000fc80000400000 */
[----:B------:R-:W-:Y:S01]  /*1e390*/  MUFU.EX2 R19, R18 ;  /* 0x0000001200137308 */ /* 0x000fe20000000800 */
[----:B------:R0:W-:Y:S04]  /*1e3a0*/  STS.U16 [R12+0x17300], R140 ;  /* 0x0173008c0c007388 */ /* 0x0001e80000000400 */
[----:B------:R1:W-:Y:S04]  /*1e3b0*/  STS.U16 [R12+0x17700], R141 ;  /* 0x0177008d0c007388 */ /* 0x0003e80000000400 */
[----:B0-----:R-:W4:Y:S04]  /*1e3c0*/  LDL.LU R140, [R1+0x5dc] ;  /* 0x0005dc00018c7983 */ /* 0x001f280000300800 */
[----:B-1----:R-:W4:Y:S04]  /*1e3d0*/  LDL.LU R141, [R1+0x5bc] ;  /* 0x0005bc00018d7983 */ /* 0x002f280000300800 */
[----:B---3--:R0:W-:Y:S02]  /*1e3e0*/  STS.U16 [R12+0x17b00], R142 ;  /* 0x017b008e0c007388 */ /* 0x0081e40000000400 */
[----:B0-----:R-:W-:-:S02]  /*1e3f0*/  FMUL R12, R14, 1.4426950216293334961 ;  /* 0x3fb8aa3b0e0c7820 */ /* 0x001fc40000400000 */
[----:B------:R-:W3:Y:S04]  /*1e400*/  LDL.LU R142, [R1+0x59c] ;  /* 0x00059c00018e7983 */ /* 0x000ee80000300800 */
[----:B------:R-:W0:Y:S01]  /*1e410*/  MUFU.EX2 R12, R12 ;  /* 0x0000000c000c7308 */ /* 0x000e220000000800 */
[----:B--2---:R1:W-:Y:S04]  /*1e420*/  STS.U16 [R11+0x10380], R143 ;  /* 0x0103808f0b007388 */ /* 0x0043e80000000400 */
[----:B----4-:R2:W-:Y:S04]  /*1e430*/  STS.U16 [R11+0x10780], R144 ;  /* 0x010780900b007388 */ /* 0x0105e80000000400 */
[----:B-1----:R-:W4:Y:S04]  /*1e440*/  LDL.LU R143, [R1+0x57c] ;  /* 0x00057c00018f7983 */ /* 0x002f280000300800 */
[----:B--2---:R-:W2:Y:S04]  /*1e450*/  LDL.LU R144, [R1+0x55c] ;  /* 0x00055c0001907983 */ /* 0x004ea80000300800 */
[----:B------:R-:W-:Y:S04]  /*1e460*/  STL [R1+0x2e4], R218 ;  /* 0x0002e4da01007387 */ /* 0x000fe80000100800 */
[----:B0-----:R-:W-:Y:S01]  /*1e470*/  STL [R1+0x2e0], R12 ;  /* 0x0002e00c01007387 */ /* 0x001fe20000100800 */
[----:B------:R-:W-:-:S03]  /*1e480*/  FMNMX R14, R216, R16, !PT ;  /* 0x00000010d80e7209 */ /* 0x000fc60007800000 */
[----:B------:R0:W-:Y:S02]  /*1e490*/  STL [R1+0x1794], R198 ;  /* 0x001794c601007387 */ /* 0x0001e40000100800 */
[--C-:B------:R-:W-:Y:S02]  /*1e4a0*/  FADD R18, R217, -R14.reuse ;  /* 0x8000000ed9127221 */ /* 0x100fe40000000000 */
[----:B0-----:R-:W2:Y:S01]  /*1e4b0*/  LDL.LU R198, [R1+0x388] ;  /* 0x0003880001c67983 */ /* 0x001ea20000300800 */
[----:B------:R-:W-:-:S04]  /*1e4c0*/  FADD R12, R136, -R14 ;  /* 0x8000000e880c7221 */ /* 0x000fc80000000000 */
[----:B------:R-:W-:-:S04]  /*1e4d0*/  FMUL R12, R12, 1.4426950216293334961 ;  /* 0x3fb8aa3b0c0c7820 */ /* 0x000fc80000400000 */
[----:B------:R0:W1:Y:S02]  /*1e4e0*/  MUFU.EX2 R217, R12 ;  /* 0x0000000c00d97308 */ /* 0x0000640000000800 */
[----:B0-----:R-:W2:Y:S01]  /*1e4f0*/  LDL.LU R12, [R1+0x558] ;  /* 0x00055800010c7983 */ /* 0x001ea20000300800 */
[----:B------:R-:W-:-:S03]  /*1e500*/  MOV R216, R24 ;  /* 0x0000001800d87202 */ /* 0x000fc60000000f00 */
[----:B-1----:R-:W-:Y:S04]  /*1e510*/  STL [R1+0x2dc], R217 ;  /* 0x0002dcd901007387 */ /* 0x002fe80000100800 */
[----:B------:R-:W2:Y:S04]  /*1e520*/  LDL.LU.64 R24, [R1] ;  /* 0x0000000001187983 */ /* 0x000ea80000300a00 */
[----:B------:R-:W2:Y:S04]  /*1e530*/  LDL.LU.64 R26, [R1+0x8] ;  /* 0x00000800011a7983 */ /* 0x000ea80000300a00 */
        /* <DEDUP_REMOVED lines=50> */
[----:B------:R-:W-:Y:S04]  /*1e860*/  STS.U16 [R11+0x10b80], R130 ;  /* 0x010b80820b007388 */ /* 0x000fe80000000400 */
[----:B------:R0:W-:Y:S04]  /*1e870*/  STS.U16 [R11+0x10f80], R131 ;  /* 0x010f80830b007388 */ /* 0x0001e80000000400 */
[----:B------:R-:W2:Y:S04]  /*1e880*/  LDL.LU.64 R128, [R1+0x1a0] ;  /* 0x0001a00001807983 */ /* 0x000ea80000300a00 */
[----:B------:R-:W-:Y:S04]  /*1e890*/  STS.U16 [R11+0x11380], R132 ;  /* 0x011380840b007388 */ /* 0x000fe80000000400 */
[----:B------:R1:W-:Y:S04]  /*1e8a0*/  STS.U16 [R11+0x11780], R133 ;  /* 0x011780850b007388 */ /* 0x0003e80000000400 */
[----:B0-----:R-:W2:Y:S04]  /*1e8b0*/  LDL.LU.64 R130, [R1+0x1a8] ;  /* 0x0001a80001827983 */ /* 0x001ea80000300a00 */
[----:B------:R-:W-:Y:S04]  /*1e8c0*/  STS.U16 [R11+0x11b80], R134 ;  /* 0x011b80860b007388 */ /* 0x000fe80000000400 */
[----:B------:R0:W-:Y:S04]  /*1e8d0*/  STS.U16 [R11+0x11f80], R135 ;  /* 0x011f80870b007388 */ /* 0x0001e80000000400 */
[----:B-1----:R-:W2:Y:S04]  /*1e8e0*/  LDL.LU.64 R132, [R1+0x1b0] ;  /* 0x0001b00001847983 */ /* 0x002ea80000300a00 */
[----:B------:R1:W-:Y:S04]  /*1e8f0*/  STS.U16 [R11+0x12380], R137 ;  /* 0x012380890b007388 */ /* 0x0003e80000000400 */
[----:B0-----:R-:W2:Y:S01]  /*1e900*/  LDL.LU.64 R134, [R1+0x1b8] ;  /* 0x0001b80001867983 */ /* 0x001ea20000300a00 */
[----:B------:R-:W-:-:S03]  /*1e910*/  MOV R240, R145 ;  /* 0x0000009100f07202 */ /* 0x000fc60000000f00 */
[----:B------:R-:W-:Y:S04]  /*1e920*/  STS.U16 [R11+0x12780], R138 ;  /* 0x0127808a0b007388 */ /* 0x000fe80000000400 */
[----:B------:R0:W-:Y:S04]  /*1e930*/  STS.U16 [R11+0x12b80], R139 ;  /* 0x012b808b0b007388 */ /* 0x0001e80000000400 */
[----:B-1----:R-:W2:Y:S01]  /*1e940*/  LDL.LU.64 R136, [R1+0x1c0] ;  /* 0x0001c00001887983 */ /* 0x002ea20000300a00 */
[----:B------:R-:W-:-:S03]  /*1e950*/  MOV R20, R146 ;  /* 0x0000009200147202 */ /* 0x000fc60000000f00 */
[----:B------:R-:W-:Y:S01]  /*1e960*/  STS.U16 [R11+0x12f80], R140 ;  /* 0x012f808c0b007388 */ /* 0x000fe20000000400 */
[----:B------:R-:W-:-:S03]  /*1e970*/  MOV R234, R147 ;  /* 0x0000009300ea7202 */ /* 0x000fc60000000f00 */
[----:B------:R1:W-:Y:S04]  /*1e980*/  STS.U16 [R11+0x13380], R141 ;  /* 0x0133808d0b007388 */ /* 0x0003e80000000400 */
[----:B0-----:R-:W2:Y:S01]  /*1e990*/  LDL.LU.64 R138, [R1+0x1c8] ;  /* 0x0001c800018a7983 */ /* 0x001ea20000300a00 */
[----:B------:R-:W-:-:S03]  /*1e9a0*/  MOV R236, R148 ;  /* 0x0000009400ec7202 */ /* 0x000fc60000000f00 */
[----:B---3--:R-:W-:Y:S01]  /*1e9b0*/  STS.U16 [R11+0x13780], R142 ;  /* 0x0137808e0b007388 */ /* 0x008fe20000000400 */
[----:B------:R-:W-:-:S03]  /*1e9c0*/  MOV R16, R149 ;  /* 0x0000009500107202 */ /* 0x000fc60000000f00 */
[----:B----4-:R0:W-:Y:S04]  /*1e9d0*/  STS.U16 [R11+0x13b80], R143 ;  /* 0x013b808f0b007388 */ /* 0x0101e80000000400 */
[----:B-1----:R-:W3:Y:S01]  /*1e9e0*/  LDL.LU.64 R140, [R1+0x1d0] ;  /* 0x0001d000018c7983 */ /* 0x002ee20000300a00 */
[----:B------:R-:W-:-:S03]  /*1e9f0*/  MOV R241, R150 ;  /* 0x0000009600f17202 */ /* 0x000fc60000000f00 */
[----:B--2---:R1:W-:Y:S01]  /*1ea00*/  STS.U16 [R11+0x13f80], R144 ;  /* 0x013f80900b007388 */ /* 0x0043e20000000400 */
[----:B------:R-:W-:-:S03]  /*1ea10*/  MOV R243, R151 ;  /* 0x0000009700f37202 */ /* 0x000fc60000000f00 */
[----:B0-----:R-:W2:Y:S04]  /*1ea20*/  LDL.LU.64 R142, [R1+0x1d8] ;  /* 0x0001d800018e7983 */ /* 0x001ea80000300a00 */
[----:B-1----:R-:W4:Y:S04]  /*1ea30*/  LDL.LU.64 R144, [R1+0x1e0] ;  /* 0x0001e00001907983 */ /* 0x002f280000300a00 */
[----:B------:R-:W2:Y:S04]  /*1ea40*/  LDL.LU.64 R146, [R1+0x1e8] ;  /* 0x0001e80001927983 */ /* 0x000ea80000300a00 */
[----:B------:R-:W2:Y:S04]  /*1ea50*/  LDL.LU.64 R148, [R1+0x1f0] ;  /* 0x0001f00001947983 */ /* 0x000ea80000300a00 */
[----:B------:R-:W2:Y:S04]  /*1ea60*/  LDL.LU.64 R150, [R1+0x1f8] ;  /* 0x0001f80001967983 */ /* 0x000ea80000300a00 */
[----:B------:R0:W-:Y:S04]  /*1ea70*/  STS.U16 [R11+0x14380], R198 ;  /* 0x014380c60b007388 */ /* 0x0001e80000000400 */
[----:B------:R1:W-:Y:S04]  /*1ea80*/  STS.U16 [R11+0x14780], R12 ;  /* 0x0147800c0b007388 */ /* 0x0003e80000000400 */
[----:B0-----:R-:W2:Y:S01]  /*1ea90*/  LDL.LU R198, [R1+0x1794] ;  /* 0x0017940001c67983 */ /* 0x001ea20000300800 */
[----:B-1----:R-:W-:-:S03]  /*1eaa0*/  FADD R12, R21, -R14 ;  /* 0x8000000e150c7221 */ /* 0x002fc60000000000 */
[----:B------:R-:W2:Y:S04]  /*1eab0*/  LDL.LU R21, [R1+0x48c] ;  /* 0x00048c0001157983 */ /* 0x000ea80000300800 */
[----:B------:R0:W-:Y:S04]  /*1eac0*/  STL [R1+0x1790], R199 ;  /* 0x001790c701007387 */ /* 0x0001e80000100800 */
[----:B0-----:R-:W3:Y:S04]  /*1ead0*/  LDL.LU R199, [R1+0x53c] ;  /* 0x00053c0001c77983 */ /* 0x001ee80000300800 */
[----:B------:R0:W-:Y:S04]  /*1eae0*/  STL [R1+0x178c], R200 ;  /* 0x00178cc801007387 */ /* 0x0001e80000100800 */
[----:B0-----:R-:W4:Y:S04]  /*1eaf0*/  LDL.LU R200, [R1+0x518] ;  /* 0x0005180001c87983 */ /* 0x001f280000300800 */
[----:B------:R0:W-:Y:S04]  /*1eb00*/  STL [R1+0x1788], R201 ;  /* 0x001788c901007387 */ /* 0x0001e80000100800 */
[----:B0-----:R-:W2:Y:S04]  /*1eb10*/  LDL.LU R201, [R1+0x4f8] ;  /* 0x0004f80001c97983 */ /* 0x001ea80000300800 */
[----:B------:R0:W-:Y:S04]  /*1eb20*/  STL [R1+0x1784], R202 ;  /* 0x001784ca01007387 */ /* 0x0001e80000100800 */
[----:B0-----:R-:W2:Y:S01]  /*1eb30*/  LDL.LU R202, [R1+0x498] ;  /* 0x0004980001ca7983 */ /* 0x001ea20000300800 */
[----:B------:R-:W-:-:S06]  /*1eb40*/  FMUL R18, R18, 1.4426950216293334961 ;  /* 0x3fb8aa3b12127820 */ /* 0x000fcc0000400000 */
[----:B------:R-:W0:Y:S02]  /*1eb50*/  MUFU.EX2 R18, R18 ;  /* 0x0000001200127308 */ /* 0x000e240000000800 */
[----:B0-----:R0:W-:Y:S04]  /*1eb60*/  STL [R1+0x2d0], R18 ;  /* 0x0002d01201007387 */ /* 0x0011e80000100800 */
[----:B0-----:R-:W2:Y:S04]  /*1eb70*/  LDL.LU R18, [R1+0x40c] ;  /* 0x00040c0001127983 */ /* 0x001ea80000300800 */
[----:B---3--:R0:W-:Y:S04]  /*1eb80*/  STS.U16 [R11+0x14b80], R199 ;  /* 0x014b80c70b007388 */ /* 0x0081e80000000400 */
[----:B0-----:R-:W3:Y:S04]  /*1eb90*/  LDL.LU R199, [R1+0x1790] ;  /* 0x0017900001c77983 */ /* 0x001ee80000300800 */
[----:B----4-:R0:W-:Y:S04]  /*1eba0*/  STS.U16 [R11+0x14f80], R200 ;  /* 0x014f80c80b007388 */ /* 0x0101e80000000400 */
[----:B0-----:R-:W4:Y:S04]  /*1ebb0*/  LDL.LU R200, [R1+0x178c] ;  /* 0x00178c0001c87983 */ /* 0x001f280000300800 */
[----:B--2---:R0:W-:Y:S04]  /*1ebc0*/  STS.U16 [R11+0x15380], R201 ;  /* 0x015380c90b007388 */ /* 0x0041e80000000400 */
[----:B0-----:R-:W2:Y:S04]  /*1ebd0*/  LDL.LU R201, [R1+0x1788] ;  /* 0x0017880001c97983 */ /* 0x001ea80000300800 */
[----:B------:R0:W-:Y:S04]  /*1ebe0*/  STS.U16 [R11+0x15780], R202 ;  /* 0x015780ca0b007388 */ /* 0x0001e80000000400 */
[----:B0-----:R-:W2:Y:S04]  /*1ebf0*/  LDL.LU R202, [R1+0x1784] ;  /* 0x0017840001ca7983 */ /* 0x001ea80000300800 */
[----:B------:R0:W-:Y:S04]  /*1ec00*/  STL [R1+0x1774], R208 ;  /* 0x001774d001007387 */ /* 0x0001e80000100800 */
[----:B0-----:R-:W3:Y:S04]  /*1ec10*/  LDL.LU R208, [R1+0x2ac] ;  /* 0x0002ac0001d07983 */ /* 0x001ee80000300800 */
[----:B------:R0:W-:Y:S04]  /*1ec20*/  STL [R1+0x1770], R209 ;  /* 0x001770d101007387 */ /* 0x0001e80000100800 */
[----:B0-----:R-:W4:Y:S04]  /*1ec30*/  LDL.LU R209, [R1+0x28c] ;  /* 0x00028c0001d17983 */ /* 0x001f280000300800 */
[----:B------:R0:W-:Y:S04]  /*1ec40*/  STL [R1+0x176c], R212 ;  /* 0x00176cd401007387 */ /* 0x0001e80000100800 */
[----:B0-----:R-:W2:Y:S04]  /*1ec50*/  LDL.LU R212, [R1+0x26c] ;  /* 0x00026c0001d47983 */ /* 0x001ea80000300800 */
[----:B------:R0:W-:Y:S04]  /*1ec60*/  STL [R1+0x1768], R213 ;  /* 0x001768d501007387 */ /* 0x0001e80000100800 */
[----:B0-----:R-:W2:Y:S04]  /*1ec70*/  LDL.LU R213, [R1+0x248] ;  /* 0x0002480001d57983 */ /* 0x001ea80000300800 */
[----:B------:R0:W-:Y:S04]  /*1ec80*/  STL [R1+0x1764], R206 ;  /* 0x001764ce01007387 */ /* 0x0001e80000100800 */
[----:B0-----:R-:W2:Y:S04]  /*1ec90*/  LDL.LU R206, [R1+0x224] ;  /* 0x0002240001ce7983 */ /* 0x001ea80000300800 */
[----:B------:R0:W-:Y:S04]  /*1eca0*/  STL [R1+0x1780], R203 ;  /* 0x001780cb01007387 */ /* 0x0001e80000100800 */
[----:B0-----:R-:W3:Y:S04]  /*1ecb0*/  LDL.LU R203, [R1+0x3cc] ;  /* 0x0003cc0001cb7983 */ /* 0x001ee80000300800 */
[----:B------:R0:W-:Y:S04]  /*1ecc0*/  STL [R1+0x177c], R204 ;  /* 0x00177ccc01007387 */ /* 0x0001e80000100800 */
[----:B0-----:R-:W4:Y:S01]  /*1ecd0*/  LDL.LU R204, [R1+0x378] ;  /* 0x0003780001cc7983 */ /* 0x001f220000300800 */
[----:B------:R-:W-:-:S03]  /*1ece0*/  FMUL R12, R12, 1.4426950216293334961 ;  /* 0x3fb8aa3b0c0c7820 */ /* 0x000fc60000400000 */
[----:B------:R0:W-:Y:S02]  /*1ecf0*/  STS.U16 [R11+0x15b80], R18 ;  /* 0x015b80120b007388 */ /* 0x0001e40000000400 */
[----:B0-----:R-:W-:Y:S02]  /*1ed00*/  FADD R18, R219, -R14 ;  /* 0x8000000edb127221 */ /* 0x001fe40000000000 */
[----:B------:R0:W1:Y:S02]  /*1ed10*/  MUFU.EX2 R219, R12 ;  /* 0x0000000c00db7308 */ /* 0x0000640000000800 */
[----:B0-----:R-:W2:Y:S04]  /*1ed20*/  LDL.LU R12, [R1+0x734] ;  /* 0x00073400010c7983 */ /* 0x001ea80000300800 */
[----:B---3--:R0:W-:Y:S04]  /*1ed30*/  STS.U16 [R11+0x15f80], R203 ;  /* 0x015f80cb0b007388 */ /* 0x0081e80000000400 */
[----:B0-----:R-:W3:Y:S04]  /*1ed40*/  LDL.LU R203, [R1+0x1780] ;  /* 0x0017800001cb7983 */ /* 0x001ee80000300800 */
[----:B----4-:R0:W-:Y:S04]  /*1ed50*/  STS.U16 [R11+0x16380], R204 ;  /* 0x016380cc0b007388 */ /* 0x0101e80000000400 */
[----:B0-----:R-:W4:Y:S04]  /*1ed60*/  LDL.LU R204, [R1+0x177c] ;  /* 0x00177c0001cc7983 */ /* 0x001f280000300800 */
[----:B------:R0:W-:Y:S04]  /*1ed70*/  STL [R1+0x1778], R205 ;  /* 0x001778cd01007387 */ /* 0x0001e80000100800 */
[----:B0-----:R-:W2:Y:S01]  /*1ed80*/  LDL.LU R205, [R1+0x348] ;  /* 0x0003480001cd7983 */ /* 0x001ea20000300800 */
[----:B------:R-:W-:-:S06]  /*1ed90*/  FMUL R18, R18, 1.4426950216293334961 ;  /* 0x3fb8aa3b12127820 */ /* 0x000fcc0000400000 */
[----:B------:R-:W0:Y:S01]  /*1eda0*/  MUFU.EX2 R18, R18 ;  /* 0x0000001200127308 */ /* 0x000e220000000800 */
[----:B------:R-:W-:Y:S04]  /*1edb0*/  STS.U16 [R11+0x16b80], R208 ;  /* 0x016b80d00b007388 */ /* 0x000fe80000000400 */
[----:B------:R-:W-:Y:S04]  /*1edc0*/  STS.U16 [R11+0x16f80], R209 ;  /* 0x016f80d10b007388 */ /* 0x000fe80000000400 */
[----:B--2---:R2:W-:Y:S04]  /*1edd0*/  STS.U16 [R11+0x16780], R205 ;  /* 0x016780cd0b007388 */ /* 0x0045e80000000400 */
[----:B--2---:R-:W2:Y:S04]  /*1ede0*/  LDL.LU R205, [R1+0x1778] ;  /* 0x0017780001cd7983 */ /* 0x004ea80000300800 */
[----:B-1----:R-:W-:Y:S04]  /*1edf0*/  STL [R1+0x2d8], R219 ;  /* 0x0002d8db01007387 */ /* 0x002fe80000100800 */
[----:B------:R-:W2:Y:S04]  /*1ee00*/  LDL.LU R208, [R1+0x1774] ;  /* 0x0017740001d07983 */ /* 0x000ea80000300800 */
[----:B------:R-:W2:Y:S04]  /*1ee10*/  LDL.LU R209, [R1+0x1770] ;  /* 0x0017700001d17983 */ /* 0x000ea80000300800 */
[----:B0-----:R0:W-:Y:S04]  /*1ee20*/  STL [R1+0x2d4], R18 ;  /* 0x0002d41201007387 */ /* 0x0011e80000100800 */
[----:B0-----:R-:W3:Y:S01]  /*1ee30*/  LDL.LU R18, [R1+0x444] ;  /* 0x0004440001127983 */ /* 0x001ee20000300800 */
[----:B------:R-:W-:-:S03]  /*1ee40*/  FADD R12, -R14, R12 ;  /* 0x0000000c0e0c7221 */ /* 0x000fc60000000100 */
[----:B------:R0:W-:Y:S01]  /*1ee50*/  STS.U16 [R11+0x17380], R212 ;  /* 0x017380d40b007388 */ /* 0x0001e20000000400 */
[----:B------:R-:W-:-:S03]  /*1ee60*/  FMUL R12, R12, 1.4426950216293334961 ;  /* 0x3fb8aa3b0c0c7820 */ /* 0x000fc60000400000 */
[----:B------:R1:W-:Y:S04]  /*1ee70*/  STS.U16 [R11+0x17780], R213 ;  /* 0x017780d50b007388 */ /* 0x0003e80000000400 */
[----:B------:R4:W-:Y:S04]  /*1ee80*/  STS.U16 [R11+0x17b80], R206 ;  /* 0x017b80ce0b007388 */ /* 0x0009e80000000400 */
[----:B0-----:R-:W2:Y:S04]  /*1ee90*/  LDL.LU R212, [R1+0x176c] ;  /* 0x00176c0001d47983 */ /* 0x001ea80000300800 */
[----:B-1----:R-:W2:Y:S04]  /*1eea0*/  LDL.LU R213, [R1+0x1768] ;  /* 0x0017680001d57983 */ /* 0x002ea80000300800 */
[----:B------:R0:W-:Y:S04]  /*1eeb0*/  STS.U16 [R11+0x17f80], R252 ;  /* 0x017f80fc0b007388 */ /* 0x0001e80000000400 */
[----:B----4-:R-:W4:Y:S01]  /*1eec0*/  LDL.LU R206, [R1+0x1764] ;  /* 0x0017640001ce7983 */ /* 0x010f220000300800 */
[-C--:B------:R-:W-:Y:S01]  /*1eed0*/  FMUL R24, R24, R19.reuse ;  /* 0x0000001318187220 */ /* 0x080fe20000400000 */
[-C--:B------:R-:W-:Y:S01]  /*1eee0*/  FMUL R25, R25, R19.reuse ;  /* 0x0000001319197220 */ /* 0x080fe20000400000 */
[-C--:B------:R-:W-:Y:S01]  /*1eef0*/  FMUL R28, R28, R19.reuse ;  /* 0x000000131c1c7220 */ /* 0x080fe20000400000 */
[-C--:B------:R-:W-:Y:S01]  /*1ef00*/  FMUL R29, R29, R19.reuse ;  /* 0x000000131d1d7220 */ /* 0x080fe20000400000 */
[-C--:B------:R-:W-:Y:S01]  /*1ef10*/  FMUL R32, R32, R19.reuse ;  /* 0x0000001320207220 */ /* 0x080fe20000400000 */
[----:B0-----:R-:W2:Y:S01]  /*1ef20*/  LDL.LU R11, [R1+0x420] ;  /* 0x00042000010b7983 */ /* 0x001ea20000300800 */
[-C--:B------:R-:W-:Y:S01]  /*1ef30*/  FMUL R33, R33, R19.reuse ;  /* 0x0000001321217220 */ /* 0x080fe20000400000 */
        /* <DEDUP_REMOVED lines=57> */
[----:B------:R-:W-:Y:S01]  /*1f2d0*/  FMUL R149, R149, R19 ;  /* 0x0000001395957220 */ /* 0x000fe20000400000 */
[----:B------:R0:W-:Y:S06]  /*1f2e0*/  MEMBAR.ALL.CTA ;  /* 0x0000000000007992 */ /* 0x0001ec0000008000 */
[----:B0-----:R-:W0:Y:S01]  /*1f2f0*/  FENCE.VIEW.ASYNC.S ;  /* 0x00000000000073c6 */ /* 0x001e220000000000 */
[----:B---3--:R-:W-:-:S02]  /*1f300*/  MOV R252, R18 ;  /* 0x0000001200fc7202 */ /* 0x008fc40000000f00 */
[----:B------:R1:W3:Y:S02]  /*1f310*/  MUFU.EX2 R18, R12 ;  /* 0x0000000c00127308 */ /* 0x0002e40000000800 */
[----:B-1----:R-:W4:Y:S04]  /*1f320*/  LDL.LU R12, [R1+0x418] ;  /* 0x00041800010c7983 */ /* 0x002f280000300800 */
[----:B------:R1:W-:Y:S04]  /*1f330*/  STL [R1+0x1760], R207 ;  /* 0x001760cf01007387 */ /* 0x0003e80000100800 */
[----:B------:R0:W-:Y:S04]  /*1f340*/  STL [R1+0x175c], R210 ;  /* 0x00175cd201007387 */ /* 0x0001e80000100800 */
[----:B------:R3:W-:Y:S04]  /*1f350*/  STL [R1+0x1758], R211 ;  /* 0x001758d301007387 */ /* 0x0007e80000100800 */
[----:B------:R2:W-:Y:S04]  /*1f360*/  STL [R1+0x1754], R214 ;  /* 0x001754d601007387 */ /* 0x0005e80000100800 */
[----:B-1----:R-:W4:Y:S04]  /*1f370*/  LDL R207, [R1+0x2e8] ;  /* 0x0002e80001cf7983 */ /* 0x002f280000100800 */
[----:B0-----:R-:W4:Y:S04]  /*1f380*/  LDL.LU R210, [R1+0x468] ;  /* 0x0004680001d27983 */ /* 0x001f280000300800 */
[----:B---3--:R-:W3:Y:S04]  /*1f390*/  LDL R211, [R1+0x2e0] ;  /* 0x0002e00001d37983 */ /* 0x008ee80000100800 */
[----:B--2---:R-:W2:Y:S04]  /*1f3a0*/  LDL R214, [R1+0x2d4] ;  /* 0x0002d40001d67983 */ /* 0x004ea80000100800 */
[----:B------:R4:W-:Y:S01]  /*1f3b0*/  STL [R1+0xf84], R19 ;  /* 0x000f841301007387 */ /* 0x0009e20000100800 */
[----:B------:R-:W-:Y:S01]  /*1f3c0*/  FADD R11, R11, -R13 ;  /* 0x8000000d0b0b7221 */ /* 0x000fe20000000000 */
[----:B------:R-:W-:Y:S01]  /*1f3d0*/  BAR.SYNC.DEFER_BLOCKING 0x0 ;  /* 0x0000000000007b1d */ /* 0x000fe20000010000 */
[----:B----4-:R-:W-:-:S05]  /*1f3e0*/  MOV R19, R210 ;  /* 0x000000d200137202 */ /* 0x010fca0000000f00 */
[----:B------:R-:W4:Y:S01]  /*1f3f0*/  LDL R210, [R1+0x2d0] ;  /* 0x0002d00001d27983 */ /* 0x000f220000100800 */
        /* <DEDUP_REMOVED lines=64> */
[----:B------:R-:W-:-:S02]  /*1f800*/  F2FP.BF16.F32.PACK_AB R216, R207, R216 ;  /* 0x000000d8cfd8723e */ /* 0x000fc400000010ff */
[----:B---3--:R-:W-:Y:S02]  /*1f810*/  F2FP.BF16.F32.PACK_AB R218, R211, R218 ;  /* 0x000000dad3da723e */ /* 0x008fe400000010ff */
[----:B--2---:R-:W-:Y:S01]  /*1f820*/  F2FP.BF16.F32.PACK_AB R219, R214, R219 ;  /* 0x000000dbd6db723e */ /* 0x004fe200000010ff */
[----:B------:R0:W-:Y:S01]  /*1f830*/  STL [R1+0xf88], R18 ;  /* 0x000f881201007387 */ /* 0x0001e20000100800 */
[----:B------:R-:W-:Y:S01]  /*1f840*/  FMUL R11, R11, 1.4426950216293334961 ;  /* 0x3fb8aa3b0b0b7820 */ /* 0x000fe20000400000 */
[----:B------:R-:W-:Y:S02]  /*1f850*/  FADD R12, R12, -R13 ;  /* 0x8000000d0c0c7221 */ /* 0x000fe40000000000 */
[----:B0-----:R-:W2:Y:S04]  /*1f860*/  LDL.LU R18, [R1+0x464] ;  /* 0x0004640001127983 */ /* 0x001ea80000300800 */
[----:B------:R-:W3:Y:S01]  /*1f870*/  LDL.LU R207, [R1+0x1760] ;  /* 0x0017600001cf7983 */ /* 0x000ee20000300800 */
[----:B----4-:R-:W-:-:S03]  /*1f880*/  F2FP.BF16.F32.PACK_AB R217, R210, R217 ;  /* 0x000000d9d2d9723e */ /* 0x010fc600000010ff */
[----:B------:R-:W4:Y:S01]  /*1f890*/  LDL.LU R210, [R1+0x175c] ;  /* 0x00175c0001d27983 */ /* 0x000f220000300800 */
[----:B------:R-:W-:-:S03]  /*1f8a0*/  WARPGROUP.ARRIVE ;  /* 0x00000000000079c5 */ /* 0x000fc60000000000 */
[----:B------:R-:W4:Y:S03]  /*1f8b0*/  LDL.LU R211, [R1+0x1758] ;  /* 0x0017580001d37983 */ /* 0x000f260000300800 */
[----:B------:R-:W-:Y:S01]  /*1f8c0*/  HGMMA.64x256x16.F32.BF16 R24, R216, gdesc[UR52], R24, gsb0 ;  /* 0x03e00034d8187df0 */ /* 0x000fe20008001818 */
[----:B------:R-:W4:Y:S02]  /*1f8d0*/  LDL.LU R214, [R1+0x1754] ;  /* 0x0017540001d67983 */ /* 0x000f240000300800 */
[----:B------:R-:W-:Y:S02]  /*1f8e0*/  WARPGROUP.DEPBAR.LE gsb0, 0x0 ;  /* 0x00008000000079c5 */ /* 0x000fe40000010000 */
[----:B------:R-:W2:Y:S01]  /*1f8f0*/  LDL.LU R219, [R1+0x440] ;  /* 0x0004400001db7983 */ /* 0x000ea20000300800 */
[----:B------:R0:W1:Y:S03]  /*1f900*/  MUFU.EX2 R216, R11 ;  /* 0x0000000b00d87308 */ /* 0x0000660000000800 */
[----:B------:R-:W3:Y:S04]  /*1f910*/  LDL.LU R218, [R1+0x414] ;  /* 0x0004140001da7983 */ /* 0x000ee80000300800 */
[----:B------:R-:W4:Y:S01]  /*1f920*/  LDL.LU R217, [R1+0x438] ;  /* 0x0004380001d97983 */ /* 0x000f220000300800 */
[----:B0-----:R-:W-:-:S03]  /*1f930*/  FMUL R11, R12, 1.4426950216293334961 ;  /* 0x3fb8aa3b0c0b7820 */ /* 0x001fc60000400000 */
[----:B------:R-:W2:Y:S03]  /*1f940*/  LDL.LU R12, [R1+0x410] ;  /* 0x00041000010c7983 */ /* 0x000ea60000300800 */
[----:B------:R-:W0:Y:S01]  /*1f950*/  MUFU.EX2 R11, R11 ;  /* 0x0000000b000b7308 */ /* 0x000e220000000800 */
[----:B-1----:R-:W-:Y:S04]  /*1f960*/  STL [R1+0x2b8], R216 ;  /* 0x0002b8d801007387 */ /* 0x002fe80000100800 */
[----:B0-----:R0:W-:Y:S01]  /*1f970*/  STL [R1+0x2c4], R11 ;  /* 0x0002c40b01007387 */ /* 0x0011e20000100800 */
[----:B--2---:R-:W-:-:S04]  /*1f980*/  FADD R12, R12, -R13 ;  /* 0x8000000d0c0c7221 */ /* 0x004fc80000000000 */
[----:B0-----:R-:W-:Y:S01]  /*1f990*/  FMUL R11, R12, 1.4426950216293334961 ;  /* 0x3fb8aa3b0c0b7820 */ /* 0x001fe20000400000 */
[----:B---3--:R-:W-:-:S03]  /*1f9a0*/  FADD R12, R218, -R13 ;  /* 0x8000000dda0c7221 */ /* 0x008fc60000000000 */
[----:B------:R0:W1:Y:S02]  /*1f9b0*/  MUFU.EX2 R218, R11 ;  /* 0x0000000b00da7308 */ /* 0x0000640000000800 */
[----:B0-----:R-:W-:Y:S02]  /*1f9c0*/  FMUL R11, R12, 1.4426950216293334961 ;  /* 0x3fb8aa3b0c0b7820 */ /* 0x001fe40000400000 */
[----:B------:R-:W2:Y:S04]  /*1f9d0*/  LDL.LU R12, [R1+0x430] ;  /* 0x00043000010c7983 */ /* 0x000ea80000300800 */
[----:B------:R-:W0:Y:S01]  /*1f9e0*/  MUFU.EX2 R11, R11 ;  /* 0x0000000b000b7308 */ /* 0x000e220000000800 */
[----:B-1----:R-:W-:Y:S04]  /*1f9f0*/  STL [R1+0x2c8], R218 ;  /* 0x0002c8da01007387 */ /* 0x002fe80000100800 */
[----:B0-----:R0:W-:Y:S01]  /*1fa00*/  STL [R1+0x2cc], R11 ;  /* 0x0002cc0b01007387 */ /* 0x0011e20000100800 */
[----:B--2---:R-:W-:-:S04]  /*1fa10*/  FADD R12, R12, -R14 ;  /* 0x8000000e0c0c7221 */ /* 0x004fc80000000000 */
[----:B0-----:R-:W-:Y:S01]  /*1fa20*/  FMUL R11, R12, 1.4426950216293334961 ;  /* 0x3fb8aa3b0c0b7820 */ /* 0x001fe20000400000 */
[----:B----4-:R-:W-:-:S03]  /*1fa30*/  FADD R12, R217, -R14 ;  /* 0x8000000ed90c7221 */ /* 0x010fc60000000000 */
[----:B------:R0:W1:Y:S02]  /*1fa40*/  MUFU.EX2 R217, R11 ;  /* 0x0000000b00d97308 */ /* 0x0000640000000800 */
[----:B0-----:R-:W-:Y:S02]  /*1fa50*/  FMUL R11, R12, 1.4426950216293334961 ;  /* 0x3fb8aa3b0c0b7820 */ /* 0x001fe40000400000 */
[----:B------:R-:W2:Y:S04]  /*1fa60*/  LDL.LU R12, [R1+0x42c] ;  /* 0x00042c00010c7983 */ /* 0x000ea80000300800 */
[----:B------:R-:W0:Y:S01]  /*1fa70*/  MUFU.EX2 R11, R11 ;  /* 0x0000000b000b7308 */ /* 0x000e220000000800 */
[----:B-1----:R-:W-:Y:S04]  /*1fa80*/  STL [R1+0x294], R217 ;  /* 0x000294d901007387 */ /* 0x002fe80000100800 */
[----:B0-----:R0:W-:Y:S01]  /*1fa90*/  STL [R1+0x2a4], R11 ;  /* 0x0002a40b01007387 */ /* 0x0011e20000100800 */
[----:B--2---:R-:W-:-:S04]  /*1faa0*/  FADD R12, R12, -R14 ;  /* 0x8000000e0c0c7221 */ /* 0x004fc80000000000 */
[----:B0-----:R-:W-:Y:S02]  /*1fab0*/  FMUL R11, R12, 1.4426950216293334961 ;  /* 0x3fb8aa3b0c0b7820 */ /* 0x001fe40000400000 */
[----:B------:R-:W2:Y:S04]  /*1fac0*/  LDL.LU R12, [R1+0x428] ;  /* 0x00042800010c7983 */ /* 0x000ea80000300800 */
[----:B------:R0:W-:Y:S04]  /*1fad0*/  STL [R1+0x1750], R215 ;  /* 0x001750d701007387 */ /* 0x0001e80000100800 */
[----:B0-----:R-:W3:Y:S04]  /*1fae0*/  LDL R215, [R1+0x2c4] ;  /* 0x0002c40001d77983 */ /* 0x001ee80000100800 */
[----:B------:R0:W-:Y:S04]  /*1faf0*/  STL [R1+0x174c], R249 ;  /* 0x00174cf901007387 */ /* 0x0001e80000100800 */
[----:B0-----:R-:W4:Y:S04]  /*1fb00*/  LDL R249, [R1+0x2a4] ;  /* 0x0002a40001f97983 */ /* 0x001f280000100800 */
[----:B------:R0:W-:Y:S04]  /*1fb10*/  STL [R1+0x1748], R9 ;  /* 0x0017480901007387 */ /* 0x0001e80000100800 */
[----:B0-----:R-:W4:Y:S04]  /*1fb20*/  LDL R9, [R1+0x2cc] ;  /* 0x0002cc0001097983 */ /* 0x001f280000100800 */
[----:B------:R0:W-:Y:S02]  /*1fb30*/  STL [R1+0x1744], R8 ;  /* 0x0017440801007387 */ /* 0x0001e40000100800 */
[----:B0-----:R-:W-:-:S02]  /*1fb40*/  MOV R8, R219 ;  /* 0x000000db00087202 */ /* 0x001fc40000000f00 */
[----:B------:R-:W0:Y:S02]  /*1fb50*/  MUFU.EX2 R219, R11 ;  /* 0x0000000b00db7308 */ /* 0x000e240000000800 */
[----:B0-----:R0:W-:Y:S01]  /*1fb60*/  STL [R1+0x2b0], R219 ;  /* 0x0002b0db01007387 */ /* 0x0011e20000100800 */
[----:B--2---:R-:W-:-:S04]  /*1fb70*/  FADD R12, R12, -R14 ;  /* 0x8000000e0c0c7221 */ /* 0x004fc80000000000 */
[----:B------:R-:W-:Y:S01]  /*1fb80*/  FMUL R11, R12, 1.4426950216293334961 ;  /* 0x3fb8aa3b0c0b7820 */ /* 0x000fe20000400000 */
[----:B------:R-:W-:-:S03]  /*1fb90*/  MOV R12, R8 ;  /* 0x00000008000c7202 */ /* 0x000fc60000000f00 */
[----:B------:R1:W0:Y:S02]  /*1fba0*/  MUFU.EX2 R8, R11 ;  /* 0x0000000b00087308 */ /* 0x0002240000000800 */
[----:B-1----:R-:W2:Y:S01]  /*1fbb0*/  LDL.LU R11, [R1+0x470] ;  /* 0x00047000010b7983 */ /* 0x002ea20000300800 */
[----:B---3--:R-:W-:-:S03]  /*1fbc0*/  F2FP.BF16.F32.PACK_AB R216, R215, R216 ;  /* 0x000000d8d7d8723e */ /* 0x008fc600000010ff */
[----:B------:R-:W3:Y:S01]  /*1fbd0*/  LDL.LU R215, [R1+0x1750] ;  /* 0x0017500001d77983 */ /* 0x000ee20000300800 */
[----:B0-----:R-:W-:Y:S02]  /*1fbe0*/  F2FP.BF16.F32.PACK_AB R219, R8, R219 ;  /* 0x000000db08db723e */ /* 0x001fe400000010ff */
[----:B----4-:R-:W-:Y:S02]  /*1fbf0*/  F2FP.BF16.F32.PACK_AB R217, R249, R217 ;  /* 0x000000d9f9d9723e */ /* 0x010fe400000010ff */
[----:B------:R-:W-:-:S04]  /*1fc00*/  F2FP.BF16.F32.PACK_AB R218, R9, R218 ;  /* 0x000000da09da723e */ /* 0x000fc800000010ff */
[----:B------:R-:W-:-:S06]  /*1fc10*/  WARPGROUP.ARRIVE ;  /* 0x00000000000079c5 */ /* 0x000fcc0000000000 */
[----:B------:R-:W-:Y:S01]  /*1fc20*/  HGMMA.64x256x16.F32.BF16 R24, R216, gdesc[UR4], R24, gsb0 ;  /* 0x03e00004d8187df0 */ /* 0x000fe20008001818 */
[----:B------:R0:W-:Y:S04]  /*1fc30*/  STL [R1+0x2bc], R8 ;  /* 0x0002bc0801007387 */ /* 0x0001e80000100800 */
[----:B------:R-:W4:Y:S04]  /*1fc40*/  LDL.LU R249, [R1+0x174c] ;  /* 0x00174c0001f97983 */ /* 0x000f280000300800 */
[----:B------:R-:W3:Y:S04]  /*1fc50*/  LDL.LU R9, [R1+0x1748] ;  /* 0x0017480001097983 */ /* 0x000ee80000300800 */
[----:B0-----:R-:W3:Y:S01]  /*1fc60*/  LDL.LU R8, [R1+0x1744] ;  /* 0x0017440001087983 */ /* 0x001ee20000300800 */
[----:B------:R-:W-:-:S02]  /*1fc70*/  WARPGROUP.DEPBAR.LE gsb0, 0x0 ;  /* 0x00008000000079c5 */ /* 0x000fc40000010000 */
[----:B--2---:R-:W-:Y:S01]  /*1fc80*/  MOV R219, R11 ;  /* 0x0000000b00db7202 */ /* 0x004fe20000000f00 */
[--C-:B------:R-:W-:Y:S01]  /*1fc90*/  FADD R11, R12, -R13.reuse ;  /* 0x8000000d0c0b7221 */ /* 0x100fe20000000000 */
[----:B------:R-:W-:Y:S01]  /*1fca0*/  FADD R12, R252, -R13 ;  /* 0x8000000dfc0c7221 */ /* 0x000fe20000000000 */
[----:B------:R-:W2:Y:S02]  /*1fcb0*/  LDL.LU R218, [R1+0x434] ;  /* 0x0004340001da7983 */ /* 0x000ea40000300800 */
[----:B------:R-:W-:Y:S02]  /*1fcc0*/  FMUL R11, R11, 1.4426950216293334961 ;  /* 0x3fb8aa3b0b0b7820 */ /* 0x000fe40000400000 */
[----:B------:R-:W4:Y:S02]  /*1fcd0*/  LDL.LU R217, [R1+0x460] ;  /* 0x0004600001d97983 */ /* 0x000f240000300800 */
[----:B------:R0:W1:Y:S02]  /*1fce0*/  MUFU.EX2 R216, R11 ;  /* 0x0000000b00d87308 */ /* 0x0000640000000800 */
[----:B------:R-:W3:Y:S01]  /*1fcf0*/  LDL.LU R252, [R1+0x458] ;  /* 0x0004580001fc7983 */ /* 0x000ee20000300800 */
[----:B0-----:R-:W-:-:S03]  /*1fd00*/  FMUL R11, R12, 1.4426950216293334961 ;  /* 0x3fb8aa3b0c0b7820 */ /* 0x001fc60000400000 */
[----:B------:R-:W2:Y:S03]  /*1fd10*/  LDL.LU R12, [R1+0x43c] ;  /* 0x00043c00010c7983 */ /* 0x000ea60000300800 */
[----:B------:R-:W0:Y:S01]  /*1fd20*/  MUFU.EX2 R11, R11 ;  /* 0x0000000b000b7308 */ /* 0x000e220000000800 */
[----:B-1----:R-:W-:Y:S04]  /*1fd30*/  STL [R1+0x29c], R216 ;  /* 0x00029cd801007387 */ /* 0x002fe80000100800 */
[----:B0-----:R0:W-:Y:S01]  /*1fd40*/  STL [R1+0x2ac], R11 ;  /* 0x0002ac0b01007387 */ /* 0x0011e20000100800 */
[----:B--2---:R-:W-:-:S04]  /*1fd50*/  FADD R12, R12, -R13 ;  /* 0x8000000d0c0c7221 */ /* 0x004fc80000000000 */
[----:B0-----:R-:W-:Y:S01]  /*1fd60*/  FMUL R11, R12, 1.4426950216293334961 ;  /* 0x3fb8aa3b0c0b7820 */ /* 0x001fe20000400000 */
[----:B------:R-:W-:-:S03]  /*1fd70*/  FADD R12, R218, -R13 ;  /* 0x8000000dda0c7221 */ /* 0x000fc60000000000 */
        /* <DEDUP_REMOVED lines=14> */
[----:B0-----:R-:W-:Y:S04]  /*1fe60*/  STL [R1+0x284], R11 ;  /* 0x0002840b01007387 */ /* 0x001fe80000100800 */
[----:B------:R0:W-:Y:S04]  /*1fe70*/  STL [R1+0x1740], R229 ;  /* 0x001740e501007387 */ /* 0x0001e80000100800 */
[----:B0-----:R-:W4:Y:S04]  /*1fe80*/  LDL R229, [R1+0x2ac] ;  /* 0x0002ac0001e57983 */ /* 0x001f280000100800 */
[----:B------:R0:W-:Y:S04]  /*1fe90*/  STL [R1+0x173c], R0 ;  /* 0x00173c0001007387 */ /* 0x0001e80000100800 */
[----:B0-----:R-:W4:Y:S04]  /*1fea0*/  LDL R0, [R1+0x284] ;  /* 0x0002840001007983 */ /* 0x001f280000100800 */
[----:B------:R0:W-:Y:S04]  /*1feb0*/  STL [R1+0x1738], R228 ;  /* 0x001738e401007387 */ /* 0x0001e80000100800 */
[----:B0-----:R-:W4:Y:S01]  /*1fec0*/  LDL R228, [R1+0x2c0] ;  /* 0x0002c00001e47983 */ /* 0x001f220000100800 */
[----:B--2---:R-:W-:-:S04]  /*1fed0*/  FADD R12, R12, -R14 ;  /* 0x8000000e0c0c7221 */ /* 0x004fc80000000000 */
[----:B------:R-:W-:Y:S01]  /*1fee0*/  FMUL R11, R12, 1.4426950216293334961 ;  /* 0x3fb8aa3b0c0b7820 */ /* 0x000fe20000400000 */
[----:B---3--:R-:W-:Y:S01]  /*1fef0*/  FADD R12, R252, -R14 ;  /* 0x8000000efc0c7221 */ /* 0x008fe20000000000 */
[----:B------:R-:W-:Y:S02]  /*1ff00*/  MOV R252, R16 ;  /* 0x0000001000fc7202 */ /* 0x000fe40000000f00 */
[----:B------:R0:W1:Y:S02]  /*1ff10*/  MUFU.EX2 R16, R11 ;  /* 0x0000000b00107308 */ /* 0x0000640000000800 */
[----:B0-----:R-:W-:Y:S01]  /*1ff20*/  FMUL R11, R12, 1.4426950216293334961 ;  /* 0x3fb8aa3b0c0b7820 */ /* 0x001fe20000400000 */
[----:B------:R-:W-:-:S05]  /*1ff30*/  MOV R12, R219 ;  /* 0x000000db000c7202 */ /* 0x000fca0000000f00 */
[----:B------:R0:W2:Y:S01]  /*1ff40*/  MUFU.EX2 R219, R11 ;  /* 0x0000000b00db7308 */ /* 0x0000a20000000800 */
[----:B-1----:R-:W-:Y:S04]  /*1ff50*/  STL [R1+0x290], R16 ;  /* 0x0002901001007387 */ /* 0x002fe80000100800 */
[----:B0-----:R-:W3:Y:S01]  /*1ff60*/  LDL.LU R11, [R1+0x46c] ;  /* 0x00046c00010b7983 */ /* 0x001ee20000300800 */
[----:B----4-:R-:W-:-:S03]  /*1ff70*/  F2FP.BF16.F32.PACK_AB R216, R229, R216 ;  /* 0x000000d8e5d8723e */ /* 0x010fc600000010ff */
[----:B------:R-:W4:Y:S04]  /*1ff80*/  LDL.LU R229, [R1+0x1740] ;  /* 0x0017400001e57983 */ /* 0x000f280000300800 */
[----:B--2---:R0:W-:Y:S01]  /*1ff90*/  STL [R1+0x2a0], R219 ;  /* 0x0002a0db01007387 */ /* 0x0041e20000100800 */
[----:B------:R-:W-:-:S03]  /*1ffa0*/  F2FP.BF16.F32.PACK_AB R217, R0, R217 ;  /* 0x000000d900d9723e */ /* 0x000fc600000010ff */
[----:B------:R-:W2:Y:S01]  /*1ffb0*/  LDL.LU R0, [R1+0x173c] ;  /* 0x00173c0001007983 */ /* 0x000ea20000300800 */
[----:B0-----:R-:W-:Y:S02]  /*1ffc0*/  F2FP.BF16.F32.PACK_AB R219, R219, R16 ;  /* 0x00000010dbdb723e */ /* 0x001fe400000010ff */
[----:B------:R-:W-:Y:S02]  /*1ffd0*/  F2FP.BF16.F32.PACK_AB R218, R228, R218 ;  /* 0x000000dae4da723e */ /* 0x000fe400000010ff */
[----:B------:R-:W2:Y:S04]  /*1ffe0*/  LDL.LU R228, [R1+0x1738] ;  /* 0x0017380001e47983 */ /* 0x000ea80000300800 */
[----:B------:R-:W4:Y:S01]  /*1fff0*/  LDL.LU R16, [R1+0x480] ;  /* 0x0004800001107983 */ /* 0x000f220000300800 */
[----:B------:R-:W-:-:S06]  /*20000*/  WARPGROUP.ARRIVE ;  /* 0x00000000000079c5 */ /* 0x000fcc0000000000 */
[----:B------:R-:W-:Y:S01]  /*20010*/  HGMMA.64x256x16.F32.BF16 R24, R216, gdesc[UR8], R24, gsb0 ;  /* 0x03e00008d8187df0 */ /* 0x000fe20008001818 */
[--C-:B------:R-:W-:Y:S01]  /*20020*/  FADD R12, R12, -R13.reuse ;  /* 0x8000000d0c0c7221 */ /* 0x100fe20000000000 */
[----:B---3--:R-:W-:-:S04]  /*20030*/  FADD R11, R11, -R13 ;  /* 0x8000000d0b0b7221 */ /* 0x008fc80000000000 */
[----:B------:R-:W-:Y:S01]  /*20040*/  FMUL R11, R11, 1.4426950216293334961 ;  /* 0x3fb8aa3b0b0b7820 */ /* 0x000fe20000400000 */
[----:B------:R-:W-:-:S03]  /*20050*/  WARPGROUP.DEPBAR.LE gsb0, 0x0 ;  /* 0x00008000000079c5 */ /* 0x000fc60000010000 */
[----:B------:R0:W1:Y:S02]  /*20060*/  MUFU.EX2 R216, R11 ;  /* 0x0000000b00d87308 */ /* 0x0000640000000800 */
[----:B0-----:R-:W-:Y:S01]  /*20070*/  FMUL R11, R12, 1.4426950216293334961 ;  /* 0x3fb8aa3b0c0b7820 */ /* 0x001fe20000400000 */
[----:B------:R-:W-:-:S05]  /*20080*/  FADD R12, R18, -R13 ;  /* 0x8000000d120c7221 */ /* 0x000fca0000000000 */
[----:B------:R0:W3:Y:S02]  /*20090*/  MUFU.EX2 R219, R11 ;  /* 0x0000000b00db7308 */ /* 0x0000e40000000800 */
[----:B0-----:R-:W-:Y:S01]  /*200a0*/  FMUL R11, R12, 1.4426950216293334961 ;  /* 0x3fb8aa3b0c0b7820 */ /* 0x001fe20000400000 */
[----:B------:R-:W-:-:S05]  /*200b0*/  FADD R12, R19, -R13 ;  /* 0x8000000d130c7221 */ /* 0x000fca0000000000 */
[----:B------:R0:W2:Y:S02]  /*200c0*/  MUFU.EX2 R19, R11 ;  /* 0x0000000b00137308 */ /* 0x0000a40000000800 */
        /* <DEDUP_REMOVED lines=8> */
[----:B------:R0:W-:Y:S02]  /*20150*/  MUFU.EX2 R218, R11 ;  /* 0x0000000b00da7308 */ /* 0x0001e40000000800 */
[----:B0-----:R-:W-:Y:S01]  /*20160*/  FMUL R11, R12, 1.4426950216293334961 ;  /* 0x3fb8aa3b0c0b7820 */ /* 0x001fe20000400000 */
[----:B----4-:R-:W-:-:S05]  /*20170*/  FADD R12, R16, -R14 ;  /* 0x8000000e100c7221 */ /* 0x010fca0000000000 */
[----:B------:R0:W-:Y:S02]  /*20180*/  MUFU.EX2 R16, R11 ;  /* 0x0000000b00107308 */ /* 0x0001e40000000800 */
[----:B0-----:R-:W-:-:S06]  /*20190*/  FMUL R11, R12, 1.4426950216293334961 ;  /* 0x3fb8aa3b0c0b7820 */ /* 0x001fcc0000400000 */
[----:B------:R-:W0:Y:S01]  /*201a0*/  MUFU.EX2 R18, R11 ;  /* 0x0000000b00127308 */ /* 0x000e220000000800 */
[----:B-1----:R1:W-:Y:S04]  /*201b0*/  STL [R1+0x27c], R216 ;  /* 0x00027cd801007387 */ /* 0x0023e80000100800 */
[----:B---3--:R0:W-:Y:S04]  /*201c0*/  STL [R1+0x28c], R219 ;  /* 0x00028cdb01007387 */ /* 0x0081e80000100800 */
[----:B--2---:R-:W-:Y:S01]  /*201d0*/  STL [R1+0x298], R19 ;  /* 0x0002981301007387 */ /* 0x004fe20000100800 */
[----:B-1----:R-:W-:-:S03]  /*201e0*/  F2FP.BF16.F32.PACK_AB R216, R219, R216 ;  /* 0x000000d8dbd8723e */ /* 0x002fc600000010ff */
[----:B------:R-:W-:Y:S04]  /*201f0*/  STL [R1+0x2a8], R21 ;  /* 0x0002a81501007387 */ /* 0x000fe80000100800 */
[----:B------:R1:W-:Y:S01]  /*20200*/  STL [R1+0x254], R217 ;  /* 0x000254d901007387 */ /* 0x0003e20000100800 */
[----:B0-----:R-:W-:-:S03]  /*20210*/  F2FP.BF16.F32.PACK_AB R219, R18, R16 ;  /* 0x0000001012db723e */ /* 0x001fc600000010ff */
[----:B------:R0:W-:Y:S01]  /*20220*/  STL [R1+0x264], R218 ;  /* 0x000264da01007387 */ /* 0x0001e20000100800 */
[----:B-1----:R-:W-:Y:S02]  /*20230*/  F2FP.BF16.F32.PACK_AB R217, R218, R217 ;  /* 0x000000d9dad9723e */ /* 0x002fe400000010ff */
[----:B0-----:R-:W-:-:S04]  /*20240*/  F2FP.BF16.F32.PACK_AB R218, R21, R19 ;  /* 0x0000001315da723e */ /* 0x001fc800000010ff */
[----:B------:R-:W-:-:S06]  /*20250*/  WARPGROUP.ARRIVE ;  /* 0x00000000000079c5 */ /* 0x000fcc0000000000 */
[----:B------:R-:W-:Y:S01]  /*20260*/  HGMMA.64x256x16.F32.BF16 R24, R216, gdesc[UR12], R24, gsb0 ;  /* 0x03e0000cd8187df0 */ /* 0x000fe20008001818 */
[--C-:B------:R-:W-:Y:S01]  /*20270*/  FADD R11, R20, -R13.reuse ;  /* 0x8000000d140b7221 */ /* 0x100fe20000000000 */
[----:B------:R-:W-:-:S03]  /*20280*/  FADD R12, R236, -R13 ;  /* 0x8000000dec0c7221 */ /* 0x000fc60000000000 */
[----:B------:R-:W-:Y:S01]  /*20290*/  FMUL R11, R11, 1.4426950216293334961 ;  /* 0x3fb8aa3b0b0b7820 */ /* 0x000fe20000400000 */
[----:B------:R0:W-:Y:S04]  /*202a0*/  STL [R1+0x270], R16 ;  /* 0x0002701001007387 */ /* 0x0001e80000100800 */
[----:B------:R1:W-:Y:S01]  /*202b0*/  STL [R1+0x280], R18 ;  /* 0x0002801201007387 */ /* 0x0003e20000100800 */
[----:B------:R-:W-:Y:S02]  /*202c0*/  WARPGROUP.DEPBAR.LE gsb0, 0x0 ;  /* 0x00008000000079c5 */ /* 0x000fe40000010000 */
[----:B------:R2:W3:Y:S02]  /*202d0*/  MUFU.EX2 R216, R11 ;  /* 0x0000000b00d87308 */ /* 0x0004e40000000800 */
[----:B--2---:R-:W-:Y:S01]  /*202e0*/  FMUL R11, R12, 1.4426950216293334961 ;  /* 0x3fb8aa3b0c0b7820 */ /* 0x004fe20000400000 */
[----:B------:R-:W-:-:S05]  /*202f0*/  FADD R12, R243, -R13 ;  /* 0x8000000df30c7221 */ /* 0x000fca0000000000 */
[----:B------:R2:W4:Y:S02]  /*20300*/  MUFU.EX2 R218, R11 ;  /* 0x0000000b00da7308 */ /* 0x0005240000000800 */
        /* <DEDUP_REMOVED lines=11> */
[----:B------:R2:W-:Y:S02]  /*203c0*/  MUFU.EX2 R217, R11 ;  /* 0x0000000b00d97308 */ /* 0x0005e40000000800 */
[----:B--2---:R-:W-:Y:S01]  /*203d0*/  FMUL R11, R12, 1.4426950216293334961 ;  /* 0x3fb8aa3b0c0b7820 */ /* 0x004fe20000400000 */
[----:B------:R-:W-:-:S05]  /*203e0*/  FADD R12, R231, -R14 ;  /* 0x8000000ee70c7221 */ /* 0x000fca0000000000 */
[----:B0-----:R0:W-:Y:S02]  /*203f0*/  MUFU.EX2 R16, R11 ;  /* 0x0000000b00107308 */ /* 0x0011e40000000800 */
[----:B0-----:R-:W-:-:S06]  /*20400*/  FMUL R11, R12, 1.4426950216293334961 ;  /* 0x3fb8aa3b0c0b7820 */ /* 0x001fcc0000400000 */
[----:B-1----:R-:W0:Y:S01]  /*20410*/  MUFU.EX2 R18, R11 ;  /* 0x0000000b00127308 */ /* 0x002e220000000800 */
[----:B---3--:R1:W-:Y:S04]  /*20420*/  STL [R1+0x25c], R216 ;  /* 0x00025cd801007387 */ /* 0x0083e80000100800 */
[----:B----4-:R2:W-:Y:S04]  /*20430*/  STL [R1+0x26c], R218 ;  /* 0x00026cda01007387 */ /* 0x0105e80000100800 */
[----:B------:R-:W-:Y:S01]  /*20440*/  STL [R1+0x278], R19 ;  /* 0x0002781301007387 */ /* 0x000fe20000100800 */
[----:B-1----:R-:W-:-:S03]  /*20450*/  F2FP.BF16.F32.PACK_AB R216, R218, R216 ;  /* 0x000000d8dad8723e */ /* 0x002fc600000010ff */
[----:B------:R-:W-:Y:S01]  /*20460*/  STL [R1+0x288], R20 ;  /* 0x0002881401007387 */ /* 0x000fe20000100800 */
[----:B--2---:R-:W-:-:S03]  /*20470*/  F2FP.BF16.F32.PACK_AB R218, R20, R19 ;  /* 0x0000001314da723e */ /* 0x004fc600000010ff */
[----:B------:R-:W-:Y:S01]  /*20480*/  STL [R1+0x238], R21 ;  /* 0x0002381501007387 */ /* 0x000fe20000100800 */
[----:B0-----:R-:W-:-:S03]  /*20490*/  F2FP.BF16.F32.PACK_AB R219, R18, R16 ;  /* 0x0000001012db723e */ /* 0x001fc600000010ff */
[----:B------:R0:W-:Y:S02]  /*204a0*/  STL [R1+0x248], R217 ;  /* 0x000248d901007387 */ /* 0x0001e40000100800 */
[----:B0-----:R-:W-:-:S04]  /*204b0*/  F2FP.BF16.F32.PACK_AB R217, R217, R21 ;  /* 0x00000015d9d9723e */ /* 0x001fc800000010ff */
[----:B------:R-:W-:-:S06]  /*204c0*/  WARPGROUP.ARRIVE ;  /* 0x00000000000079c5 */ /* 0x000fcc0000000000 */
[----:B------:R-:W-:Y:S01]  /*204d0*/  HGMMA.64x256x16.F32.BF16 R24, R216, gdesc[UR20], R24, gsb0 ;  /* 0x03e00014d8187df0 */ /* 0x000fe20008001818 */
[----:B------:R-:W-:Y:S04]  /*204e0*/  STL [R1+0x250], R16 ;  /* 0x0002501001007387 */ /* 0x000fe80000100800 */
[----:B------:R-:W-:Y:S01]  /*204f0*/  STL [R1+0x260], R18 ;  /* 0x0002601201007387 */ /* 0x000fe20000100800 */
[--C-:B------:R-:W-:Y:S01]  /*20500*/  FADD R11, R237, -R13.reuse ;  /* 0x8000000ded0b7221 */ /* 0x100fe20000000000 */
[----:B------:R-:W-:-:S03]  /*20510*/  FADD R12, R244, -R13 ;  /* 0x8000000df40c7221 */ /* 0x000fc60000000000 */
[----:B------:R-:W-:-:S04]  /*20520*/  FMUL R11, R11, 1.4426950216293334961 ;  /* 0x3fb8aa3b0b0b7820 */ /* 0x000fc80000400000 */
[----:B------:R0:W1:Y:S02]  /*20530*/  MUFU.EX2 R21, R11 ;  /* 0x0000000b00157308 */ /* 0x0000640000000800 */
[----:B0-----:R-:W-:Y:S01]  /*20540*/  FMUL R11, R12, 1.4426950216293334961 ;  /* 0x3fb8aa3b0c0b7820 */ /* 0x001fe20000400000 */
[--C-:B------:R-:W-:Y:S01]  /*20550*/  FADD R12, R232, -R13.reuse ;  /* 0x8000000de80c7221 */ /* 0x100fe20000000000 */
[----:B------:R-:W-:Y:S02]  /*20560*/  WARPGROUP.DEPBAR.LE gsb0, 0x0 ;  /* 0x00008000000079c5 */ /* 0x000fe40000010000 */
[----:B------:R-:W-:Y:S04]  /*20570*/  STL.64 [R1], R24 ;  /* 0x0000001801007387 */ /* 0x000fe80000100a00 */
        /* <DEDUP_REMOVED lines=62> */
[----:B------:R0:W-:Y:S04]  /*20960*/  STL.64 [R1+0x1f8], R150 ;  /* 0x0001f89601007387 */ /* 0x0001e80000100a00 */
[----:B0-----:R-:W2:Y:S04]  /*20970*/  LDL.LU.64 R150, [R1+0x1730] ;  /* 0x0017300001967983 */ /* 0x001ea80000300a00 */
[----:B------:R-:W3:Y:S04]  /*20980*/  LDL.LU.64 R148, [R1+0x1728] ;  /* 0x0017280001947983 */ /* 0x000ee80000300a00 */
[----:B------:R-:W4:Y:S04]  /*20990*/  LDL.LU.64 R146, [R1+0x1720] ;  /* 0x0017200001927983 */ /* 0x000f280000300a00 */
        /* <DEDUP_REMOVED lines=60> */
[----:B------:R-:W4:Y:S01]  /*20d60*/  LDL.LU.64 R24, [R1+0x1538] ;  /* 0x0015380001187983 */ /* 0x000f220000300a00 */
[----:B------:R0:W1:Y:S02]  /*20d70*/  MUFU.EX2 R216, R11 ;  /* 0x0000000b00d87308 */ /* 0x0000640000000800 */
[----:B0-----:R-:W-:Y:S01]  /*20d80*/  FMUL R11, R12, 1.4426950216293334961 ;  /* 0x3fb8aa3b0c0b7820 */ /* 0x001fe20000400000 */
[----:B------:R-:W-:-:S05]  /*20d90*/  FADD R12, R238, -R13 ;  /* 0x8000000dee0c7221 */ /* 0x000fca0000000000 */
[----:B------:R0:W1:Y:S02]  /*20da0*/  MUFU.EX2 R16, R11 ;  /* 0x0000000b00107308 */ /* 0x0000640000000800 */
[----:B0-----:R-:W-:Y:S01]  /*20db0*/  FMUL R11, R12, 1.4426950216293334961 ;  /* 0x3fb8aa3b0c0b7820 */ /* 0x001fe20000400000 */
[----:B------:R-:W-:-:S05]  /*20dc0*/  FADD R12, R247, -R14 ;  /* 0x8000000ef70c7221 */ /* 0x000fca0000000000 */
[----:B------:R0:W2:Y:S02]  /*20dd0*/  MUFU.EX2 R18, R11 ;  /* 0x0000000b00127308 */ /* 0x0000a40000000800 */
[----:B0-----:R-:W-:-:S06]  /*20de0*/  FMUL R11, R12, 1.4426950216293334961 ;  /* 0x3fb8aa3b0c0b7820 */ /* 0x001fcc0000400000 */
[----:B------:R-:W0:Y:S01]  /*20df0*/  MUFU.EX2 R19, R11 ;  /* 0x0000000b00137308 */ /* 0x000e220000000800 */
[----:B-1----:R-:W-:Y:S04]  /*20e00*/  STL [R1+0x240], R21 ;  /* 0x0002401501007387 */ /* 0x002fe80000100800 */
[----:B------:R-:W-:Y:S04]  /*20e10*/  STL [R1+0x24c], R216 ;  /* 0x00024cd801007387 */ /* 0x000fe80000100800 */
[----:B------:R-:W-:Y:S04]  /*20e20*/  STL [R1+0x258], R16 ;  /* 0x0002581001007387 */ /* 0x000fe80000100800 */
[----:B--2---:R-:W-:Y:S04]  /*20e30*/  STL [R1+0x268], R18 ;  /* 0x0002681201007387 */ /* 0x004fe80000100800 */
[----:B------:R-:W-:Y:S04]  /*20e40*/  STL [R1+0x1330], R3 ;  /* 0x0013300301007387 */ /* 0x000fe80000100800 */
[----:B0-----:R-:W-:Y:S04]  /*20e50*/  STL [R1+0x220], R19 ;  /* 0x0002201301007387 */ /* 0x001fe80000100800 */
        /* <DEDUP_REMOVED lines=52> */
[----:B------:R-:W-:-:S03]  /*211a0*/  FADD R12, R233, -R14 ;  /* 0x8000000ee90c7221 */ /* 0x000fc60000000000 */
[----:B------:R-:W-:Y:S04]  /*211b0*/  STL [R1+0x125c], R180 ;  /* 0x00125cb401007387 */ /* 0x000fe80000100800 */
[----:B------:R-:W-:Y:S04]  /*211c0*/  STL [R1+0x1258], R181 ;  /* 0x001258b501007387 */ /* 0x000fe80000100800 */
[----:B------:R-:W-:Y:S04]  /*211d0*/  STL [R1+0x1254], R182 ;  /* 0x001254b601007387 */ /* 0x000fe80000100800 */
[----:B------:R-:W-:Y:S01]  /*211e0*/  STL [R1+0x1250], R183 ;  /* 0x001250b701007387 */ /* 0x000fe20000100800 */
[----:B------:R-:W-:-:S03]  /*211f0*/  FMUL R11, R12, 1.4426950216293334961 ;  /* 0x3fb8aa3b0c0b7820 */ /* 0x000fc60000400000 */
[----:B------:R-:W-:Y:S01]  /*21200*/  STL [R1+0x124c], R185 ;  /* 0x00124cb901007387 */ /* 0x000fe20000100800 */
[----:B------:R-:W-:-:S03]  /*21210*/  FADD R12, R239, -R14 ;  /* 0x8000000eef0c7221 */ /* 0x000fc60000000000 */
[----:B------:R-:W-:Y:S04]  /*21220*/  STL [R1+0x1248], R186 ;  /* 0x001248ba01007387 */ /* 0x000fe80000100800 */
[----:B------:R-:W-:Y:S04]  /*21230*/  STL [R1+0x1244], R187 ;  /* 0x001244bb01007387 */ /* 0x000fe80000100800 */
[----:B------:R-:W-:Y:S01]  /*21240*/  STL [R1+0x1240], R188 ;  /* 0x001240bc01007387 */ /* 0x000fe20000100800 */
[----:B------:R1:W2:Y:S03]  /*21250*/  MUFU.EX2 R20, R11 ;  /* 0x0000000b00147308 */ /* 0x0002a60000000800 */
[----:B------:R-:W-:Y:S04]  /*21260*/  STL [R1+0x123c], R189 ;  /* 0x00123cbd01007387 */ /* 0x000fe80000100800 */
[----:B------:R-:W-:Y:S01]  /*21270*/  STL [R1+0x1238], R184 ;  /* 0x001238b801007387 */ /* 0x000fe20000100800 */
[----:B-1----:R-:W-:-:S03]  /*21280*/  FMUL R11, R12, 1.4426950216293334961 ;  /* 0x3fb8aa3b0c0b7820 */ /* 0x002fc60000400000 */
[----:B------:R-:W-:Y:S01]  /*21290*/  STL [R1+0x1234], R190 ;  /* 0x001234be01007387 */ /* 0x000fe20000100800 */
[----:B------:R-:W-:-:S03]  /*212a0*/  FADD R12, R249, -R14 ;  /* 0x8000000ef90c7221 */ /* 0x000fc60000000000 */
[----:B------:R-:W-:Y:S04]  /*212b0*/  STL [R1+0x1230], R191 ;  /* 0x001230bf01007387 */ /* 0x000fe80000100800 */
[----:B------:R-:W-:Y:S01]  /*212c0*/  STL [R1+0x122c], R192 ;  /* 0x00122cc001007387 */ /* 0x000fe20000100800 */
[----:B0-----:R0:W1:Y:S03]  /*212d0*/  MUFU.EX2 R2, R11 ;  /* 0x0000000b00027308 */ /* 0x0010660000000800 */
[----:B------:R-:W-:Y:S04]  /*212e0*/  STL [R1+0x1228], R193 ;  /* 0x001228c101007387 */ /* 0x000fe80000100800 */
[----:B------:R-:W-:Y:S01]  /*212f0*/  STL [R1+0x1224], R194 ;  /* 0x001224c201007387 */ /* 0x000fe20000100800 */
[----:B0-----:R-:W-:-:S03]  /*21300*/  FMUL R11, R12, 1.4426950216293334961 ;  /* 0x3fb8aa3b0c0b7820 */ /* 0x001fc60000400000 */
[----:B------:R-:W-:Y:S04]  /*21310*/  STL [R1+0x1220], R195 ;  /* 0x001220c301007387 */ /* 0x000fe80000100800 */
[----:B------:R-:W-:Y:S04]  /*21320*/  STL [R1+0x121c], R196 ;  /* 0x00121cc401007387 */ /* 0x000fe80000100800 */
[----:B------:R-:W-:Y:S01]  /*21330*/  STL [R1+0x1218], R197 ;  /* 0x001218c501007387 */ /* 0x000fe20000100800 */
[----:B------:R-:W0:Y:S03]  /*21340*/  MUFU.EX2 R3, R11 ;  /* 0x0000000b00037308 */ /* 0x000e260000000800 */
        /* <DEDUP_REMOVED lines=18> */
[----:B--2---:R-:W-:Y:S04]  /*21470*/  STL [R1+0x22c], R20 ;  /* 0x00022c1401007387 */ /* 0x004fe80000100800 */
[----:B-1----:R-:W-:Y:S04]  /*21480*/  STL [R1+0x234], R2 ;  /* 0x0002340201007387 */ /* 0x002fe80000100800 */
[----:B0-----:R-:W-:Y:S04]  /*21490*/  STL [R1+0x244], R3 ;  /* 0x0002440301007387 */ /* 0x001fe80000100800 */
[----:B------:R-:W-:Y:S04]  /*214a0*/  STL.64 [R1+0x1530], R150 ;  /* 0x0015309601007387 */ /* 0x000fe80000100a00 */
[----:B---3--:R-:W-:Y:S04]  /*214b0*/  STL.64 [R1+0x1528], R148 ;  /* 0x0015289401007387 */ /* 0x008fe80000100a00 */
[----:B----4-:R-:W-:Y:S04]  /*214c0*/  STL.64 [R1+0x1520], R146 ;  /* 0x0015209201007387 */ /* 0x010fe80000100a00 */
        /* <DEDUP_REMOVED lines=61> */
[----:B0-----:R-:W2:Y:S04]  /*218a0*/  LDL.LU.64 R24, [R1] ;  /* 0x0000000001187983 */ /* 0x001ea80000300a00 */
        /* <DEDUP_REMOVED lines=62> */
[----:B------:R-:W2:Y:S01]  /*21c90*/  LDL.LU.64 R150, [R1+0x1f8] ;  /* 0x0001f80001967983 */ /* 0x000ea20000300a00 */
[----:B------:R-:W-:-:S02]  /*21ca0*/  F2FP.BF16.F32.PACK_AB R216, R216, R21 ;  /* 0x00000015d8d8723e */ /* 0x000fc400000010ff */
[----:B------:R-:W-:Y:S02]  /*21cb0*/  F2FP.BF16.F32.PACK_AB R217, R20, R19 ;  /* 0x0000001314d9723e */ /* 0x000fe400000010ff */
[----:B------:R-:W-:Y:S02]  /*21cc0*/  F2FP.BF16.F32.PACK_AB R218, R18, R16 ;  /* 0x0000001012da723e */ /* 0x000fe400000010ff */
[----:B------:R-:W-:Y:S02]  /*21cd0*/  F2FP.BF16.F32.PACK_AB R219, R3, R2 ;  /* 0x0000000203db723e */ /* 0x000fe400000010ff */
[----:B------:R-:W-:Y:S02]  /*21ce0*/  MOV R19, R9 ;  /* 0x0000000900137202 */ /* 0x000fe40000000f00 */
[----:B------:R-:W-:Y:S01]  /*21cf0*/  MOV R12, R8 ;  /* 0x00000008000c7202 */ /* 0x000fe20000000f00 */
[----:B--2---:R-:W-:-:S06]  /*21d00*/  WARPGROUP.ARRIVE ;  /* 0x00000000000079c5 */ /* 0x004fcc0000000000 */
[----:B------:R-:W-:Y:S03]  /*21d10*/  HGMMA.64x256x16.F32.BF16 R24, R216, gdesc[UR24], R24, gsb0 ;  /* 0x03e00018d8187df0 */ /* 0x000fe60008001818 */
[----:B------:R-:W-:Y:S02]  /*21d20*/  WARPGROUP.DEPBAR.LE gsb0, 0x0 ;  /* 0x00008000000079c5 */ /* 0x000fe40000010000 */
[----:B------:R-:W-:Y:S04]  /*21d30*/  STL.64 [R1], R24 ;  /* 0x0000001801007387 */ /* 0x000fe80000100a00 */
[----:B------:R-:W-:Y:S04]  /*21d40*/  STL.64 [R1+0x8], R26 ;  /* 0x0000081a01007387 */ /* 0x000fe80000100a00 */
[----:B------:R-:W-:Y:S01]  /*21d50*/  STL.64 [R1+0x10], R28 ;  /* 0x0000101c01007387 */ /* 0x000fe20000100a00 */
[----:B------:R-:W-:-:S03]  /*21d60*/  MOV R9, R150 ;  /* 0x0000009600097202 */ /* 0x000fc60000000f00 */
[----:B------:R-:W-:Y:S01]  /*21d70*/  STL.64 [R1+0x18], R30 ;  /* 0x0000181e01007387 */ /* 0x000fe20000100a00 */
[----:B------:R-:W-:-:S03]  /*21d80*/  MOV R8, R151 ;  /* 0x0000009700087202 */ /* 0x000fc60000000f00 */
[----:B------:R-:W-:Y:S01]  /*21d90*/  STL.64 [R1+0x20], R32 ;  /* 0x0000202001007387 */ /* 0x000fe20000100a00 */
[----:B------:R-:W-:-:S03]  /*21da0*/  MOV R18, R148 ;  /* 0x0000009400127202 */ /* 0x000fc60000000f00 */
[----:B------:R-:W-:Y:S01]  /*21db0*/  STL.64 [R1+0x28], R34 ;  /* 0x0000282201007387 */ /* 0x000fe20000100a00 */
[----:B------:R-:W-:-:S03]  /*21dc0*/  MOV R16, R149 ;  /* 0x0000009500107202 */ /* 0x000fc60000000f00 */
[----:B------:R0:W-:Y:S01]  /*21dd0*/  STL [R1+0x30], R36 ;  /* 0x0000302401007387 */ /* 0x0001e20000100800 */
[----:B------:R-:W-:Y:S02]  /*21de0*/  MOV R21, R146 ;  /* 0x0000009200157202 */ /* 0x000fe40000000f00 */
[----:B------:R-:W-:Y:S01]  /*21df0*/  MOV R20, R147 ;  /* 0x0000009300147202 */ /* 0x000fe20000000f00 */
[----:B------:R-:W2:Y:S01]  /*21e00*/  LDL.LU.64 R150, [R1+0x1530] ;  /* 0x0015300001967983 */ /* 0x000ea20000300a00 */
[----:B------:R-:W-:Y:S02]  /*21e10*/  MOV R218, R144 ;  /* 0x0000009000da7202 */ /* 0x000fe40000000f00 */
[----:B------:R-:W-:Y:S01]  /*21e20*/  MOV R217, R145 ;  /* 0x0000009100d97202 */ /* 0x000fe20000000f00 */
[----:B------:R-:W3:Y:S01]  /*21e30*/  LDL.LU.64 R148, [R1+0x1528] ;  /* 0x0015280001947983 */ /* 0x000ee20000300a00 */
[----:B------:R-:W-:Y:S02]  /*21e40*/  MOV R231, R142 ;  /* 0x0000008e00e77202 */ /* 0x000fe40000000f00 */
[----:B------:R-:W-:Y:S01]  /*21e50*/  MOV R219, R143 ;  /* 0x0000008f00db7202 */ /* 0x000fe20000000f00 */
[----:B------:R-:W4:Y:S01]  /*21e60*/  LDL.LU.64 R146, [R1+0x1520] ;  /* 0x0015200001927983 */ /* 0x000f220000300a00 */
[----:B------:R-:W-:-:S02]  /*21e70*/  MOV R233, R140 ;  /* 0x0000008c00e97202 */ /* 0x000fc40000000f00 */
[----:B------:R-:W-:Y:S01]  /*21e80*/  MOV R232, R141 ;  /* 0x0000008d00e87202 */ /* 0x000fe20000000f00 */
[----:B------:R-:W4:Y:S01]  /*21e90*/  LDL.LU.64 R144, [R1+0x1518] ;  /* 0x0015180001907983 */ /* 0x000f220000300a00 */
[----:B------:R-:W-:Y:S02]  /*21ea0*/  MOV R235, R138 ;  /* 0x0000008a00eb7202 */ /* 0x000fe40000000f00 */
[----:B------:R-:W-:Y:S01]  /*21eb0*/  MOV R234, R139 ;  /* 0x0000008b00ea7202 */ /* 0x000fe20000000f00 */
[----:B------:R-:W4:Y:S01]  /*21ec0*/  LDL.LU.64 R142, [R1+0x1510] ;  /* 0x00151000018e7983 */ /* 0x000f220000300a00 */
        /* <DEDUP_REMOVED lines=150> */
[----:B------:R-:W-:-:S03]  /*22830*/  MOV R3, R37 ;  /* 0x0000002500037202 */ /* 0x000fc60000000f00 */
[----:B------:R-:W4:Y:S04]  /*22840*/  LDL.LU.64 R40, [R1+0x1378] ;  /* 0x0013780001287983 */ /* 0x000f280000300a00 */
[----:B------:R-:W4:Y:S04]  /*22850*/  LDL.LU.64 R38, [R1+0x1370] ;  /* 0x0013700001267983 */ /* 0x000f280000300a00 */
[----:B0-----:R-:W4:Y:S04]  /*22860*/  LDL.LU.64 R36, [R1+0x1368] ;  /* 0x0013680001247983 */ /* 0x001f280000300a00 */
[----:B------:R-:W4:Y:S04]  /*22870*/  LDL.LU.64 R34, [R1+0x1360] ;  /* 0x0013600001227983 */ /* 0x000f280000300a00 */
[----:B------:R-:W4:Y:S04]  /*22880*/  LDL.LU.64 R32, [R1+0x1358] ;  /* 0x0013580001207983 */ /* 0x000f280000300a00 */
[----:B------:R-:W4:Y:S04]  /*22890*/  LDL.LU.64 R30, [R1+0x1350] ;  /* 0x00135000011e7983 */ /* 0x000f280000300a00 */
[----:B------:R-:W4:Y:S04]  /*228a0*/  LDL.LU.64 R28, [R1+0x1348] ;  /* 0x00134800011c7983 */ /* 0x000f280000300a00 */
[----:B------:R-:W4:Y:S04]  /*228b0*/  LDL.LU.64 R26, [R1+0x1340] ;  /* 0x00134000011a7983 */ /* 0x000f280000300a00 */
[----:B------:R-:W4:Y:S01]  /*228c0*/  LDL.LU.64 R24, [R1+0x1338] ;  /* 0x0013380001187983 */ /* 0x000f220000300a00 */
[----:B------:R-:W-:-:S04]  /*228d0*/  FADD R11, R12, -R13 ;  /* 0x8000000d0c0b7221 */ /* 0x000fc80000000000 */
[----:B------:R-:W-:-:S04]  /*228e0*/  FMUL R11, R11, 1.4426950216293334961 ;  /* 0x3fb8aa3b0b0b7820 */ /* 0x000fc80000400000 */
[----:B------:R-:W0:Y:S02]  /*228f0*/  MUFU.EX2 R216, R11 ;  /* 0x0000000b00d87308 */ /* 0x000e240000000800 */
[----:B0-----:R-:W-:Y:S04]  /*22900*/  STL [R1+0x224], R216 ;  /* 0x000224d801007387 */ /* 0x001fe80000100800 */
[----:B--2---:R-:W-:Y:S04]  /*22910*/  STL.64 [R1+0x11c8], R150 ;  /* 0x0011c89601007387 */ /* 0x004fe80000100a00 */
        /* <DEDUP_REMOVED lines=63> */
[----:B0-----:R-:W2:Y:S04]  /*22d10*/  LDL.LU R24, [R1] ;  /* 0x0000000001187983 */ /* 0x001ea80000300800 */
[----:B------:R-:W2:Y:S04]  /*22d20*/  LDL.LU R25, [R1+0x4] ;  /* 0x0000040001197983 */ /* 0x000ea80000300800 */
[----:B------:R-:W2:Y:S04]  /*22d30*/  LDL.LU R26, [R1+0x8] ;  /* 0x00000800011a7983 */ /* 0x000ea80000300800 */
[----:B------:R-:W2:Y:S04]  /*22d40*/  LDL.LU R27, [R1+0xc] ;  /* 0x00000c00011b7983 */ /* 0x000ea80000300800 */
[----:B------:R-:W2:Y:S04]  /*22d50*/  LDL.LU R28, [R1+0x10] ;  /* 0x00001000011c7983 */ /* 0x000ea80000300800 */
[----:B------:R-:W2:Y:S04]  /*22d60*/  LDL.LU R29, [R1+0x14] ;  /* 0x00001400011d7983 */ /* 0x000ea80000300800 */
[----:B------:R-:W2:Y:S04]  /*22d70*/  LDL.LU R30, [R1+0x18] ;  /* 0x00001800011e7983 */ /* 0x000ea80000300800 */
[----:B------:R-:W2:Y:S04]  /*22d80*/  LDL.LU R31, [R1+0x1c] ;  /* 0x00001c00011f7983 */ /* 0x000ea80000300800 */
[----:B------:R-:W2:Y:S01]  /*22d90*/  LDL.LU R32, [R1+0x20] ;  /* 0x0000200001207983 */ /* 0x000ea20000300800 */
[----:B------:R-:W-:-:S03]  /*22da0*/  MOV R37, R3 ;  /* 0x0000000300257202 */ /* 0x000fc60000000f00 */
        /* <DEDUP_REMOVED lines=8> */
[----:B------:R-:W3:Y:S01]  /*22e30*/  LDL.LU R3, [R1+0x1330] ;  /* 0x0013300001037983 */ /* 0x000ee20000300800 */
[----:B------:R-:W-:-:S03]  /*22e40*/  MOV R42, R6 ;  /* 0x00000006002a7202 */ /* 0x000fc60000000f00 */
[----:B------:R-:W4:Y:S01]  /*22e50*/  LDL.LU R2, [R1+0x132c] ;  /* 0x00132c0001027983 */ /* 0x000f220000300800 */
[----:B------:R-:W-:-:S03]  /*22e60*/  MOV R43, R4 ;  /* 0x00000004002b7202 */ /* 0x000fc60000000f00 */
[----:B------:R-:W2:Y:S01]  /*22e70*/  LDL.LU R230, [R1+0x1328] ;  /* 0x0013280001e67983 */ /* 0x000ea20000300800 */
[----:B------:R-:W-:-:S03]  /*22e80*/  MOV R44, R227 ;  /* 0x000000e3002c7202 */ /* 0x000fc60000000f00 */
[----:B------:R-:W3:Y:S01]  /*22e90*/  LDL.LU R23, [R1+0x1324] ;  /* 0x0013240001177983 */ /* 0x000ee20000300800 */
[----:B------:R-:W-:-:S03]  /*22ea0*/  MOV R45, R226 ;  /* 0x000000e2002d7202 */ /* 0x000fc60000000f00 */
[----:B------:R-:W4:Y:S01]  /*22eb0*/  LDL.LU R22, [R1+0x1320] ;  /* 0x0013200001167983 */ /* 0x000f220000300800 */
        /* <DEDUP_REMOVED lines=142> */
[----:B------:R-:W-:-:S03]  /*237a0*/  FADD R12, R19, -R13 ;  /* 0x8000000d130c7221 */ /* 0x000fc60000000000 */
        /* <DEDUP_REMOVED lines=9> */
[----:B------:R-:W-:Y:S01]  /*23840*/  FMUL R11, R12, 1.4426950216293334961 ;  /* 0x3fb8aa3b0c0b7820 */ /* 0x000fe20000400000 */
[----:B------:R-:W-:Y:S02]  /*23850*/  MOV R121, R207 ;  /* 0x000000cf00797202 */ /* 0x000fe40000000f00 */
[----:B------:R-:W4:Y:S01]  /*23860*/  LDL.LU R212, [R1+0x11ec] ;  /* 0x0011ec0001d47983 */ /* 0x000f220000300800 */
[----:B------:R-:W-:Y:S01]  /*23870*/  FADD R12, R229, -R13 ;  /* 0x8000000de50c7221 */ /* 0x000fe20000000000 */
[----:B------:R-:W-:Y:S02]  /*23880*/  MOV R122, R210 ;  /* 0x000000d2007a7202 */ /* 0x000fe40000000f00 */
[----:B------:R-:W4:Y:S01]  /*23890*/  LDL.LU R213, [R1+0x11e8] ;  /* 0x0011e80001d57983 */ /* 0x000f220000300800 */
[----:B------:R-:W-:-:S03]  /*238a0*/  MOV R123, R211 ;  /* 0x000000d3007b7202 */ /* 0x000fc60000000f00 */
[----:B------:R-:W4:Y:S01]  /*238b0*/  LDL.LU R206, [R1+0x11e4] ;  /* 0x0011e40001ce7983 */ /* 0x000f220000300800 */
[----:B------:R-:W-:-:S03]  /*238c0*/  MOV R124, R214 ;  /* 0x000000d6007c7202 */ /* 0x000fc60000000f00 */
[----:B------:R-:W4:Y:S01]  /*238d0*/  LDL.LU R207, [R1+0x11e0] ;  /* 0x0011e00001cf7983 */ /* 0x000f220000300800 */
[----:B------:R0:W1:Y:S01]  /*238e0*/  MUFU.EX2 R19, R11 ;  /* 0x0000000b00137308 */ /* 0x0000620000000800 */
[----:B------:R-:W-:Y:S02]  /*238f0*/  MOV R125, R215 ;  /* 0x000000d7007d7202 */ /* 0x000fe40000000f00 */
[----:B------:R-:W4:Y:S01]  /*23900*/  LDL.LU R210, [R1+0x11dc] ;  /* 0x0011dc0001d27983 */ /* 0x000f220000300800 */
[----:B------:R-:W-:-:S03]  /*23910*/  MOV R140, R233 ;  /* 0x000000e9008c7202 */ /* 0x000fc60000000f00 */
[----:B------:R-:W4:Y:S01]  /*23920*/  LDL.LU R211, [R1+0x11d8] ;  /* 0x0011d80001d37983 */ /* 0x000f220000300800 */
[----:B------:R-:W-:Y:S01]  /*23930*/  MOV R229, R0 ;  /* 0x0000000000e57202 */ /* 0x000fe20000000f00 */
[----:B0-----:R-:W-:Y:S02]  /*23940*/  FMUL R11, R12, 1.4426950216293334961 ;  /* 0x3fb8aa3b0c0b7820 */ /* 0x001fe40000400000 */
[----:B------:R-:W4:Y:S01]  /*23950*/  LDL.LU R214, [R1+0x11d4] ;  /* 0x0011d40001d67983 */ /* 0x000f220000300800 */
[----:B------:R-:W-:Y:S01]  /*23960*/  FADD R12, R228, -R13 ;  /* 0x8000000de40c7221 */ /* 0x000fe20000000000 */
[----:B------:R-:W-:Y:S02]  /*23970*/  MOV R135, R238 ;  /* 0x000000ee00877202 */ /* 0x000fe40000000f00 */
[----:B------:R-:W4:Y:S01]  /*23980*/  LDL.LU R215, [R1+0x11d0] ;  /* 0x0011d00001d77983 */ /* 0x000f220000300800 */
[----:B------:R-:W-:-:S03]  /*23990*/  MOV R138, R235 ;  /* 0x000000eb008a7202 */ /* 0x000fc60000000f00 */
[----:B------:R-:W4:Y:S01]  /*239a0*/  LDL.LU R233, [R1+0x6c8] ;  /* 0x0006c80001e97983 */ /* 0x000f220000300800 */
[----:B------:R-:W-:Y:S01]  /*239b0*/  MOV R130, R243 ;  /* 0x000000f300827202 */ /* 0x000fe20000000f00 */
[----:B------:R0:W-:Y:S02]  /*239c0*/  MUFU.EX2 R0, R11 ;  /* 0x0000000b00007308 */ /* 0x0001e40000000800 */
        /* <DEDUP_REMOVED lines=22> */
[----:B------:R-:W4:Y:S04]  /*23b30*/  LDL.LU R244, [R1+0x720] ;  /* 0x0007200001f47983 */ /* 0x000f280000300800 */
[----:B------:R-:W4:Y:S04]  /*23b40*/  LDL.LU R249, [R1+0x358] ;  /* 0x0003580001f97983 */ /* 0x000f280000300800 */
[----:B------:R-:W4:Y:S04]  /*23b50*/  LDL.LU R231, [R1+0x6dc] ;  /* 0x0006dc0001e77983 */ /* 0x000f280000300800 */
[----:B------:R-:W4:Y:S01]  /*23b60*/  LDL.LU R219, [R1+0x6b4] ;  /* 0x0006b40001db7983 */ /* 0x000f220000300800 */
[----:B------:R-:W-:-:S02]  /*23b70*/  MOV R141, R232 ;  /* 0x000000e8008d7202 */ /* 0x000fc40000000f00 */
[----:B------:R-:W-:Y:S01]  /*23b80*/  MOV R146, R21 ;  /* 0x0000001500927202 */ /* 0x000fe20000000f00 */
[----:B------:R-:W4:Y:S01]  /*23b90*/  LDL.LU R232, [R1+0x6e0] ;  /* 0x0006e00001e87983 */ /* 0x000f220000300800 */
[----:B------:R-:W-:-:S03]  /*23ba0*/  MOV R133, R240 ;  /* 0x000000f000857202 */ /* 0x000fc60000000f00 */
[----:B------:R-:W4:Y:S04]  /*23bb0*/  LDL.LU R21, [R1+0x6bc] ;  /* 0x0006bc0001157983 */ /* 0x000f280000300800 */
[----:B------:R-:W4:Y:S01]  /*23bc0*/  LDL.LU R240, [R1+0x35c] ;  /* 0x00035c0001f07983 */ /* 0x000f220000300800 */
[----:B------:R-:W-:-:S03]  /*23bd0*/  MOV R128, R247 ;  /* 0x000000f700807202 */ /* 0x000fc60000000f00 */
[----:B------:R-:W4:Y:S01]  /*23be0*/  LDL.LU R247, [R1+0x360] ;  /* 0x0003600001f77983 */ /* 0x000f220000300800 */
[----:B------:R-:W-:Y:S02]  /*23bf0*/  MOV R150, R9 ;  /* 0x0000000900967202 */ /* 0x000fe40000000f00 */
[----:B------:R0:W-:Y:S01]  /*23c00*/  MUFU.EX2 R9, R11 ;  /* 0x0000000b00097308 */ /* 0x0001e20000000800 */
[----:B------:R-:W-:Y:S01]  /*23c10*/  MOV R148, R18 ;  /* 0x0000001200947202 */ /* 0x000fe20000000f00 */
[----:B0-----:R-:W-:Y:S01]  /*23c20*/  FMUL R11, R12, 1.4426950216293334961 ;  /* 0x3fb8aa3b0c0b7820 */ /* 0x001fe20000400000 */
[----:B--2---:R-:W-:-:S05]  /*23c30*/  FADD R12, R230, -R14 ;  /* 0x8000000ee60c7221 */ /* 0x004fca0000000000 */
[----:B------:R0:W-:Y:S01]  /*23c40*/  MUFU.EX2 R18, R11 ;  /* 0x0000000b00127308 */ /* 0x0001e20000000800 */
[----:B------:R-:W-:Y:S01]  /*23c50*/  MOV R149, R16 ;  /* 0x0000001000957202 */ /* 0x000fe20000000f00 */
[----:B---3--:R-:W-:Y:S01]  /*23c60*/  FADD R23, R23, -R14 ;  /* 0x8000000e17177221 */ /* 0x008fe20000000000 */
[----:B0-----:R-:W-:-:S05]  /*23c70*/  FMUL R11, R12, 1.4426950216293334961 ;  /* 0x3fb8aa3b0c0b7820 */ /* 0x001fca0000400000 */
[----:B------:R4:W0:Y:S01]  /*23c80*/  MUFU.EX2 R16, R11 ;  /* 0x0000000b00107308 */ /* 0x0008220000000800 */
[----:B------:R-:W-:Y:S01]  /*23c90*/  FMUL R23, R23, 1.4426950216293334961 ;  /* 0x3fb8aa3b17177820 */ /* 0x000fe20000400000 */
[----:B------:R-:W-:Y:S01]  /*23ca0*/  MOV R147, R20 ;  /* 0x0000001400937202 */ /* 0x000fe20000000f00 */
[----:B----4-:R-:W-:Y:S01]  /*23cb0*/  FADD R11, R22, -R14 ;  /* 0x8000000e160b7221 */ /* 0x010fe20000000000 */
[----:B------:R-:W-:-:S03]  /*23cc0*/  MOV R151, R8 ;  /* 0x0000000800977202 */ /* 0x000fc60000000f00 */
[----:B------:R-:W-:Y:S01]  /*23cd0*/  FMUL R11, R11, 1.4426950216293334961 ;  /* 0x3fb8aa3b0b0b7820 */ /* 0x000fe20000400000 */
[----:B------:R-:W-:Y:S01]  /*23ce0*/  MOV R20, R2 ;  /* 0x0000000200147202 */ /* 0x000fe20000000f00 */
[----:B------:R-:W-:Y:S08]  /*23cf0*/  MUFU.EX2 R8, R23 ;  /* 0x0000001700087308 */ /* 0x000ff00000000800 */
[----:B------:R2:W3:Y:S01]  /*23d00*/  MUFU.EX2 R2, R11 ;  /* 0x0000000b00027308 */ /* 0x0004e20000000800 */
[----:B------:R-:W-:-:S02]  /*23d10*/  MOV R131, R242 ;  /* 0x000000f200837202 */ /* 0x000fc40000000f00 */
[----:B------:R-:W-:Y:S02]  /*23d20*/  MOV R136, R237 ;  /* 0x000000ed00887202 */ /* 0x000fe40000000f00 */
[----:B------:R-:W-:Y:S01]  /*23d30*/  MOV R137, R236 ;  /* 0x000000ec00897202 */ /* 0x000fe20000000f00 */
[--C-:B------:R-:W-:Y:S01]  /*23d40*/  FADD R226, R226, -R13.reuse ;  /* 0x8000000de2e27221 */ /* 0x100fe20000000000 */
[----:B-1----:R-:W-:Y:S01]  /*23d50*/  F2FP.BF16.F32.PACK_AB R216, R19, R216 ;  /* 0x000000d813d8723e */ /* 0x002fe200000010ff */
[--C-:B------:R-:W-:Y:S01]  /*23d60*/  FADD R223, R223, -R13.reuse ;  /* 0x8000000ddfdf7221 */ /* 0x100fe20000000000 */
[----:B------:R-:W-:Y:S01]  /*23d70*/  MOV R22, R20 ;  /* 0x0000001400167202 */ /* 0x000fe20000000f00 */
[----:B------:R-:W-:Y:S01]  /*23d80*/  FMUL R226, R226, 1.4426950216293334961 ;  /* 0x3fb8aa3be2e27820 */ /* 0x000fe20000400000 */
[--C-:B------:R-:W-:Y:S01]  /*23d90*/  FADD R222, R222, -R13.reuse ;  /* 0x8000000ddede7221 */ /* 0x100fe20000000000 */
[----:B------:R-:W-:Y:S01]  /*23da0*/  FMUL R223, R223, 1.4426950216293334961 ;  /* 0x3fb8aa3bdfdf7820 */ /* 0x000fe20000400000 */
[--C-:B------:R-:W-:Y:S01]  /*23db0*/  FADD R225, R225, -R14.reuse ;  /* 0x8000000ee1e17221 */ /* 0x100fe20000000000 */
[--C-:B------:R-:W-:Y:S01]  /*23dc0*/  FADD R224, R224, -R14.reuse ;  /* 0x8000000ee0e07221 */ /* 0x100fe20000000000 */
[----:B------:R-:W-:Y:S01]  /*23dd0*/  FMUL R222, R222, 1.4426950216293334961 ;  /* 0x3fb8aa3bdede7820 */ /* 0x000fe20000400000 */
[----:B------:R-:W-:Y:S01]  /*23de0*/  FADD R227, R227, -R13 ;  /* 0x8000000de3e37221 */ /* 0x000fe20000000000 */
[----:B------:R-:W-:Y:S01]  /*23df0*/  FMUL R225, R225, 1.4426950216293334961 ;  /* 0x3fb8aa3be1e17820 */ /* 0x000fe20000400000 */
[----:B------:R-:W-:Y:S01]  /*23e00*/  FMUL R224, R224, 1.4426950216293334961 ;  /* 0x3fb8aa3be0e07820 */ /* 0x000fe20000400000 */
[--C-:B------:R-:W-:Y:S01]  /*23e10*/  FADD R221, R221, -R14.reuse ;  /* 0x8000000edddd7221 */ /* 0x100fe20000000000 */
[----:B--2---:R-:W-:Y:S01]  /*23e20*/  FADD R11, R220, -R14 ;  /* 0x8000000edc0b7221 */ /* 0x004fe20000000000 */
[----:B------:R-:W-:Y:S01]  /*23e30*/  FMUL R227, R227, 1.4426950216293334961 ;  /* 0x3fb8aa3be3e37820 */ /* 0x000fe20000400000 */
[----:B------:R-:W2:Y:S01]  /*23e40*/  LDL.LU R242, [R1+0x314] ;  /* 0x0003140001f27983 */ /* 0x000ea20000300800 */
[----:B------:R-:W-:Y:S01]  /*23e50*/  FMUL R221, R221, 1.4426950216293334961 ;  /* 0x3fb8aa3bdddd7820 */ /* 0x000fe20000400000 */
[----:B------:R-:W-:-:S02]  /*23e60*/  FMUL R11, R11, 1.4426950216293334961 ;  /* 0x3fb8aa3b0b0b7820 */ /* 0x000fc40000400000 */
[----:B------:R-:W4:Y:S04]  /*23e70*/  LDL.LU R236, [R1+0x308] ;  /* 0x0003080001ec7983 */ /* 0x000f280000300800 */
[----:B------:R-:W2:Y:S01]  /*23e80*/  LDL.LU R237, [R1+0x318] ;  /* 0x0003180001ed7983 */ /* 0x000ea20000300800 */
[----:B------:R-:W-:Y:S02]  /*23e90*/  MOV R230, R229 ;  /* 0x000000e500e67202 */ /* 0x000fe40000000f00 */
[----:B------:R-:W-:Y:S02]  /*23ea0*/  MOV R228, R217 ;  /* 0x000000d900e47202 */ /* 0x000fe40000000f00 */
[----:B0-----:R-:W-:Y:S02]  /*23eb0*/  F2FP.BF16.F32.PACK_AB R217, R16, R18 ;  /* 0x0000001210d9723e */ /* 0x001fe400000010ff */
[----:B------:R-:W-:-:S02]  /*23ec0*/  MOV R12, R218 ;  /* 0x000000da000c7202 */ /* 0x000fc40000000f00 */
[----:B------:R-:W-:Y:S02]  /*23ed0*/  F2FP.BF16.F32.PACK_AB R218, R9, R0 ;  /* 0x0000000009da723e */ /* 0x000fe400000010ff */
[----:B------:R-:W-:Y:S02]  /*23ee0*/  MOV R229, R219 ;  /* 0x000000db00e57202 */ /* 0x000fe40000000f00 */
[----:B---3--:R-:W-:-:S04]  /*23ef0*/  F2FP.BF16.F32.PACK_AB R219, R2, R8 ;  /* 0x0000000802db723e */ /* 0x008fc800000010ff */
[----:B------:R-:W-:-:S06]  /*23f00*/  WARPGROUP.ARRIVE ;  /* 0x00000000000079c5 */ /* 0x000fcc0000000000 */
[----:B------:R-:W-:Y:S01]  /*23f10*/  HGMMA.64x256x16.F32.BF16 R24, R216, gdesc[UR28], R24, gsb0 ;  /* 0x03e0001cd8187df0 */ /* 0x000fe20008001818 */
[----:B------:R-:W-:Y:S02]  /*23f20*/  MOV R23, R240 ;  /* 0x000000f000177202 */ /* 0x000fe40000000f00 */
[----:B------:R-:W-:Y:S02]  /*23f30*/  MOV R240, R233 ;  /* 0x000000e900f07202 */ /* 0x000fe40000000f00 */
[----:B------:R-:W-:Y:S02]  /*23f40*/  MOV R233, R6 ;  /* 0x0000000600e97202 */ /* 0x000fe40000000f00 */
[----:B------:R0:W-:Y:S02]  /*23f50*/  MUFU.EX2 R6, R226 ;  /* 0x000000e200067308 */ /* 0x0001e40000000800 */
[----:B0-----:R-:W-:Y:S02]  /*23f60*/  MOV R226, R244 ;  /* 0x000000f400e27202 */ /* 0x001fe40000000f00 */
[----:B------:R-:W-:-:S04]  /*23f70*/  MOV R244, R7 ;  /* 0x0000000700f47202 */ /* 0x000fc80000000f00 */
[----:B------:R0:W-:Y:S02]  /*23f80*/  MUFU.EX2 R7, R223 ;  /* 0x000000df00077308 */ /* 0x0001e40000000800 */
[----:B0-----:R-:W-:Y:S02]  /*23f90*/  MOV R223, R23 ;  /* 0x0000001700df7202 */ /* 0x001fe40000000f00 */
[----:B------:R-:W-:Y:S02]  /*23fa0*/  MOV R23, R22 ;  /* 0x0000001600177202 */ /* 0x000fe40000000f00 */
[----:B------:R-:W-:Y:S02]  /*23fb0*/  MOV R22, R12 ;  /* 0x0000000c00167202 */ /* 0x000fe40000000f00 */
[----:B------:R-:W-:Y:S02]  /*23fc0*/  MOV R12, R230 ;  /* 0x000000e6000c7202 */ /* 0x000fe40000000f00 */
[----:B------:R-:W-:-:S02]  /*23fd0*/  MOV R230, R252 ;  /* 0x000000fc00e67202 */ /* 0x000fc40000000f00 */
[----:B------:R-:W-:Y:S02]  /*23fe0*/  MOV R252, R5 ;  /* 0x0000000500fc7202 */ /* 0x000fe40000000f00 */
[----:B------:R0:W-:Y:S01]  /*23ff0*/  MUFU.EX2 R5, R222 ;  /* 0x000000de00057308 */ /* 0x0001e20000000800 */
[----:B------:R-:W-:Y:S02]  /*24000*/  MOV R20, R238 ;  /* 0x000000ee00147202 */ /* 0x000fe40000000f00 */
[----:B0-----:R-:W-:-:S05]  /*24010*/  MOV R222, R244 ;  /* 0x000000f400de7202 */ /* 0x001fca0000000f00 */
[----:B------:R0:W-:Y:S01]  /*24020*/  MUFU.EX2 R244, R225 ;  /* 0x000000e100f47308 */ /* 0x0001e20000000800 */
[----:B------:R-:W-:Y:S02]  /*24030*/  MOV R238, R4 ;  /* 0x0000000400ee7202 */ /* 0x000fe40000000f00 */
[----:B------:R-:W-:Y:S02]  /*24040*/  MOV R220, R249 ;  /* 0x000000f900dc7202 */ /* 0x000fe40000000f00 */
[----:B0-----:R-:W-:-:S03]  /*24050*/  MOV R225, R247 ;  /* 0x000000f700e17202 */ /* 0x001fc60000000f00 */
[----:B------:R0:W-:Y:S02]  /*24060*/  MUFU.EX2 R247, R224 ;  /* 0x000000e000f77308 */ /* 0x0001e40000000800 */
[----:B0-----:R-:W-:Y:S02]  /*24070*/  MOV R224, R23 ;  /* 0x0000001700e07202 */ /* 0x001fe40000000f00 */
[----:B------:R-:W-:Y:S02]  /*24080*/  MOV R23, R22 ;  /* 0x0000001600177202 */ /* 0x000fe40000000f00 */
[----:B------:R-:W-:Y:S02]  /*24090*/  MOV R22, R12 ;  /* 0x0000000c00167202 */ /* 0x000fe40000000f00 */
[----:B------:R-:W0:Y:S01]  /*240a0*/  MUFU.EX2 R4, R227 ;  /* 0x000000e300047308 */ /* 0x000e220000000800 */
[----:B------:R-:W-:-:S07]  /*240b0*/  MOV R12, R252 ;  /* 0x000000fc000c7202 */ /* 0x000fce0000000f00 */
[----:B------:R-:W-:Y:S08]  /*240c0*/  MUFU.EX2 R249, R221 ;  /* 0x000000dd00f97308 */ /* 0x000ff00000000800 */
[----:B------:R-:W1:Y:S01]  /*240d0*/  MUFU.EX2 R252, R11 ;  /* 0x0000000b00fc7308 */ /* 0x000e620000000800 */
[----:B------:R-:W-:Y:S02]  /*240e0*/  WARPGROUP.DEPBAR.LE gsb0, 0x0 ;  /* 0x00008000000079c5 */ /* 0x000fe40000010000 */
[----:B0-----:R-:W-:-:S02]  /*240f0*/  F2FP.BF16.F32.PACK_AB R216, R6, R4 ;  /* 0x0000000406d8723e */ /* 0x001fc400000010ff */
[----:B------:R-:W-:Y:S02]  /*24100*/  F2FP.BF16.F32.PACK_AB R217, R247, R244 ;  /* 0x000000f4f7d9723e */ /* 0x000fe400000010ff */
[----:B------:R-:W-:Y:S02]  /*24110*/  F2FP.BF16.F32.PACK_AB R218, R5, R7 ;  /* 0x0000000705da723e */ /* 0x000fe400000010ff */
[----:B-1----:R-:W-:-:S04]  /*24120*/  F2FP.BF16.F32.PACK_AB R219, R252, R249 ;  /* 0x000000f9fcdb723e */ /* 0x002fc800000010ff */
[----:B------:R-:W-:-:S06]  /*24130*/  WARPGROUP.ARRIVE ;  /* 0x00000000000079c5 */ /* 0x000fcc0000000000 */
[----:B------:R-:W-:Y:S01]  /*24140*/  HGMMA.64x256x16.F32.BF16 R24, R216, gdesc[UR32], R24, gsb0 ;  /* 0x03e00020d8187df0 */ /* 0x000fe20008001818 */
[C---:B------:R-:W-:Y:S02]  /*24150*/  LOP3.LUT R11, R10.reuse, 0x40, RZ, 0xfc, !PT ;  /* 0x000000400a0b7812 */ /* 0x040fe400078efcff */
[----:B------:R-:W-:Y:S02]  /*24160*/  MOV R227, R23 ;  /* 0x0000001700e37202 */ /* 0x000fe40000000f00 */
[----:B------:R-:W-:Y:S02]  /*24170*/  MOV R23, R22 ;  /* 0x0000001600177202 */ /* 0x000fe40000000f00 */
[----:B------:R-:W-:Y:S02]  /*24180*/  MOV R22, R12 ;  /* 0x0000000c00167202 */ /* 0x000fe40000000f00 */
[----:B------:R-:W-:Y:S02]  /*24190*/  ISETP.GT.U32.AND P5, PT, R15, R11, PT ;  /* 0x0000000b0f00720c */ /* 0x000fe40003fa4070 */
[----:B------:R-:W-:-:S02]  /*241a0*/  LOP3.LUT R12, R10, 0x48, RZ, 0xfc, !PT ;  /* 0x000000480a0c7812 */ /* 0x000fc400078efcff */
[----:B------:R-:W-:Y:S02]  /*241b0*/  ISETP.GT.U32.AND.EX P5, PT, R17, RZ, PT, P5 ;  /* 0x000000ff1100720c */ /* 0x000fe40003fa4150 */
[CC--:B------:R-:W-:Y:S02]  /*241c0*/  ISETP.GT.U32.AND P1, PT, R223.reuse, R11.reuse, PT ;  /* 0x0000000bdf00720c */ /* 0x0c0fe40003f24070 */
[----:B------:R-:W-:Y:S02]  /*241d0*/  ISETP.GT.U32.AND P4, PT, R223, R12, PT ;  /* 0x0000000cdf00720c */ /* 0x000fe40003f84070 */
[----:B------:R-:W-:Y:S02]  /*241e0*/  ISETP.GE.U32.AND P6, PT, R15, R11, PT ;  /* 0x0000000b0f00720c */ /* 0x000fe40003fc6070 */
[C---:B------:R-:W-:Y:S02]  /*241f0*/  ISETP.GT.U32.AND.EX P1, PT, R226.reuse, RZ, PT, P1 ;  /* 0x000000ffe200720c */ /* 0x040fe40003f24110 */
[----:B------:R-:W-:-:S02]  /*24200*/  ISETP.GT.U32.AND.EX P4, PT, R226, RZ, PT, P4 ;  /* 0x000000ffe200720c */ /* 0x000fc40003f84140 */
[----:B------:R-:W-:Y:S02]  /*24210*/  MOV R226, R227 ;  /* 0x000000e300e27202 */ /* 0x000fe40000000f00 */
[----:B------:R-:W-:Y:S02]  /*24220*/  MOV R227, R23 ;  /* 0x0000001700e37202 */ /* 0x000fe40000000f00 */
[----:B------:R-:W-:Y:S02]  /*24230*/  ISETP.GE.U32.AND.EX P6, PT, R17, RZ, PT, P6 ;  /* 0x000000ff1100720c */ /* 0x000fe40003fc6160 */
[----:B------:R-:W-:Y:S02]  /*24240*/  MOV R223, R227 ;  /* 0x000000e300df7202 */ /* 0x000fe40000000f00 */
[----:B------:R-:W-:Y:S01]  /*24250*/  MOV R227, R22 ;  /* 0x0000001600e37202 */ /* 0x000fe20000000f00 */
[----:B------:R-:W-:Y:S02]  /*24260*/  WARPGROUP.DEPBAR.LE gsb0, 0x0 ;  /* 0x00008000000079c5 */ /* 0x000fe40000010000 */
[----:B------:R-:W-:Y:S01]  /*24270*/  STL.64 [R1], R24 ;  /* 0x0000001801007387 */ /* 0x000fe20000100a00 */
[----:B------:R-:W0:Y:S03]  /*24280*/  LDC R218, c[0x0][0x238] ;  /* 0x00008e00ffda7b82 */ /* 0x000e260000000800 */
        /* <DEDUP_REMOVED lines=51> */
[----:B------:R-:W-:Y:S01]  /*245c0*/  STL.64 [R1+0x1a0], R128 ;  /* 0x0001a08001007387 */ /* 0x000fe20000100a00 */
[----:B0-----:R-:W-:-:S03]  /*245d0*/  FMUL R216, R152, R218 ;  /* 0x000000da98d87220 */ /* 0x001fc60000400000 */
[----:B------:R-:W-:Y:S04]  /*245e0*/  STL.64 [R1+0x1a8], R130 ;  /* 0x0001a88201007387 */ /* 0x000fe80000100a00 */
[----:B------:R-:W-:Y:S04]  /*245f0*/  STL.64 [R1+0x1b0], R132 ;  /* 0x0001b08401007387 */ /* 0x000fe80000100a00 */
[----:B------:R-:W-:Y:S04]  /*24600*/  STL.64 [R1+0x1b8], R134 ;  /* 0x0001b88601007387 */ /* 0x000fe80000100a00 */
[----:B------:R-:W-:Y:S04]  /*24610*/  STL.64 [R1+0x1c0], R136 ;  /* 0x0001c08801007387 */ /* 0x000fe80000100a00 */
[----:B------:R-:W-:Y:S01]  /*24620*/  STL.64 [R1+0x1c8], R138 ;  /* 0x0001c88a01007387 */ /* 0x000fe20000100a00 */
[----:B------:R-:W-:-:S03]  /*24630*/  FSEL R216, R216, -INF , !P5 ;  /* 0xff800000d8d87808 */ /* 0x000fc60006800000 */
[----:B------:R-:W-:Y:S01]  /*24640*/  STL.64 [R1+0x1d0], R140 ;  /* 0x0001d08c01007387 */ /* 0x000fe20000100a00 */
[----:B------:R-:W-:-:S03]  /*24650*/  ISETP.GT.U32.AND P5, PT, R15, R12, PT ;  /* 0x0000000c0f00720c */ /* 0x000fc60003fa4070 */
[----:B------:R-:W-:Y:S01]  /*24660*/  STL.64 [R1+0x1d8], R142 ;  /* 0x0001d88e01007387 */ /* 0x000fe20000100a00 */
[----:B------:R-:W-:-:S03]  /*24670*/  FMUL R153, R153, R218 ;  /* 0x000000da99997220 */ /* 0x000fc60000400000 */
[----:B------:R-:W-:Y:S04]  /*24680*/  STL.64 [R1+0x1e0], R144 ;  /* 0x0001e09001007387 */ /* 0x000fe80000100a00 */
[----:B------:R-:W-:Y:S01]  /*24690*/  STL.64 [R1+0x1e8], R146 ;  /* 0x0001e89201007387 */ /* 0x000fe20000100a00 */
[----:B------:R-:W-:-:S03]  /*246a0*/  FMUL R23, R154, R218 ;  /* 0x000000da9a177220 */ /* 0x000fc60000400000 */
[----:B------:R-:W-:Y:S01]  /*246b0*/  STL.64 [R1+0x1f0], R148 ;  /* 0x0001f09401007387 */ /* 0x000fe20000100a00 */
[----:B------:R-:W-:-:S03]  /*246c0*/  ISETP.GT.U32.AND.EX P5, PT, R17, RZ, PT, P5 ;  /* 0x000000ff1100720c */ /* 0x000fc60003fa4150 */
[----:B------:R0:W-:Y:S01]  /*246d0*/  STL.64 [R1+0x1f8], R150 ;  /* 0x0001f89601007387 */ /* 0x0001e20000100a00 */
[----:B------:R-:W-:Y:S02]  /*246e0*/  FSEL R153, R153, -INF , !P6 ;  /* 0xff80000099997808 */ /* 0x000fe40007000000 */
[----:B------:R-:W-:Y:S02]  /*246f0*/  ISETP.GE.U32.AND P6, PT, R15, R12, PT ;  /* 0x0000000c0f00720c */ /* 0x000fe40003fc6070 */
[----:B------:R-:W-:Y:S01]  /*24700*/  FSEL R23, R23, -INF , !P5 ;  /* 0xff80000017177808 */ /* 0x000fe20006800000 */
[----:B0-----:R-:W3:Y:S04]  /*24710*/  LDL.LU.64 R150, [R1+0x11c8] ;  /* 0x0011c80001967983 */ /* 0x001ee80000300a00 */
[----:B------:R-:W3:Y:S04]  /*24720*/  LDL.LU.64 R148, [R1+0x11c0] ;  /* 0x0011c00001947983 */ /* 0x000ee80000300a00 */
[----:B------:R-:W3:Y:S04]  /*24730*/  LDL.LU.64 R146, [R1+0x11b8] ;  /* 0x0011b80001927983 */ /* 0x000ee80000300a00 */
[----:B------:R-:W3:Y:S01]  /*24740*/  LDL.LU.64 R144, [R1+0x11b0] ;  /* 0x0011b00001907983 */ /* 0x000ee20000300a00 */
[----:B------:R-:W-:-:S03]  /*24750*/  ISETP.GT.U32.AND P5, PT, R245, R11, PT ;  /* 0x0000000bf500720c */ /* 0x000fc60003fa4070 */
[----:B------:R-:W3:Y:S04]  /*24760*/  LDL.LU.64 R142, [R1+0x11a8] ;  /* 0x0011a800018e7983 */ /* 0x000ee80000300a00 */
[----:B------:R-:W3:Y:S01]  /*24770*/  LDL.LU.64 R140, [R1+0x11a0] ;  /* 0x0011a000018c7983 */ /* 0x000ee20000300a00 */
[----:B------:R-:W-:-:S03]  /*24780*/  ISETP.GE.U32.AND.EX P6, PT, R17, RZ, PT, P6 ;  /* 0x000000ff1100720c */ /* 0x000fc60003fc6160 */
[----:B------:R-:W3:Y:S01]  /*24790*/  LDL.LU.64 R138, [R1+0x1198] ;  /* 0x00119800018a7983 */ /* 0x000ee20000300a00 */
[----:B------:R-:W-:-:S03]  /*247a0*/  FMUL R152, R155, R218 ;  /* 0x000000da9b987220 */ /* 0x000fc60000400000 */
[----:B------:R-:W3:Y:S01]  /*247b0*/  LDL.LU.64 R136, [R1+0x1190] ;  /* 0x0011900001887983 */ /* 0x000ee20000300a00 */
[-C--:B------:R-:W-:Y:S01]  /*247c0*/  FMUL R22, R156, R218.reuse ;  /* 0x000000da9c167220 */ /* 0x080fe20000400000 */
[----:B------:R-:W-:Y:S02]  /*247d0*/  FMUL R17, R157, R218 ;  /* 0x000000da9d117220 */ /* 0x000fe40000400000 */
[----:B------:R-:W3:Y:S01]  /*247e0*/  LDL.LU.64 R134, [R1+0x1188] ;  /* 0x0011880001867983 */ /* 0x000ee20000300a00 */
[----:B------:R-:W-:-:S03]  /*247f0*/  ISETP.GT.U32.AND.EX P5, PT, R226, RZ, PT, P5 ;  /* 0x000000ffe200720c */ /* 0x000fc60003fa4150 */
[----:B------:R-:W3:Y:S04]  /*24800*/  LDL.LU.64 R132, [R1+0x1180] ;  /* 0x0011800001847983 */ /* 0x000ee80000300a00 */
[----:B------:R-:W3:Y:S04]  /*24810*/  LDL.LU.64 R130, [R1+0x1178] ;  /* 0x0011780001827983 */ /* 0x000ee80000300a00 */
[----:B------:R-:W3:Y:S01]  /*24820*/  LDL.LU.64 R128, [R1+0x1170] ;  /* 0x0011700001807983 */ /* 0x000ee20000300a00 */
[----:B------:R-:W-:-:S03]  /*24830*/  FSEL R152, R152, -INF , !P6 ;  /* 0xff80000098987808 */ /* 0x000fc60007000000 */
[----:B------:R-:W3:Y:S01]  /*24840*/  LDL.LU.64 R126, [R1+0x1168] ;  /* 0x00116800017e7983 */ /* 0x000ee20000300a00 */
[----:B------:R-:W-:-:S03]  /*24850*/  FSEL R22, R22, -INF , !P1 ;  /* 0xff80000016167808 */ /* 0x000fc60004800000 */
[----:B------:R-:W3:Y:S01]  /*24860*/  LDL.LU.64 R124, [R1+0x1160] ;  /* 0x00116000017c7983 */ /* 0x000ee20000300a00 */
[----:B------:R-:W-:-:S03]  /*24870*/  FSEL R17, R17, -INF , !P5 ;  /* 0xff80000011117808 */ /* 0x000fc60006800000 */
[----:B------:R-:W3:Y:S01]  /*24880*/  LDL.LU.64 R122, [R1+0x1158] ;  /* 0x00115800017a7983 */ /* 0x000ee20000300a00 */
[-C--:B------:R-:W-:Y:S02]  /*24890*/  ISETP.GT.U32.AND P6, PT, R245, R12.reuse, PT ;  /* 0x0000000cf500720c */ /* 0x080fe40003fc4070 */
[C---:B------:R-:W-:Y:S01]  /*248a0*/  ISETP.GT.U32.AND P1, PT, R246.reuse, R11, PT ;  /* 0x0000000bf600720c */ /* 0x040fe20003f24070 */
[----:B------:R-:W3:Y:S01]  /*248b0*/  LDL.LU.64 R120, [R1+0x1150] ;  /* 0x0011500001787983 */ /* 0x000ee20000300a00 */
[----:B------:R-:W-:-:S03]  /*248c0*/  ISETP.GT.U32.AND P5, PT, R246, R12, PT ;  /* 0x0000000cf600720c */ /* 0x000fc60003fa4070 */
[----:B------:R-:W3:Y:S01]  /*248d0*/  LDL.LU.64 R118, [R1+0x1148] ;  /* 0x0011480001767983 */ /* 0x000ee20000300a00 */
[----:B------:R-:W-:-:S03]  /*248e0*/  ISETP.GT.U32.AND.EX P6, PT, R226, RZ, PT, P6 ;  /* 0x000000ffe200720c */ /* 0x000fc60003fc4160 */
[----:B------:R-:W3:Y:S01]  /*248f0*/  LDL.LU.64 R116, [R1+0x1140] ;  /* 0x0011400001747983 */ /* 0x000ee20000300a00 */
[----:B------:R-:W-:-:S03]  /*24900*/  ISETP.GT.U32.AND.EX P1, PT, R229, RZ, PT, P1 ;  /* 0x000000ffe500720c */ /* 0x000fc60003f24110 */
[----:B------:R-:W3:Y:S01]  /*24910*/  LDL.LU.64 R114, [R1+0x1138] ;  /* 0x0011380001727983 */ /* 0x000ee20000300a00 */
[----:B------:R-:W-:-:S03]  /*24920*/  ISETP.GT.U32.AND.EX P5, PT, R229, RZ, PT, P5 ;  /* 0x000000ffe500720c */ /* 0x000fc60003fa4150 */
[----:B------:R-:W3:Y:S01]  /*24930*/  LDL.LU.64 R112, [R1+0x1130] ;  /* 0x0011300001707983 */ /* 0x000ee20000300a00 */
[----:B------:R-:W-:Y:S01]  /*24940*/  MOV R226, R21 ;  /* 0x0000001500e27202 */ /* 0x000fe20000000f00 */
[----:B------:R-:W-:Y:S01]  /*24950*/  FMUL R21, R158, R218 ;  /* 0x000000da9e157220 */ /* 0x000fe20000400000 */
[----:B------:R-:W-:Y:S01]  /*24960*/  MOV R229, R20 ;  /* 0x0000001400e57202 */ /* 0x000fe20000000f00 */
[----:B------:R-:W3:Y:S01]  /*24970*/  LDL.LU.64 R110, [R1+0x1128] ;  /* 0x00112800016e7983 */ /* 0x000ee20000300a00 */
[----:B------:R-:W-:-:S03]  /*24980*/  FMUL R20, R159, R218 ;  /* 0x000000da9f147220 */ /* 0x000fc60000400000 */
[----:B------:R-:W3:Y:S04]  /*24990*/  LDL.LU.64 R108, [R1+0x1120] ;  /* 0x00112000016c7983 */ /* 0x000ee80000300a00 */
[----:B------:R-:W3:Y:S01]  /*249a0*/  LDL.LU.64 R106, [R1+0x1118] ;  /* 0x00111800016a7983 */ /* 0x000ee20000300a00 */
[----:B------:R-:W-:-:S03]  /*249b0*/  FMUL R156, R160, R218 ;  /* 0x000000daa09c7220 */ /* 0x000fc60000400000 */
[----:B------:R-:W3:Y:S01]  /*249c0*/  LDL.LU.64 R104, [R1+0x1110] ;  /* 0x0011100001687983 */ /* 0x000ee20000300a00 */
[----:B------:R-:W-:-:S03]  /*249d0*/  FMUL R217, R162, R218 ;  /* 0x000000daa2d97220 */ /* 0x000fc60000400000 */
[----:B------:R-:W3:Y:S01]  /*249e0*/  LDL.LU.64 R102, [R1+0x1108] ;  /* 0x0011080001667983 */ /* 0x000ee20000300a00 */
[----:B------:R-:W-:-:S03]  /*249f0*/  FSEL R21, R21, -INF , !P4 ;  /* 0xff80000015157808 */ /* 0x000fc60006000000 */
[----:B------:R-:W3:Y:S01]  /*24a00*/  LDL.LU.64 R100, [R1+0x1100] ;  /* 0x0011000001647983 */ /* 0x000ee20000300a00 */
[----:B------:R-:W-:-:S03]  /*24a10*/  FSEL R20, R20, -INF , !P6 ;  /* 0xff80000014147808 */ /* 0x000fc60007000000 */
[----:B------:R-:W3:Y:S01]  /*24a20*/  LDL.LU.64 R98, [R1+0x10f8] ;  /* 0x0010f80001627983 */ /* 0x000ee20000300a00 */
[C---:B------:R-:W-:Y:S02]  /*24a30*/  ISETP.GT.U32.AND P4, PT, R248.reuse, R11, PT ;  /* 0x0000000bf800720c */ /* 0x040fe40003f84070 */
[----:B------:R-:W-:Y:S01]  /*24a40*/  ISETP.GT.U32.AND P6, PT, R248, R12, PT ;  /* 0x0000000cf800720c */ /* 0x000fe20003fc4070 */
[----:B------:R-:W3:Y:S01]  /*24a50*/  LDL.LU.64 R96, [R1+0x10f0] ;  /* 0x0010f00001607983 */ /* 0x000ee20000300a00 */
[----:B------:R-:W-:-:S03]  /*24a60*/  FMUL R158, R161, R218 ;  /* 0x000000daa19e7220 */ /* 0x000fc60000400000 */
[----:B------:R-:W3:Y:S01]  /*24a70*/  LDL.LU.64 R94, [R1+0x10e8] ;  /* 0x0010e800015e7983 */ /* 0x000ee20000300a00 */
[----:B------:R-:W-:Y:S01]  /*24a80*/  FSEL R156, R156, -INF , !P1 ;  /* 0xff8000009c9c7808 */ /* 0x000fe20004800000 */
[----:B------:R-:W-:Y:S02]  /*24a90*/  FMUL R163, R163, R218 ;  /* 0x000000daa3a37220 */ /* 0x000fe40000400000 */
[----:B------:R-:W3:Y:S01]  /*24aa0*/  LDL.LU.64 R92, [R1+0x10e0] ;  /* 0x0010e000015c7983 */ /* 0x000ee20000300a00 */
[----:B------:R-:W-:-:S03]  /*24ab0*/  FSEL R217, R217, -INF , !P5 ;  /* 0xff800000d9d97808 */ /* 0x000fc60006800000 */
[----:B------:R-:W3:Y:S01]  /*24ac0*/  LDL.LU.64 R90, [R1+0x10d8] ;  /* 0x0010d800015a7983 */ /* 0x000ee20000300a00 */
[C---:B------:R-:W-:Y:S02]  /*24ad0*/  ISETP.GT.U32.AND.EX P4, PT, R223.reuse, RZ, PT, P4 ;  /* 0x000000ffdf00720c */ /* 0x040fe40003f84140 */
[----:B------:R-:W-:Y:S01]  /*24ae0*/  ISETP.GT.U32.AND.EX P6, PT, R223, RZ, PT, P6 ;  /* 0x000000ffdf00720c */ /* 0x000fe20003fc4160 */
[----:B------:R-:W3:Y:S01]  /*24af0*/  LDL.LU.64 R88, [R1+0x10d0] ;  /* 0x0010d00001587983 */ /* 0x000ee20000300a00 */
[-C--:B------:R-:W-:Y:S02]  /*24b00*/  ISETP.GT.U32.AND P1, PT, R250, R11.reuse, PT ;  /* 0x0000000bfa00720c */ /* 0x080fe40003f24070 */
[----:B------:R-:W-:Y:S01]  /*24b10*/  ISETP.GT.U32.AND P5, PT, R251, R11, PT ;  /* 0x0000000bfb00720c */ /* 0x000fe20003fa4070 */
[----:B------:R-:W3:Y:S01]  /*24b20*/  LDL.LU.64 R86, [R1+0x10c8] ;  /* 0x0010c80001567983 */ /* 0x000ee20000300a00 */
[-C--:B------:R-:W-:Y:S01]  /*24b30*/  FMUL R157, R164, R218.reuse ;  /* 0x000000daa49d7220 */ /* 0x080fe20000400000 */
[----:B------:R-:W-:-:S02]  /*24b40*/  FMUL R159, R165, R218 ;  /* 0x000000daa59f7220 */ /* 0x000fc40000400000 */
[----:B------:R-:W3:Y:S01]  /*24b50*/  LDL.LU.64 R84, [R1+0x10c0] ;  /* 0x0010c00001547983 */ /* 0x000ee20000300a00 */
[----:B------:R-:W-:-:S03]  /*24b60*/  FSEL R158, R158, -INF , !P4 ;  /* 0xff8000009e9e7808 */ /* 0x000fc60006000000 */
[----:B------:R-:W3:Y:S01]  /*24b70*/  LDL.LU.64 R82, [R1+0x10b8] ;  /* 0x0010b80001527983 */ /* 0x000ee20000300a00 */
[----:B------:R-:W-:Y:S02]  /*24b80*/  ISETP.GT.U32.AND.EX P1, PT, R226, RZ, PT, P1 ;  /* 0x000000ffe200720c */ /* 0x000fe40003f24110 */
[----:B------:R-:W-:Y:S01]  /*24b90*/  FSEL R163, R163, -INF , !P6 ;  /* 0xff800000a3a37808 */ /* 0x000fe20007000000 */
[----:B------:R-:W3:Y:S01]  /*24ba0*/  LDL.LU.64 R80, [R1+0x10b0] ;  /* 0x0010b00001507983 */ /* 0x000ee20000300a00 */
[----:B------:R-:W-:Y:S02]  /*24bb0*/  ISETP.GT.U32.AND.EX P5, PT, R227, RZ, PT, P5 ;  /* 0x000000ffe300720c */ /* 0x000fe40003fa4150 */
[-C--:B------:R-:W-:Y:S01]  /*24bc0*/  ISETP.GT.U32.AND P4, PT, R250, R12.reuse, PT ;  /* 0x0000000cfa00720c */ /* 0x080fe20003f84070 */
[----:B------:R-:W3:Y:S01]  /*24bd0*/  LDL.LU.64 R78, [R1+0x10a8] ;  /* 0x0010a800014e7983 */ /* 0x000ee20000300a00 */
[----:B------:R-:W-:-:S03]  /*24be0*/  ISETP.GT.U32.AND P6, PT, R251, R12, PT ;  /* 0x0000000cfb00720c */ /* 0x000fc60003fc4070 */
[----:B------:R-:W3:Y:S01]  /*24bf0*/  LDL.LU.64 R76, [R1+0x10a0] ;  /* 0x0010a000014c7983 */ /* 0x000ee20000300a00 */
[----:B------:R-:W-:Y:S01]  /*24c00*/  FSEL R157, R157, -INF , !P1 ;  /* 0xff8000009d9d7808 */ /* 0x000fe20004800000 */
[-C--:B------:R-:W-:Y:S02]  /*24c10*/  FMUL R162, R166, R218.reuse ;  /* 0x000000daa6a27220 */ /* 0x080fe40000400000 */
[----:B------:R-:W3:Y:S01]  /*24c20*/  LDL.LU.64 R74, [R1+0x1098] ;  /* 0x00109800014a7983 */ /* 0x000ee20000300a00 */
[----:B------:R-:W-:Y:S01]  /*24c30*/  FSEL R159, R159, -INF , !P5 ;  /* 0xff8000009f9f7808 */ /* 0x000fe20006800000 */
[----:B------:R-:W-:Y:S02]  /*24c40*/  FMUL R167, R167, R218 ;  /* 0x000000daa7a77220 */ /* 0x000fe40000400000 */
[----:B------:R-:W3:Y:S01]  /*24c50*/  LDL.LU.64 R72, [R1+0x1090] ;  /* 0x0010900001487983 */ /* 0x000ee20000300a00 */
[----:B------:R-:W-:Y:S02]  /*24c60*/  ISETP.GT.U32.AND.EX P4, PT, R226, RZ, PT, P4 ;  /* 0x000000ffe200720c */ /* 0x000fe40003f84140 */
[----:B------:R-:W-:Y:S01]  /*24c70*/  ISETP.GT.U32.AND.EX P6, PT, R227, RZ, PT, P6 ;  /* 0x000000ffe300720c */ /* 0x000fe20003fc4160 */
[----:B------:R-:W3:Y:S01]  /*24c80*/  LDL.LU.64 R70, [R1+0x1088] ;  /* 0x0010880001467983 */ /* 0x000ee20000300a00 */
[----:B------:R-:W-:-:S02]  /*24c90*/  ISETP.GT.U32.AND P1, PT, R230, R11, PT ;  /* 0x0000000be600720c */ /* 0x000fc40003f24070 */
[----:B------:R-:W-:Y:S01]  /*24ca0*/  ISETP.GT.U32.AND P5, PT, R230, R12, PT ;  /* 0x0000000ce600720c */ /* 0x000fe20003fa4070 */
[----:B------:R-:W3:Y:S01]  /*24cb0*/  LDL.LU.64 R68, [R1+0x1080] ;  /* 0x0010800001447983 */ /* 0x000ee20000300a00 */
[-C--:B------:R-:W-:Y:S01]  /*24cc0*/  FMUL R168, R168, R218.reuse ;  /* 0x000000daa8a87220 */ /* 0x080fe20000400000 */
[----:B------:R-:W-:Y:S02]  /*24cd0*/  FMUL R170, R170, R218 ;  /* 0x000000daaaaa7220 */ /* 0x000fe40000400000 */
[----:B------:R-:W3:Y:S01]  /*24ce0*/  LDL.LU.64 R66, [R1+0x1078] ;  /* 0x0010780001427983 */ /* 0x000ee20000300a00 */
[----:B------:R-:W-:-:S03]  /*24cf0*/  ISETP.GT.U32.AND.EX P1, PT, R228, RZ, PT, P1 ;  /* 0x000000ffe400720c */ /* 0x000fc60003f24110 */
[----:B------:R-:W3:Y:S01]  /*24d00*/  LDL.LU.64 R64, [R1+0x1070] ;  /* 0x0010700001407983 */ /* 0x000ee20000300a00 */
[----:B------:R-:W-:Y:S02]  /*24d10*/  ISETP.GT.U32.AND.EX P5, PT, R228, RZ, PT, P5 ;  /* 0x000000ffe400720c */ /* 0x000fe40003fa4150 */
[----:B------:R-:W-:Y:S01]  /*24d20*/  FSEL R162, R162, -INF , !P4 ;  /* 0xff800000a2a27808 */ /* 0x000fe20006000000 */
[----:B------:R-:W3:Y:S01]  /*24d30*/  LDL.LU.64 R62, [R1+0x1068] ;  /* 0x00106800013e7983 */ /* 0x000ee20000300a00 */
[----:B------:R-:W-:Y:S02]  /*24d40*/  FSEL R167, R167, -INF , !P6 ;  /* 0xff800000a7a77808 */ /* 0x000fe40007000000 */
[C---:B------:R-:W-:Y:S01]  /*24d50*/  ISETP.GT.U32.AND P4, PT, R229.reuse, R11, PT ;  /* 0x0000000be500720c */ /* 0x040fe20003f84070 */
[----:B------:R-:W3:Y:S01]  /*24d60*/  LDL.LU.64 R60, [R1+0x1060] ;  /* 0x00106000013c7983 */ /* 0x000ee20000300a00 */
[----:B------:R-:W-:-:S03]  /*24d70*/  ISETP.GT.U32.AND P6, PT, R229, R12, PT ;  /* 0x0000000ce500720c */ /* 0x000fc60003fc4070 */
[----:B------:R-:W3:Y:S01]  /*24d80*/  LDL.LU.64 R58, [R1+0x1058] ;  /* 0x00105800013a7983 */ /* 0x000ee20000300a00 */
[-C--:B------:R-:W-:Y:S01]  /*24d90*/  FMUL R169, R169, R218.reuse ;  /* 0x000000daa9a97220 */ /* 0x080fe20000400000 */
[----:B------:R-:W-:Y:S02]  /*24da0*/  FSEL R168, R168, -INF , !P1 ;  /* 0xff800000a8a87808 */ /* 0x000fe40004800000 */
[----:B------:R-:W3:Y:S01]  /*24db0*/  LDL.LU.64 R56, [R1+0x1050] ;  /* 0x0010500001387983 */ /* 0x000ee20000300a00 */
[----:B------:R-:W-:Y:S01]  /*24dc0*/  FMUL R171, R171, R218 ;  /* 0x000000daabab7220 */ /* 0x000fe20000400000 */
[----:B------:R-:W-:Y:S02]  /*24dd0*/  FSEL R170, R170, -INF , !P5 ;  /* 0xff800000aaaa7808 */ /* 0x000fe40006800000 */
[----:B------:R-:W3:Y:S01]  /*24de0*/  LDL.LU.64 R54, [R1+0x1048] ;  /* 0x0010480001367983 */ /* 0x000ee20000300a00 */
[C---:B------:R-:W-:Y:S02]  /*24df0*/  ISETP.GT.U32.AND.EX P4, PT, R240.reuse, RZ, PT, P4 ;  /* 0x000000fff000720c */ /* 0x040fe40003f84140 */
[----:B------:R-:W-:Y:S01]  /*24e00*/  ISETP.GT.U32.AND.EX P6, PT, R240, RZ, PT, P6 ;  /* 0x000000fff000720c */ /* 0x000fe20003fc4160 */
[----:B------:R-:W3:Y:S01]  /*24e10*/  LDL.LU.64 R52, [R1+0x1040] ;  /* 0x0010400001347983 */ /* 0x000ee20000300a00 */
[----:B----4-:R-:W-:-:S02]  /*24e20*/  ISETP.GT.U32.AND P1, PT, R236, R11, PT ;  /* 0x0000000bec00720c */ /* 0x010fc40003f24070 */
[----:B------:R-:W-:Y:S01]  /*24e30*/  ISETP.GT.U32.AND P5, PT, R234, R11, PT ;  /* 0x0000000bea00720c */ /* 0x000fe20003fa4070 */
[----:B------:R-:W4:Y:S01]  /*24e40*/  LDL.LU.64 R50, [R1+0x1038] ;  /* 0x0010380001327983 */ /* 0x000f220000300a00 */
[-C--:B------:R-:W-:Y:S01]  /*24e50*/  FMUL R172, R172, R218.reuse ;  /* 0x000000daacac7220 */ /* 0x080fe20000400000 */
[----:B------:R-:W-:Y:S02]  /*24e60*/  FMUL R173, R173, R218 ;  /* 0x000000daadad7220 */ /* 0x000fe40000400000 */
[----:B------:R-:W4:Y:S01]  /*24e70*/  LDL.LU.64 R48, [R1+0x1030] ;  /* 0x0010300001307983 */ /* 0x000f220000300a00 */
[----:B------:R-:W-:-:S03]  /*24e80*/  FSEL R169, R169, -INF , !P4 ;  /* 0xff800000a9a97808 */ /* 0x000fc60006000000 */
[----:B------:R-:W4:Y:S01]  /*24e90*/  LDL.LU.64 R46, [R1+0x1028] ;  /* 0x00102800012e7983 */ /* 0x000f220000300a00 */
[----:B------:R-:W-:Y:S02]  /*24ea0*/  ISETP.GT.U32.AND.EX P1, PT, R243, RZ, PT, P1 ;  /* 0x000000fff300720c */ /* 0x000fe40003f24110 */
[----:B------:R-:W-:Y:S01]  /*24eb0*/  FSEL R171, R171, -INF , !P6 ;  /* 0xff800000abab7808 */ /* 0x000fe20007000000 */
[----:B------:R-:W4:Y:S01]  /*24ec0*/  LDL.LU.64 R44, [R1+0x1020] ;  /* 0x00102000012c7983 */ /* 0x000f220000300a00 */
[----:B------:R-:W-:Y:S02]  /*24ed0*/  ISETP.GT.U32.AND.EX P5, PT, R241, RZ, PT, P5 ;  /* 0x000000fff100720c */ /* 0x000fe40003fa4150 */
[-C--:B------:R-:W-:Y:S01]  /*24ee0*/  ISETP.GT.U32.AND P4, PT, R236, R12.reuse, PT ;  /* 0x0000000cec00720c */ /* 0x080fe20003f84070 */
[----:B------:R-:W4:Y:S01]  /*24ef0*/  LDL.LU.64 R42, [R1+0x1018] ;  /* 0x00101800012a7983 */ /* 0x000f220000300a00 */
[----:B------:R-:W-:-:S03]  /*24f00*/  ISETP.GT.U32.AND P6, PT, R234, R12, PT ;  /* 0x0000000cea00720c */ /* 0x000fc60003fc4070 */
[----:B------:R-:W4:Y:S01]  /*24f10*/  LDL.LU.64 R40, [R1+0x1010] ;  /* 0x0010100001287983 */ /* 0x000f220000300a00 */
[----:B------:R-:W-:Y:S01]  /*24f20*/  FSEL R172, R172, -INF , !P1 ;  /* 0xff800000acac7808 */ /* 0x000fe20004800000 */
[-C--:B------:R-:W-:Y:S02]  /*24f30*/  FMUL R174, R174, R218.reuse ;  /* 0x000000daaeae7220 */ /* 0x080fe40000400000 */
[----:B------:R-:W4:Y:S01]  /*24f40*/  LDL.LU.64 R38, [R1+0x1008] ;  /* 0x0010080001267983 */ /* 0x000f220000300a00 */
[----:B------:R-:W-:Y:S01]  /*24f50*/  FSEL R173, R173, -INF , !P5 ;  /* 0xff800000adad7808 */ /* 0x000fe20006800000 */
[----:B------:R-:W-:Y:S02]  /*24f60*/  FMUL R175, R175, R218 ;  /* 0x000000daafaf7220 */ /* 0x000fe40000400000 */
[----:B------:R-:W4:Y:S01]  /*24f70*/  LDL.LU.64 R36, [R1+0x1000] ;  /* 0x0010000001247983 */ /* 0x000f220000300a00 */
[----:B------:R-:W-:Y:S02]  /*24f80*/  ISETP.GT.U32.AND.EX P4, PT, R243, RZ, PT, P4 ;  /* 0x000000fff300720c */ /* 0x000fe40003f84140 */
[----:B------:R-:W-:Y:S01]  /*24f90*/  ISETP.GT.U32.AND.EX P6, PT, R241, RZ, PT, P6 ;  /* 0x000000fff100720c */ /* 0x000fe20003fc4160 */
[----:B------:R-:W4:Y:S01]  /*24fa0*/  LDL.LU.64 R34, [R1+0xff8] ;  /* 0x000ff80001227983 */ /* 0x000f220000300a00 */
[----:B------:R-:W-:-:S02]  /*24fb0*/  ISETP.GT.U32.AND P1, PT, R235, R11, PT ;  /* 0x0000000beb00720c */ /* 0x000fc40003f24070 */
[----:B------:R-:W-:Y:S01]  /*24fc0*/  ISETP.GT.U32.AND P5, PT, R235, R12, PT ;  /* 0x0000000ceb00720c */ /* 0x000fe20003fa4070 */
[----:B------:R-:W4:Y:S01]  /*24fd0*/  LDL.LU.64 R32, [R1+0xff0] ;  /* 0x000ff00001207983 */ /* 0x000f220000300a00 */
[----:B------:R-:W-:-:S03]  /*24fe0*/  ISETP.GT.U32.AND.EX P1, PT, R238, RZ, PT, P1 ;  /* 0x000000ffee00720c */ /* 0x000fc60003f24110 */
[----:B------:R-:W4:Y:S01]  /*24ff0*/  LDL.LU.64 R30, [R1+0xfe8] ;  /* 0x000fe800011e7983 */ /* 0x000f220000300a00 */
[----:B------:R-:W-:-:S03]  /*25000*/  ISETP.GT.U32.AND.EX P5, PT, R238, RZ, PT, P5 ;  /* 0x000000ffee00720c */ /* 0x000fc60003fa4150 */
[----:B------:R-:W4:Y:S01]  /*25010*/  LDL.LU.64 R28, [R1+0xfe0] ;  /* 0x000fe000011c7983 */ /* 0x000f220000300a00 */
[----:B------:R-:W-:Y:S02]  /*25020*/  FSEL R174, R174, -INF , !P4 ;  /* 0xff800000aeae7808 */ /* 0x000fe40006000000 */
[----:B------:R-:W-:Y:S01]  /*25030*/  FSEL R175, R175, -INF , !P6 ;  /* 0xff800000afaf7808 */ /* 0x000fe20007000000 */
[----:B------:R-:W4:Y:S01]  /*25040*/  LDL.LU.64 R26, [R1+0xfd8] ;  /* 0x000fd800011a7983 */ /* 0x000f220000300a00 */
[C---:B------:R-:W-:Y:S02]  /*25050*/  ISETP.GT.U32.AND P4, PT, R233.reuse, R11, PT ;  /* 0x0000000be900720c */ /* 0x040fe40003f84070 */
[----:B------:R-:W-:Y:S01]  /*25060*/  ISETP.GT.U32.AND P6, PT, R233, R12, PT ;  /* 0x0000000ce900720c */ /* 0x000fe20003fc4070 */
[----:B------:R-:W4:Y:S04]  /*25070*/  LDL.LU.64 R24, [R1+0xfd0] ;  /* 0x000fd00001187983 */ /* 0x000f280000300a00 */
[----:B------:R-:W3:Y:S01]  /*25080*/  LDL.LU R238, [R1+0x31c] ;  /* 0x00031c0001ee7983 */ /* 0x000ee20000300800 */
[----:B------:R-:W-:-:S02]  /*25090*/  ISETP.GT.U32.AND.EX P4, PT, R239, RZ, PT, P4 ;  /* 0x000000ffef00720c */ /* 0x000fc40003f84140 */
[----:B------:R-:W-:Y:S01]  /*250a0*/  ISETP.GT.U32.AND.EX P6, PT, R239, RZ, PT, P6 ;  /* 0x000000ffef00720c */ /* 0x000fe20003fc4160 */
[----:B------:R-:W4:Y:S04]  /*250b0*/  LDL.LU R233, [R1+0x6e4] ;  /* 0x0006e40001e97983 */ /* 0x000f280000300800 */
[----:B------:R-:W4:Y:S01]  /*250c0*/  LDL.LU R239, [R1+0x320] ;  /* 0x0003200001ef7983 */ /* 0x000f220000300800 */
[-C--:B------:R-:W-:Y:S01]  /*250d0*/  FMUL R176, R176, R218.reuse ;  /* 0x000000dab0b07220 */ /* 0x080fe20000400000 */
[-C--:B------:R-:W-:Y:S01]  /*250e0*/  FMUL R178, R178, R218.reuse ;  /* 0x000000dab2b27220 */ /* 0x080fe20000400000 */
[-C--:B------:R-:W-:Y:S01]  /*250f0*/  FMUL R177, R177, R218.reuse ;  /* 0x000000dab1b17220 */ /* 0x080fe20000400000 */
[-C--:B------:R-:W-:Y:S01]  /*25100*/  FMUL R179, R179, R218.reuse ;  /* 0x000000dab3b37220 */ /* 0x080fe20000400000 */
[-C--:B------:R-:W-:Y:S01]  /*25110*/  FMUL R180, R180, R218.reuse ;  /* 0x000000dab4b47220 */ /* 0x080fe20000400000 */
[----:B------:R-:W-:Y:S01]  /*25120*/  FSEL R176, R176, -INF , !P1 ;  /* 0xff800000b0b07808 */ /* 0x000fe20004800000 */
[----:B------:R-:W-:Y:S01]  /*25130*/  FMUL R181, R181, R218 ;  /* 0x000000dab5b57220 */ /* 0x000fe20000400000 */
[----:B------:R-:W-:Y:S01]  /*25140*/  FSEL R178, R178, -INF , !P5 ;  /* 0xff800000b2b27808 */ /* 0x000fe20006800000 */
[----:B------:R-:W4:Y:S01]  /*25150*/  LDL.LU R235, [R1+0x6e8] ;  /* 0x0006e80001eb7983 */ /* 0x000f220000300800 */
[----:B--2---:R-:W-:-:S02]  /*25160*/  ISETP.GT.U32.AND P1, PT, R242, R11, PT ;  /* 0x0000000bf200720c */ /* 0x004fc40003f24070 */
[----:B------:R-:W-:Y:S02]  /*25170*/  ISETP.GT.U32.AND P5, PT, R237, R11, PT ;  /* 0x0000000bed00720c */ /* 0x000fe40003fa4070 */
[----:B------:R-:W-:Y:S02]  /*25180*/  FSEL R177, R177, -INF , !P4 ;  /* 0xff800000b1b17808 */ /* 0x000fe40006000000 */
[----:B------:R-:W-:Y:S02]  /*25190*/  ISETP.GT.U32.AND.EX P1, PT, R231, RZ, PT, P1 ;  /* 0x000000ffe700720c */ /* 0x000fe40003f24110 */
[----:B------:R-:W-:Y:S02]  /*251a0*/  FSEL R179, R179, -INF , !P6 ;  /* 0xff800000b3b37808 */ /* 0x000fe40007000000 */
[----:B------:R-:W-:Y:S02]  /*251b0*/  ISETP.GT.U32.AND.EX P5, PT, R232, RZ, PT, P5 ;  /* 0x000000ffe800720c */ /* 0x000fe40003fa4150 */
[----:B------:R-:W-:-:S02]  /*251c0*/  ISETP.GT.U32.AND P4, PT, R242, R12, PT ;  /* 0x0000000cf200720c */ /* 0x000fc40003f84070 */
[----:B------:R-:W-:Y:S01]  /*251d0*/  ISETP.GT.U32.AND P6, PT, R237, R12, PT ;  /* 0x0000000ced00720c */ /* 0x000fe20003fc4070 */
[----:B------:R-:W2:Y:S01]  /*251e0*/  LDL.LU R242, [R1+0x324] ;  /* 0x0003240001f27983 */ /* 0x000ea20000300800 */
[----:B------:R-:W-:Y:S01]  /*251f0*/  FSEL R180, R180, -INF , !P1 ;  /* 0xff800000b4b47808 */ /* 0x000fe20004800000 */
[-C--:B------:R-:W-:Y:S01]  /*25200*/  FMUL R182, R182, R218.reuse ;  /* 0x000000dab6b67220 */ /* 0x080fe20000400000 */
[----:B------:R-:W-:Y:S01]  /*25210*/  FSEL R181, R181, -INF , !P5 ;  /* 0xff800000b5b57808 */ /* 0x000fe20006800000 */
[----:B------:R-:W-:Y:S01]  /*25220*/  FMUL R183, R183, R218 ;  /* 0x000000dab7b77220 */ /* 0x000fe20000400000 */
[----:B------:R-:W-:Y:S02]  /*25230*/  ISETP.GT.U32.AND.EX P4, PT, R231, RZ, PT, P4 ;  /* 0x000000ffe700720c */ /* 0x000fe40003f84140 */
[----:B------:R-:W-:Y:S01]  /*25240*/  ISETP.GT.U32.AND.EX P6, PT, R232, RZ, PT, P6 ;  /* 0x000000ffe800720c */ /* 0x000fe20003fc4160 */
[----:B------:R-:W2:Y:S01]  /*25250*/  LDL.LU R231, [R1+0x6ec] ;  /* 0x0006ec0001e77983 */ /* 0x000ea20000300800 */
[----:B------:R-:W-:-:S03]  /*25260*/  FSEL R182, R182, -INF , !P4 ;  /* 0xff800000b6b67808 */ /* 0x000fc60006000000 */
[----:B------:R-:W2:Y:S01]  /*25270*/  LDL.LU R237, [R1+0x328] ;  /* 0x0003280001ed7983 */ /* 0x000ea20000300800 */
[----:B------:R-:W-:-:S03]  /*25280*/  FSEL R164, R183, -INF , !P6 ;  /* 0xff800000b7a47808 */ /* 0x000fc60007000000 */
[----:B------:R-:W2:Y:S01]  /*25290*/  LDL.LU R232, [R1+0x6f0] ;  /* 0x0006f00001e87983 */ /* 0x000ea20000300800 */
[CC--:B---3--:R-:W-:Y:S02]  /*252a0*/  ISETP.GT.U32.AND P1, PT, R238.reuse, R11.reuse, PT ;  /* 0x0000000bee00720c */ /* 0x0c8fe40003f24070 */
[-C--:B------:R-:W-:Y:S02]  /*252b0*/  ISETP.GT.U32.AND P5, PT, R238, R12.reuse, PT ;  /* 0x0000000cee00720c */ /* 0x080fe40003fa4070 */
[C---:B----4-:R-:W-:Y:S01]  /*252c0*/  ISETP.GT.U32.AND.EX P1, PT, R233.reuse, RZ, PT, P1 ;  /* 0x000000ffe900720c */ /* 0x050fe20003f24110 */
[----:B------:R-:W3:Y:S01]  /*252d0*/  LDL.LU R238, [R1+0x32c] ;  /* 0x00032c0001ee7983 */ /* 0x000ee20000300800 */
[----:B------:R-:W-:Y:S02]  /*252e0*/  ISETP.GT.U32.AND.EX P5, PT, R233, RZ, PT, P5 ;  /* 0x000000ffe900720c */ /* 0x000fe40003fa4150 */
[C---:B------:R-:W-:Y:S01]  /*252f0*/  ISETP.GT.U32.AND P4, PT, R239.reuse, R11, PT ;  /* 0x0000000bef00720c */ /* 0x040fe20003f84070 */
[----:B------:R-:W4:Y:S01]  /*25300*/  LDL.LU R233, [R1+0x6f4] ;  /* 0x0006f40001e97983 */ /* 0x000f220000300800 */
[----:B------:R-:W-:-:S03]  /*25310*/  ISETP.GT.U32.AND P6, PT, R239, R12, PT ;  /* 0x0000000cef00720c */ /* 0x000fc60003fc4070 */
[----:B------:R-:W4:Y:S01]  /*25320*/  LDL.LU R239, [R1+0x330] ;  /* 0x0003300001ef7983 */ /* 0x000f220000300800 */
[----:B------:R-:W-:Y:S01]  /*25330*/  ISETP.GT.U32.AND P2, PT, R225, R11, PT ;  /* 0x0000000be100720c */ /* 0x000fe20003f44070 */
[----:B------:R-:W-:-:S03]  /*25340*/  FMUL R185, R185, R218 ;  /* 0x000000dab9b97220 */ /* 0x000fc60000400000 */
[----:B------:R-:W-:Y:S02]  /*25350*/  ISETP.GT.U32.AND.EX P2, PT, R222, RZ, PT, P2 ;  /* 0x000000ffde00720c */ /* 0x000fe40003f44120 */
[----:B------:R-:W-:Y:S01]  /*25360*/  FSEL R222, R185, -INF , !P1 ;  /* 0xff800000b9de7808 */ /* 0x000fe20004800000 */
[----:B------:R-:W-:Y:S01]  /*25370*/  FMUL R188, R188, R218 ;  /* 0x000000dabcbc7220 */ /* 0x000fe20000400000 */
[----:B------:R-:W-:Y:S01]  /*25380*/  ISETP.GT.U32.AND P3, PT, R220, R12, PT ;  /* 0x0000000cdc00720c */ /* 0x000fe20003f64070 */
[-C--:B------:R-:W-:Y:S01]  /*25390*/  FMUL R189, R189, R218.reuse ;  /* 0x000000dabdbd7220 */ /* 0x080fe20000400000 */
[-C--:B------:R-:W-:Y:S01]  /*253a0*/  FMUL R192, R192, R218.reuse ;  /* 0x000000dac0c07220 */ /* 0x080fe20000400000 */
[----:B------:R-:W-:Y:S01]  /*253b0*/  ISETP.GT.U32.AND.EX P4, PT, R235, RZ, PT, P4 ;  /* 0x000000ffeb00720c */ /* 0x000fe20003f84140 */
[-C--:B------:R-:W-:Y:S01]  /*253c0*/  FMUL R184, R184, R218.reuse ;  /* 0x000000dab8b87220 */ /* 0x080fe20000400000 */
[-C--:B------:R-:W-:Y:S01]  /*253d0*/  FMUL R190, R190, R218.reuse ;  /* 0x000000dabebe7220 */ /* 0x080fe20000400000 */
[----:B--2---:R-:W-:Y:S01]  /*253e0*/  ISETP.GT.U32.AND P1, PT, R242, R11, PT ;  /* 0x0000000bf200720c */ /* 0x004fe20003f24070 */
[-C--:B------:R-:W-:Y:S01]  /*253f0*/  FMUL R186, R186, R218.reuse ;  /* 0x000000dababa7220 */ /* 0x080fe20000400000 */
[----:B------:R-:W-:Y:S01]  /*25400*/  ISETP.GT.U32.AND.EX P3, PT, R224, RZ, PT, P3 ;  /* 0x000000ffe000720c */ /* 0x000fe20003f64130 */
[----:B------:R-:W-:Y:S01]  /*25410*/  FMUL R187, R187, R218 ;  /* 0x000000dabbbb7220 */ /* 0x000fe20000400000 */
[----:B------:R-:W-:-:S02]  /*25420*/  FSEL R166, R188, -INF , !P2 ;  /* 0xff800000bca67808 */ /* 0x000fc40005000000 */
[----:B------:R-:W-:Y:S02]  /*25430*/  ISETP.GT.U32.AND.EX P1, PT, R231, RZ, PT, P1 ;  /* 0x000000ffe700720c */ /* 0x000fe40003f24110 */
[----:B------:R-:W-:Y:S02]  /*25440*/  FSEL R165, R189, -INF , !P4 ;  /* 0xff800000bda57808 */ /* 0x000fe40006000000 */
[----:B------:R-:W-:Y:S02]  /*25450*/  ISETP.GT.U32.AND P2, PT, R237, R12, PT ;  /* 0x0000000ced00720c */ /* 0x000fe40003f44070 */
[----:B------:R-:W-:Y:S01]  /*25460*/  FSEL R230, R192, -INF , !P1 ;  /* 0xff800000c0e67808 */ /* 0x000fe20004800000 */
[-C--:B------:R-:W-:Y:S01]  /*25470*/  FMUL R191, R191, R218.reuse ;  /* 0x000000dabfbf7220 */ /* 0x080fe20000400000 */
[----:B------:R-:W-:Y:S01]  /*25480*/  FSEL R183, R184, -INF , !P0 ;  /* 0xff800000b8b77808 */ /* 0x000fe20004000000 */
[-C--:B------:R-:W-:Y:S01]  /*25490*/  FMUL R195, R195, R218.reuse ;  /* 0x000000dac3c37220 */ /* 0x080fe20000400000 */
[----:B------:R-:W-:Y:S01]  /*254a0*/  FSEL R224, R190, -INF , !P0 ;  /* 0xff800000bee07808 */ /* 0x000fe20004000000 */
[-C--:B------:R-:W-:Y:S01]  /*254b0*/  FMUL R196, R196, R218.reuse ;  /* 0x000000dac4c47220 */ /* 0x080fe20000400000 */
[----:B------:R-:W-:Y:S01]  /*254c0*/  ISETP.GT.U32.AND.EX P6, PT, R235, RZ, PT, P6 ;  /* 0x000000ffeb00720c */ /* 0x000fe20003fc4160 */
[----:B------:R-:W-:Y:S01]  /*254d0*/  FMUL R199, R199, R218 ;  /* 0x000000dac7c77220 */ /* 0x000fe20000400000 */
[----:B------:R-:W-:-:S02]  /*254e0*/  FSEL R228, R186, -INF , !P3 ;  /* 0xff800000bae47808 */ /* 0x000fc40005800000 */
[----:B------:R-:W-:Y:S02]  /*254f0*/  ISETP.GT.U32.AND P3, PT, R242, R12, PT ;  /* 0x0000000cf200720c */ /* 0x000fe40003f64070 */
[----:B------:R-:W-:Y:S02]  /*25500*/  ISETP.GT.U32.AND.EX P2, PT, R232, RZ, PT, P2 ;  /* 0x000000ffe800720c */ /* 0x000fe40003f44120 */
[----:B------:R-:W-:Y:S02]  /*25510*/  FSEL R227, R187, -INF , !P5 ;  /* 0xff800000bbe37808 */ /* 0x000fe40006800000 */
[----:B------:R-:W-:Y:S02]  /*25520*/  ISETP.GT.U32.AND P5, PT, R237, R11, PT ;  /* 0x0000000bed00720c */ /* 0x000fe40003fa4070 */
[----:B------:R-:W-:Y:S01]  /*25530*/  FSEL R223, R191, -INF , !P6 ;  /* 0xff800000bfdf7808 */ /* 0x000fe20007000000 */
[-C--:B------:R-:W-:Y:S01]  /*25540*/  FMUL R193, R193, R218.reuse ;  /* 0x000000dac1c17220 */ /* 0x080fe20000400000 */
[----:B------:R-:W-:Y:S01]  /*25550*/  ISETP.GT.U32.AND.EX P3, PT, R231, RZ, PT, P3 ;  /* 0x000000ffe700720c */ /* 0x000fe20003f64130 */
[-C--:B------:R-:W-:Y:S01]  /*25560*/  FMUL R194, R194, R218.reuse ;  /* 0x000000dac2c27220 */ /* 0x080fe20000400000 */
[----:B------:R-:W-:Y:S01]  /*25570*/  ISETP.GT.U32.AND.EX P5, PT, R232, RZ, PT, P5 ;  /* 0x000000ffe800720c */ /* 0x000fe20003fa4150 */
[-C--:B------:R-:W-:Y:S01]  /*25580*/  FMUL R197, R197, R218.reuse ;  /* 0x000000dac5c57220 */ /* 0x080fe20000400000 */
[-C--:B------:R-:W-:Y:S01]  /*25590*/  FMUL R201, R201, R218.reuse ;  /* 0x000000dac9c97220 */ /* 0x080fe20000400000 */
[-C--:B------:R-:W-:Y:S01]  /*255a0*/  FMUL R203, R203, R218.reuse ;  /* 0x000000dacbcb7220 */ /* 0x080fe20000400000 */
[----:B------:R-:W-:Y:S01]  /*255b0*/  FMUL R205, R205, R218 ;  /* 0x000000dacdcd7220 */ /* 0x000fe20000400000 */
[----:B------:R-:W-:-:S02]  /*255c0*/  FSEL R229, R193, -INF , !P5 ;  /* 0xff800000c1e57808 */ /* 0x000fc40006800000 */
[----:B------:R-:W-:Y:S02]  /*255d0*/  ISETP.GT.U32.AND P5, PT, R122, R11, PT ;  /* 0x0000000b7a00720c */ /* 0x000fe40003fa4070 */
[----:B------:R-:W-:Y:S01]  /*255e0*/  FSEL R234, R194, -INF , !P3 ;  /* 0xff800000c2ea7808 */ /* 0x000fe20005800000 */
[----:B------:R-:W-:Y:S01]  /*255f0*/  FMUL R198, R198, R218 ;  /* 0x000000dac6c67220 */ /* 0x000fe20000400000 */
[----:B------:R-:W-:Y:S01]  /*25600*/  ISETP.GT.U32.AND P3, PT, R122, R12, PT ;  /* 0x0000000c7a00720c */ /* 0x000fe20003f64070 */
[-C--:B------:R-:W-:Y:S01]  /*25610*/  FMUL R200, R200, R218.reuse ;  /* 0x000000dac8c87220 */ /* 0x080fe20000400000 */
[C---:B------:R-:W-:Y:S01]  /*25620*/  ISETP.GT.U32.AND.EX P5, PT, R123.reuse, RZ, PT, P5 ;  /* 0x000000ff7b00720c */ /* 0x040fe20003fa4150 */
[-C--:B------:R-:W-:Y:S01]  /*25630*/  FMUL R202, R202, R218.reuse ;  /* 0x000000dacaca7220 */ /* 0x080fe20000400000 */
[----:B------:R-:W-:Y:S01]  /*25640*/  ISETP.GT.U32.AND.EX P3, PT, R123, RZ, PT, P3 ;  /* 0x000000ff7b00720c */ /* 0x000fe20003f64130 */
[-C--:B------:R-:W-:Y:S01]  /*25650*/  FMUL R204, R204, R218.reuse ;  /* 0x000000dacccc7220 */ /* 0x080fe20000400000 */
[-C--:B------:R-:W-:Y:S01]  /*25660*/  FMUL R208, R208, R218.reuse ;  /* 0x000000dad0d07220 */ /* 0x080fe20000400000 */
[-C--:B------:R-:W-:Y:S01]  /*25670*/  FMUL R209, R209, R218.reuse ;  /* 0x000000dad1d17220 */ /* 0x080fe20000400000 */
[----:B------:R-:W-:Y:S01]  /*25680*/  FMUL R212, R212, R218 ;  /* 0x000000dad4d47220 */ /* 0x000fe20000400000 */
[----:B------:R-:W-:-:S02]  /*25690*/  FSEL R240, R202, -INF , !P3 ;  /* 0xff800000caf07808 */ /* 0x000fc40005800000 */
[----:B------:R-:W-:-:S04]  /*256a0*/  ISETP.GT.U32.AND P3, PT, R134, R12, PT ;  /* 0x0000000c8600720c */ /* 0x000fc80003f64070 */
[----:B------:R-:W-:Y:S02]  /*256b0*/  ISETP.GT.U32.AND.EX P3, PT, R146, RZ, PT, P3 ;  /* 0x000000ff9200720c */ /* 0x000fe40003f64130 */
        /* <DEDUP_REMOVED lines=8> */
[C---:B---3--:R-:W-:Y:S02]  /*25740*/  ISETP.GT.U32.AND P4, PT, R238.reuse, R11, PT ;  /* 0x0000000bee00720c */ /* 0x048fe40003f84070 */
[-C--:B------:R-:W-:Y:S02]  /*25750*/  ISETP.GT.U32.AND P0, PT, R238, R12.reuse, PT ;  /* 0x0000000cee00720c */ /* 0x080fe40003f04070 */
[----:B----4-:R-:W-:Y:S02]  /*25760*/  ISETP.GT.U32.AND.EX P4, PT, R233, RZ, PT, P4 ;  /* 0x000000ffe900720c */ /* 0x010fe40003f84140 */
[----:B------:R-:W-:Y:S02]  /*25770*/  ISETP.GT.U32.AND P1, PT, R239, R12, PT ;  /* 0x0000000cef00720c */ /* 0x000fe40003f24070 */
[----:B------:R-:W-:-:S02]  /*25780*/  ISETP.GT.U32.AND.EX P0, PT, R233, RZ, PT, P0 ;  /* 0x000000ffe900720c */ /* 0x000fc40003f04100 */
[----:B------:R-:W-:Y:S02]  /*25790*/  ISETP.GT.U32.AND.EX P1, PT, R119, RZ, PT, P1 ;  /* 0x000000ff7700720c */ /* 0x000fe40003f24110 */
[-C--:B------:R-:W-:Y:S02]  /*257a0*/  ISETP.GT.U32.AND P6, PT, R239, R11.reuse, PT ;  /* 0x0000000bef00720c */ /* 0x080fe40003fc4070 */
[----:B------:R-:W-:Y:S02]  /*257b0*/  FSEL R233, R195, -INF , !P2 ;  /* 0xff800000c3e97808 */ /* 0x000fe40005000000 */
[----:B------:R-:W-:Y:S02]  /*257c0*/  ISETP.GT.U32.AND P2, PT, R126, R11, PT ;  /* 0x0000000b7e00720c */ /* 0x000fe40003f44070 */
[----:B------:R-:W-:Y:S02]  /*257d0*/  FSEL R226, R196, -INF , !P4 ;  /* 0xff800000c4e27808 */ /* 0x000fe40006000000 */
[----:B------:R-:W-:-:S02]  /*257e0*/  FSEL R231, R199, -INF , !P1 ;  /* 0xff800000c7e77808 */ /* 0x000fc40004800000 */
[----:B------:R-:W-:Y:S02]  /*257f0*/  ISETP.GT.U32.AND P4, PT, R126, R12, PT ;  /* 0x0000000c7e00720c */ /* 0x000fe40003f84070 */
[----:B------:R-:W-:Y:S02]  /*25800*/  ISETP.GT.U32.AND P1, PT, R131, R11, PT ;  /* 0x0000000b8300720c */ /* 0x000fe40003f24070 */
[----:B------:R-:W-:Y:S02]  /*25810*/  ISETP.GT.U32.AND.EX P6, PT, R119, RZ, PT, P6 ;  /* 0x000000ff7700720c */ /* 0x000fe40003fc4160 */
[C---:B------:R-:W-:Y:S01]  /*25820*/  ISETP.GT.U32.AND.EX P2, PT, R127.reuse, RZ, PT, P2 ;  /* 0x000000ff7f00720c */ /* 0x040fe20003f44120 */
[----:B------:R-:W2:Y:S01]  /*25830*/  LDL.LU R119, [R1+0xfcc] ;  /* 0x000fcc0001777983 */ /* 0x000ea20000300800 */
[----:B------:R-:W-:Y:S02]  /*25840*/  ISETP.GT.U32.AND.EX P4, PT, R127, RZ, PT, P4 ;  /* 0x000000ff7f00720c */ /* 0x000fe40003f84140 */
[----:B------:R-:W-:Y:S01]  /*25850*/  ISETP.GT.U32.AND.EX P1, PT, R143, RZ, PT, P1 ;  /* 0x000000ff8f00720c */ /* 0x000fe20003f24110 */
[----:B------:R-:W3:Y:S01]  /*25860*/  LDL.LU R122, [R1+0xfc8] ;  /* 0x000fc800017a7983 */ /* 0x000ee20000300800 */
[----:B------:R-:W-:-:S02]  /*25870*/  FSEL R225, R197, -INF , !P6 ;  /* 0xff800000c5e17808 */ /* 0x000fc40007000000 */
[-C--:B------:R-:W-:Y:S01]  /*25880*/  ISETP.GT.U32.AND P6, PT, R130, R11.reuse, PT ;  /* 0x0000000b8200720c */ /* 0x080fe20003fc4070 */
[----:B------:R-:W4:Y:S01]  /*25890*/  LDL.LU R123, [R1+0xfc4] ;  /* 0x000fc400017b7983 */ /* 0x000f220000300800 */
[----:B------:R-:W-:Y:S02]  /*258a0*/  FSEL R237, R201, -INF , !P2 ;  /* 0xff800000c9ed7808 */ /* 0x000fe40005000000 */
[-C--:B------:R-:W-:Y:S01]  /*258b0*/  ISETP.GT.U32.AND P2, PT, R134, R11.reuse, PT ;  /* 0x0000000b8600720c */ /* 0x080fe20003f44070 */
[----:B------:R-:W4:Y:S01]  /*258c0*/  LDL.LU R126, [R1+0xfc0] ;  /* 0x000fc000017e7983 */ /* 0x000f220000300800 */
[----:B------:R-:W-:Y:S02]  /*258d0*/  FSEL R239, R203, -INF , !P4 ;  /* 0xff800000cbef7808 */ /* 0x000fe40006000000 */
[----:B------:R-:W-:Y:S01]  /*258e0*/  FSEL R235, R205, -INF , !P1 ;  /* 0xff800000cdeb7808 */ /* 0x000fe20004800000 */
[----:B------:R-:W4:Y:S01]  /*258f0*/  LDL.LU R127, [R1+0xfbc] ;  /* 0x000fbc00017f7983 */ /* 0x000f220000300800 */
[----:B------:R-:W-:-:S02]  /*25900*/  ISETP.GT.U32.AND P4, PT, R135, R11, PT ;  /* 0x0000000b8700720c */ /* 0x000fc40003f84070 */
[----:B------:R-:W-:Y:S02]  /*25910*/  ISETP.GT.U32.AND P1, PT, R138, R11, PT ;  /* 0x0000000b8a00720c */ /* 0x000fe40003f24070 */
[----:B------:R-:W-:Y:S02]  /*25920*/  ISETP.GT.U32.AND.EX P6, PT, R142, RZ, PT, P6 ;  /* 0x000000ff8e00720c */ /* 0x000fe40003fc4160 */
[----:B------:R-:W-:Y:S02]  /*25930*/  FSEL R232, R198, -INF , !P0 ;  /* 0xff800000c6e87808 */ /* 0x000fe40004000000 */
[----:B------:R-:W-:Y:S02]  /*25940*/  ISETP.GT.U32.AND.EX P2, PT, R146, RZ, PT, P2 ;  /* 0x000000ff9200720c */ /* 0x000fe40003f44120 */
[----:B------:R-:W-:Y:S02]  /*25950*/  ISETP.GT.U32.AND P0, PT, R130, R12, PT ;  /* 0x0000000c8200720c */ /* 0x000fe40003f04070 */
[----:B------:R-:W-:Y:S01]  /*25960*/  FSEL R238, R200, -INF , !P5 ;  /* 0xff800000c8ee7808 */ /* 0x000fe20006800000 */
[----:B------:R-:W4:Y:S01]  /*25970*/  LDL.LU R130, [R1+0xfb8] ;  /* 0x000fb80001827983 */ /* 0x000f220000300800 */
[----:B------:R-:W-:-:S02]  /*25980*/  ISETP.GT.U32.AND.EX P4, PT, R147, RZ, PT, P4 ;  /* 0x000000ff9300720c */ /* 0x000fc40003f84140 */
[----:B------:R-:W-:Y:S02]  /*25990*/  ISETP.GT.U32.AND.EX P1, PT, R150, RZ, PT, P1 ;  /* 0x000000ff9600720c */ /* 0x000fe40003f24110 */
[-C--:B------:R-:W-:Y:S02]  /*259a0*/  ISETP.GT.U32.AND P5, PT, R131, R12.reuse, PT ;  /* 0x0000000c8300720c */ /* 0x080fe40003fa4070 */
[----:B------:R-:W4:Y:S01]  /*259b0*/  LDL.LU R131, [R1+0xfb4] ;  /* 0x000fb40001837983 */ /* 0x000f220000300800 */
[----:B------:R-:W-:Y:S02]  /*259c0*/  FSEL R236, R204, -INF , !P6 ;  /* 0xff800000ccec7808 */ /* 0x000fe40007000000 */
[-C--:B------:R-:W-:Y:S01]  /*259d0*/  ISETP.GT.U32.AND P6, PT, R135, R12.reuse, PT ;  /* 0x0000000c8700720c */ /* 0x080fe20003fc4070 */
[----:B------:R-:W4:Y:S01]  /*259e0*/  LDL.LU R134, [R1+0xfb0] ;  /* 0x000fb00001867983 */ /* 0x000f220000300800 */
[----:B------:R-:W-:Y:S02]  /*259f0*/  FSEL R242, R208, -INF , !P2 ;  /* 0xff800000d0f27808 */ /* 0x000fe40005000000 */
[----:B------:R-:W-:Y:S01]  /*25a00*/  ISETP.GT.U32.AND P2, PT, R138, R12, PT ;  /* 0x0000000c8a00720c */ /* 0x000fe20003f44070 */
[----:B------:R-:W4:Y:S01]  /*25a10*/  LDL.LU R135, [R1+0xfac] ;  /* 0x000fac0001877983 */ /* 0x000f220000300800 */
[----:B------:R-:W-:-:S02]  /*25a20*/  FSEL R241, R209, -INF , !P4 ;  /* 0xff800000d1f17808 */ /* 0x000fc40006000000 */
[----:B------:R-:W-:Y:S01]  /*25a30*/  FSEL R243, R212, -INF , !P1 ;  /* 0xff800000d4f37808 */ /* 0x000fe20004800000 */
[----:B------:R-:W4:Y:S01]  /*25a40*/  LDL.LU R138, [R1+0xfa8] ;  /* 0x000fa800018a7983 */ /* 0x000f220000300800 */
[C---:B------:R-:W-:Y:S02]  /*25a50*/  ISETP.GT.U32.AND P4, PT, R139.reuse, R11, PT ;  /* 0x0000000b8b00720c */ /* 0x040fe40003f84070 */
[----:B------:R-:W-:Y:S02]  /*25a60*/  ISETP.GT.U32.AND P1, PT, R139, R12, PT ;  /* 0x0000000c8b00720c */ /* 0x000fe40003f24070 */
[----:B------:R-:W4:Y:S01]  /*25a70*/  LDL.LU R139, [R1+0xfa4] ;  /* 0x000fa400018b7983 */ /* 0x000f220000300800 */
[----:B------:R-:W-:Y:S02]  /*25a80*/  ISETP.GT.U32.AND.EX P0, PT, R142, RZ, PT, P0 ;  /* 0x000000ff8e00720c */ /* 0x000fe40003f04100 */
[----:B------:R-:W-:Y:S01]  /*25a90*/  ISETP.GT.U32.AND.EX P5, PT, R143, RZ, PT, P5 ;  /* 0x000000ff8f00720c */ /* 0x000fe20003fa4150 */
[----:B------:R-:W4:Y:S01]  /*25aa0*/  LDL.LU R142, [R1+0xfa0] ;  /* 0x000fa000018e7983 */ /* 0x000f220000300800 */
[----:B------:R-:W-:-:S03]  /*25ab0*/  ISETP.GT.U32.AND.EX P6, PT, R147, RZ, PT, P6 ;  /* 0x000000ff9300720c */ /* 0x000fc60003fc4160 */
[----:B------:R-:W4:Y:S04]  /*25ac0*/  LDL.LU R143, [R1+0xf9c] ;  /* 0x000f9c00018f7983 */ /* 0x000f280000300800 */
[----:B------:R-:W4:Y:S04]  /*25ad0*/  LDL.LU R146, [R1+0xf98] ;  /* 0x000f980001927983 */ /* 0x000f280000300800 */
[----:B------:R-:W4:Y:S04]  /*25ae0*/  LDL.LU R147, [R1+0xf94] ;  /* 0x000f940001937983 */ /* 0x000f280000300800 */
[----:B------:R-:W2:Y:S04]  /*25af0*/  LDL.LU R185, [R1+0x738] ;  /* 0x0007380001b97983 */ /* 0x000ea80000300800 */
[----:B------:R-:W3:Y:S01]  /*25b00*/  LDL.LU R184, [R1+0x73c] ;  /* 0x00073c0001b87983 */ /* 0x000ee20000300800 */
[----:B------:R-:W-:-:S02]  /*25b10*/  ISETP.GT.U32.AND.EX P2, PT, R150, RZ, PT, P2 ;  /* 0x000000ff9600720c */ /* 0x000fc40003f44120 */
[C---:B------:R-:W-:Y:S01]  /*25b20*/  ISETP.GT.U32.AND.EX P4, PT, R151.reuse, RZ, PT, P4 ;  /* 0x000000ff9700720c */ /* 0x040fe20003f84140 */
[----:B------:R-:W4:Y:S01]  /*25b30*/  LDL.LU R150, [R1+0xf90] ;  /* 0x000f900001967983 */ /* 0x000f220000300800 */
[----:B------:R-:W-:-:S03]  /*25b40*/  ISETP.GT.U32.AND.EX P1, PT, R151, RZ, PT, P1 ;  /* 0x000000ff9700720c */ /* 0x000fc60003f24110 */
[----:B------:R-:W4:Y:S01]  /*25b50*/  LDL.LU R151, [R1+0xf8c] ;  /* 0x000f8c0001977983 */ /* 0x000f220000300800 */
[----:B------:R-:W-:Y:S02]  /*25b60*/  FMNMX R11, R23, R152, !PT ;  /* 0x00000098170b7209 */ /* 0x000fe40007800000 */
[----:B------:R-:W-:Y:S01]  /*25b70*/  FMNMX R15, R169, R15, !PT ;  /* 0x0000000fa90f7209 */ /* 0x000fe20007800000 */
[-C--:B------:R-:W-:Y:S01]  /*25b80*/  FMUL R206, R206, R218.reuse ;  /* 0x000000dacece7220 */ /* 0x080fe20000400000 */
[----:B------:R-:W-:Y:S01]  /*25b90*/  FMNMX R11, R21, R11, !PT ;  /* 0x0000000b150b7209 */ /* 0x000fe20007800000 */
[-C--:B------:R-:W-:Y:S01]  /*25ba0*/  FMUL R207, R207, R218.reuse ;  /* 0x000000dacfcf7220 */ /* 0x080fe20000400000 */
[-C--:B------:R-:W-:Y:S01]  /*25bb0*/  FMUL R210, R210, R218.reuse ;  /* 0x000000dad2d27220 */ /* 0x080fe20000400000 */
[-C--:B------:R-:W-:Y:S01]  /*25bc0*/  FMUL R213, R213, R218.reuse ;  /* 0x000000dad5d57220 */ /* 0x080fe20000400000 */
[----:B------:R-:W-:Y:S01]  /*25bd0*/  FMNMX R11, R20, R11, !PT ;  /* 0x0000000b140b7209 */ /* 0x000fe20007800000 */
[-C--:B------:R-:W-:Y:S01]  /*25be0*/  FMUL R211, R211, R218.reuse ;  /* 0x000000dad3d37220 */ /* 0x080fe20000400000 */
[-C--:B------:R-:W-:Y:S01]  /*25bf0*/  FMUL R214, R214, R218.reuse ;  /* 0x000000dad6d67220 */ /* 0x080fe20000400000 */
[----:B------:R-:W-:Y:S01]  /*25c00*/  FMUL R215, R215, R218 ;  /* 0x000000dad7d77220 */ /* 0x000fe20000400000 */
[----:B------:R-:W-:Y:S01]  /*25c10*/  FMNMX R11, R217, R11, !PT ;  /* 0x0000000bd90b7209 */ /* 0x000fe20007800000 */
[----:B------:R-:W4:Y:S03]  /*25c20*/  LDL.LU R251, [R1+0x2e0] ;  /* 0x0002e00001fb7983 */ /* 0x000f260000300800 */
[----:B------:R-:W-:Y:S01]  /*25c30*/  FMNMX R11, R163, R11, !PT ;  /* 0x0000000ba30b7209 */ /* 0x000fe20007800000 */
[----:B------:R-:W4:Y:S03]  /*25c40*/  LDL.LU R250, [R1+0x2d4] ;  /* 0x0002d40001fa7983 */ /* 0x000f260000300800 */
[----:B------:R-:W-:Y:S01]  /*25c50*/  FMNMX R11, R162, R11, !PT ;  /* 0x0000000ba20b7209 */ /* 0x000fe20007800000 */
[----:B------:R-:W4:Y:S01]  /*25c60*/  LDL.LU R248, [R1+0x2b8] ;  /* 0x0002b80001f87983 */ /* 0x000f220000300800 */
[----:B------:R-:W-:-:S02]  /*25c70*/  FMNMX R15, R172, R15, !PT ;  /* 0x0000000fac0f7209 */ /* 0x000fc40007800000 */
[----:B------:R-:W-:Y:S01]  /*25c80*/  FMNMX R11, R167, R11, !PT ;  /* 0x0000000ba70b7209 */ /* 0x000fe20007800000 */
[----:B------:R-:W4:Y:S01]  /*25c90*/  LDL.LU R246, [R1+0x2c4] ;  /* 0x0002c40001f67983 */ /* 0x000f220000300800 */
[----:B------:R-:W-:Y:S02]  /*25ca0*/  FMNMX R15, R173, R15, !PT ;  /* 0x0000000fad0f7209 */ /* 0x000fe40007800000 */
[----:B------:R-:W-:Y:S01]  /*25cb0*/  FMNMX R11, R170, R11, !PT ;  /* 0x0000000baa0b7209 */ /* 0x000fe20007800000 */
[----:B------:R-:W4:Y:S01]  /*25cc0*/  LDL.LU R245, [R1+0x2c8] ;  /* 0x0002c80001f57983 */ /* 0x000f220000300800 */
[----:B------:R-:W-:Y:S02]  /*25cd0*/  FMNMX R15, R176, R15, !PT ;  /* 0x0000000fb00f7209 */ /* 0x000fe40007800000 */
[----:B------:R-:W-:Y:S02]  /*25ce0*/  FMNMX R11, R171, R11, !PT ;  /* 0x0000000bab0b7209 */ /* 0x000fe40007800000 */
[----:B------:R-:W-:-:S02]  /*25cf0*/  FMNMX R15, R177, R15, !PT ;  /* 0x0000000fb10f7209 */ /* 0x000fc40007800000 */
[----:B------:R-:W-:Y:S02]  /*25d00*/  FMNMX R11, R174, R11, !PT ;  /* 0x0000000bae0b7209 */ /* 0x000fe40007800000 */
[----:B------:R-:W-:Y:S02]  /*25d10*/  FMNMX R15, R180, R15, !PT ;  /* 0x0000000fb40f7209 */ /* 0x000fe40007800000 */
[----:B------:R-:W-:Y:S02]  /*25d20*/  FMNMX R11, R175, R11, !PT ;  /* 0x0000000baf0b7209 */ /* 0x000fe40007800000 */
        /* <DEDUP_REMOVED lines=26> */
[----:B------:R-:W-:-:S02]  /*25ed0*/  FSEL R161, R206, -INF , !P0 ;  /* 0xff800000cea17808 */ /* 0x000fc40004000000 */
[----:B------:R-:W-:Y:S02]  /*25ee0*/  FMNMX R11, R239, R11, !PT ;  /* 0x0000000bef0b7209 */ /* 0x000fe40007800000 */
[----:B------:R-:W-:Y:S02]  /*25ef0*/  FMNMX R15, R242, R15, !PT ;  /* 0x0000000ff20f7209 */ /* 0x000fe40007800000 */
[----:B------:R-:W-:Y:S02]  /*25f00*/  FSEL R160, R207, -INF , !P5 ;  /* 0xff800000cfa07808 */ /* 0x000fe40006800000 */
[----:B------:R-:W-:Y:S02]  /*25f10*/  FMNMX R11, R161, R11, !PT ;  /* 0x0000000ba10b7209 */ /* 0x000fe40007800000 */
[----:B------:R-:W-:Y:S02]  /*25f20*/  FMNMX R15, R241, R15, !PT ;  /* 0x0000000ff10f7209 */ /* 0x000fe40007800000 */
[----:B------:R-:W-:-:S02]  /*25f30*/  FSEL R220, R210, -INF , !P3 ;  /* 0xff800000d2dc7808 */ /* 0x000fc40005800000 */
[----:B------:R-:W-:Y:S02]  /*25f40*/  FMNMX R11, R160, R11, !PT ;  /* 0x0000000ba00b7209 */ /* 0x000fe40007800000 */
[----:B------:R-:W-:Y:S02]  /*25f50*/  FSEL R221, R213, -INF , !P4 ;  /* 0xff800000d5dd7808 */ /* 0x000fe40006000000 */
[----:B------:R-:W-:Y:S02]  /*25f60*/  FMNMX R15, R243, R15, !PT ;  /* 0x0000000ff30f7209 */ /* 0x000fe40007800000 */
[----:B------:R-:W-:Y:S02]  /*25f70*/  FSEL R219, R211, -INF , !P6 ;  /* 0xff800000d3db7808 */ /* 0x000fe40007000000 */
[----:B------:R-:W-:Y:S02]  /*25f80*/  FMNMX R11, R220, R11, !PT ;  /* 0x0000000bdc0b7209 */ /* 0x000fe40007800000 */
[----:B------:R-:W-:-:S02]  /*25f90*/  FMNMX R15, R221, R15, !PT ;  /* 0x0000000fdd0f7209 */ /* 0x000fc40007800000 */
[----:B------:R-:W-:Y:S02]  /*25fa0*/  FSEL R218, R214, -INF , !P2 ;  /* 0xff800000d6da7808 */ /* 0x000fe40005000000 */
[----:B------:R-:W-:Y:S01]  /*25fb0*/  FMNMX R11, R219, R11, !PT ;  /* 0x0000000bdb0b7209 */ /* 0x000fe20007800000 */
[----:B------:R-:W0:Y:S01]  /*25fc0*/  SHFL.BFLY PT, R154, R15, 0x2, 0x1f ;  /* 0x0c401f000f9a7f89 */ /* 0x000e2200000e0000 */
[----:B------:R-:W-:Y:S02]  /*25fd0*/  FSEL R215, R215, -INF , !P1 ;  /* 0xff800000d7d77808 */ /* 0x000fe40004800000 */
[----:B------:R-:W-:-:S04]  /*25fe0*/  FMNMX R11, R218, R11, !PT ;  /* 0x0000000bda0b7209 */ /* 0x000fc80007800000 */
[----:B------:R-:W-:-:S05]  /*25ff0*/  FMNMX R11, R215, R11, !PT ;  /* 0x0000000bd70b7209 */ /* 0x000fca0007800000 */
[----:B------:R-:W1:Y:S01]  /*26000*/  SHFL.BFLY PT, R12, R11, 0x2, 0x1f ;  /* 0x0c401f000b0c7f89 */ /* 0x000e6200000e0000 */
[----:B0-----:R-:W-:-:S05]  /*26010*/  FMNMX R15, R15, R154, !PT ;  /* 0x0000009a0f0f7209 */ /* 0x001fca0007800000 */
[----:B------:R-:W0:Y:S01]  /*26020*/  SHFL.BFLY PT, R154, R15, 0x1, 0x1f ;  /* 0x0c201f000f9a7f89 */ /* 0x000e2200000e0000 */
[----:B-1----:R-:W-:-:S05]  /*26030*/  FMNMX R12, R11, R12, !PT ;  /* 0x0000000c0b0c7209 */ /* 0x002fca0007800000 */
[----:B------:R-:W1:Y:S01]  /*26040*/  SHFL.BFLY PT, R155, R12, 0x1, 0x1f ;  /* 0x0c201f000c9b7f89 */ /* 0x000e6200000e0000 */
[----:B0-----:R-:W-:Y:S02]  /*26050*/  FMNMX R11, R15, R154, !PT ;  /* 0x0000009a0f0b7209 */ /* 0x001fe40007800000 */
[----:B-1----:R-:W-:Y:S02]  /*26060*/  FMNMX R12, R12, R155, !PT ;  /* 0x0000009b0c0c7209 */ /* 0x002fe40007800000 */
[----:B--2---:R-:W-:-:S05]  /*26070*/  FMNMX R11, R11, R185, !PT ;  /* 0x000000b90b0b7209 */ /* 0x004fca0007800000 */
[----:B------:R-:W-:Y:S01]  /*26080*/  FADD R17, R17, -R11 ;  /* 0x8000000b11117221 */ /* 0x000fe20000000000 */
[----:B------:R-:W-:Y:S01]  /*26090*/  FADD R15, -R11, R185 ;  /* 0x000000b90b0f7221 */ /* 0x000fe20000000100 */
[----:B---3--:R-:W-:Y:S02]  /*260a0*/  FMNMX R12, R12, R184, !PT ;  /* 0x000000b80c0c7209 */ /* 0x008fe40007800000 */
[----:B------:R-:W-:Y:S01]  /*260b0*/  FMUL R17, R17, 1.4426950216293334961 ;  /* 0x3fb8aa3b11117820 */ /* 0x000fe20000400000 */
[----:B------:R-:W-:-:S03]  /*260c0*/  FMUL R15, R15, 1.4426950216293334961 ;  /* 0x3fb8aa3b0f0f7820 */ /* 0x000fc60000400000 */
[----:B------:R-:W-:Y:S01]  /*260d0*/  MUFU.EX2 R214, R17 ;  /* 0x0000001100d67308 */ /* 0x000fe20000000800 */
[----:B------:R-:W-:Y:S01]  /*260e0*/  FADD R216, R216, -R11 ;  /* 0x8000000bd8d87221 */ /* 0x000fe20000000000 */
[--C-:B------:R-:W-:Y:S01]  /*260f0*/  FADD R211, R23, -R12.reuse ;  /* 0x8000000c17d37221 */ /* 0x100fe20000000000 */
[--C-:B------:R-:W-:Y:S01]  /*26100*/  FADD R210, R152, -R12.reuse ;  /* 0x8000000c98d27221 */ /* 0x100fe20000000000 */
[--C-:B------:R-:W-:Y:S01]  /*26110*/  FADD R209, R21, -R12.reuse ;  /* 0x8000000c15d17221 */ /* 0x100fe20000000000 */
[----:B------:R-:W-:-:S03]  /*26120*/  FADD R208, R20, -R12 ;  /* 0x8000000c14d07221 */ /* 0x000fc60000000000 */
[----:B------:R0:W1:Y:S01]  /*26130*/  MUFU.EX2 R17, R15 ;  /* 0x0000000f00117308 */ /* 0x0000620000000800 */
[--C-:B------:R-:W-:Y:S01]  /*26140*/  FADD R153, R153, -R11.reuse ;  /* 0x8000000b99997221 */ /* 0x100fe20000000000 */
[----:B------:R-:W-:Y:S01]  /*26150*/  FADD R22, R22, -R11 ;  /* 0x8000000b16167221 */ /* 0x000fe20000000000 */
[----:B------:R-:W-:Y:S01]  /*26160*/  FMUL R216, R216, 1.4426950216293334961 ;  /* 0x3fb8aa3bd8d87820 */ /* 0x000fe20000400000 */
[----:B0-----:R-:W-:Y:S01]  /*26170*/  FADD R15, -R12, R184 ;  /* 0x000000b80c0f7221 */ /* 0x001fe20000000100 */
[----:B------:R-:W-:Y:S01]  /*26180*/  FMUL R211, R211, 1.4426950216293334961 ;  /* 0x3fb8aa3bd3d37820 */ /* 0x000fe20000400000 */
[----:B------:R-:W-:Y:S02]  /*26190*/  FMUL R210, R210, 1.4426950216293334961 ;  /* 0x3fb8aa3bd2d27820 */ /* 0x000fe40000400000 */
[----:B------:R-:W-:Y:S01]  /*261a0*/  FMUL R15, R15, 1.4426950216293334961 ;  /* 0x3fb8aa3b0f0f7820 */ /* 0x000fe20000400000 */
[----:B------:R-:W-:Y:S01]  /*261b0*/  FMUL R209, R209, 1.4426950216293334961 ;  /* 0x3fb8aa3bd1d17820 */ /* 0x000fe20000400000 */
[----:B------:R-:W-:Y:S01]  /*261c0*/  FMUL R208, R208, 1.4426950216293334961 ;  /* 0x3fb8aa3bd0d07820 */ /* 0x000fe20000400000 */
[----:B------:R-:W-:Y:S01]  /*261d0*/  FMUL R153, R153, 1.4426950216293334961 ;  /* 0x3fb8aa3b99997820 */ /* 0x000fe20000400000 */
[----:B------:R-:W-:-:S02]  /*261e0*/  FMUL R22, R22, 1.4426950216293334961 ;  /* 0x3fb8aa3b16167820 */ /* 0x000fc40000400000 */
[----:B------:R-:W0:Y:S08]  /*261f0*/  MUFU.EX2 R15, R15 ;  /* 0x0000000f000f7308 */ /* 0x000e300000000800 */
[----:B------:R-:W-:Y:S08]  /*26200*/  MUFU.EX2 R216, R216 ;  /* 0x000000d800d87308 */ /* 0x000ff00000000800 */
[----:B------:R-:W2:Y:S08]  /*26210*/  MUFU.EX2 R212, R153 ;  /* 0x0000009900d47308 */ /* 0x000eb00000000800 */
[----:B------:R-:W3:Y:S08]  /*26220*/  MUFU.EX2 R213, R22 ;  /* 0x0000001600d57308 */ /* 0x000ef00000000800 */
[----:B------:R-:W-:Y:S08]  /*26230*/  MUFU.EX2 R211, R211 ;  /* 0x000000d300d37308 */ /* 0x000ff00000000800 */
[----:B------:R-:W3:Y:S08]  /*26240*/  MUFU.EX2 R210, R210 ;  /* 0x000000d200d27308 */ /* 0x000ef00000000800 */
[----:B------:R-:W-:Y:S08]  /*26250*/  MUFU.EX2 R209, R209 ;  /* 0x000000d100d17308 */ /* 0x000ff00000000800 */
[----:B------:R-:W3:Y:S01]  /*26260*/  MUFU.EX2 R208, R208 ;  /* 0x000000d000d07308 */ /* 0x000ee20000000800 */
[-C--:B-1----:R-:W-:Y:S01]  /*26270*/  FMUL R24, R24, R17.reuse ;  /* 0x0000001118187220 */ /* 0x082fe20000400000 */
        /* <DEDUP_REMOVED lines=63> */
[-C--:B0-----:R-:W-:Y:S01]  /*26670*/  FMUL R26, R26, R15.reuse ;  /* 0x0000000f1a1a7220 */ /* 0x081fe20000400000 */
        /* <DEDUP_REMOVED lines=48> */
[-C--:B----4-:R-:W-:Y:S01]  /*26980*/  FMUL R123, R123, R15.reuse ;  /* 0x0000000f7b7b7220 */ /* 0x090fe20000400000 */
        /* <DEDUP_REMOVED lines=14> */
[----:B--2---:R-:W-:-:S02]  /*26a70*/  F2FP.BF16.F32.PACK_AB R152, R212, R216 ;  /* 0x000000d8d498723e */ /* 0x004fc400000010ff */
[----:B---3--:R-:W-:Y:S02]  /*26a80*/  F2FP.BF16.F32.PACK_AB R154, R214, R213 ;  /* 0x000000d5d69a723e */ /* 0x008fe400000010ff */
[----:B------:R-:W-:Y:S02]  /*26a90*/  F2FP.BF16.F32.PACK_AB R153, R210, R211 ;  /* 0x000000d3d299723e */ /* 0x000fe400000010ff */
[----:B------:R-:W-:-:S04]  /*26aa0*/  F2FP.BF16.F32.PACK_AB R155, R208, R209 ;  /* 0x000000d1d09b723e */ /* 0x000fc800000010ff */
[----:B------:R-:W-:-:S06]  /*26ab0*/  WARPGROUP.ARRIVE ;  /* 0x00000000000079c5 */ /* 0x000fcc0000000000 */
[----:B------:R-:W-:Y:S01]  /*26ac0*/  HGMMA.64x256x16.F32.BF16 R24, R152, gdesc[UR52], R24, gsb0 ;  /* 0x03e0003498187df0 */ /* 0x000fe20008001818 */
[--C-:B------:R-:W-:Y:S01]  /*26ad0*/  FADD R207, R156, -R11.reuse ;  /* 0x8000000b9ccf7221 */ /* 0x100fe20000000000 */
[--C-:B------:R-:W-:Y:S01]  /*26ae0*/  FADD R206, R158, -R11.reuse ;  /* 0x8000000b9ece7221 */ /* 0x100fe20000000000 */
[--C-:B------:R-:W-:Y:S01]  /*26af0*/  FADD R203, R157, -R11.reuse ;  /* 0x8000000b9dcb7221 */ /* 0x100fe20000000000 */
[--C-:B------:R-:W-:Y:S01]  /*26b00*/  FADD R202, R159, -R11.reuse ;  /* 0x8000000b9fca7221 */ /* 0x100fe20000000000 */
[--C-:B------:R-:W-:Y:S01]  /*26b10*/  FADD R205, R217, -R12.reuse ;  /* 0x8000000cd9cd7221 */ /* 0x100fe20000000000 */
[--C-:B------:R-:W-:Y:S01]  /*26b20*/  FADD R204, R163, -R12.reuse ;  /* 0x8000000ca3cc7221 */ /* 0x100fe20000000000 */
[--C-:B------:R-:W-:Y:S01]  /*26b30*/  FADD R201, R162, -R12.reuse ;  /* 0x8000000ca2c97221 */ /* 0x100fe20000000000 */
[--C-:B------:R-:W-:Y:S01]  /*26b40*/  FADD R200, R167, -R12.reuse ;  /* 0x8000000ca7c87221 */ /* 0x100fe20000000000 */
[----:B------:R-:W-:Y:S01]  /*26b50*/  FMUL R207, R207, 1.4426950216293334961 ;  /* 0x3fb8aa3bcfcf7820 */ /* 0x000fe20000400000 */
[----:B------:R-:W-:Y:S01]  /*26b60*/  FMUL R206, R206, 1.4426950216293334961 ;  /* 0x3fb8aa3bcece7820 */ /* 0x000fe20000400000 */
[----:B------:R-:W-:Y:S01]  /*26b70*/  FMUL R203, R203, 1.4426950216293334961 ;  /* 0x3fb8aa3bcbcb7820 */ /* 0x000fe20000400000 */
[----:B------:R-:W-:Y:S01]  /*26b80*/  FMUL R202, R202, 1.4426950216293334961 ;  /* 0x3fb8aa3bcaca7820 */ /* 0x000fe20000400000 */
[----:B------:R-:W-:Y:S01]  /*26b90*/  FMUL R205, R205, 1.4426950216293334961 ;  /* 0x3fb8aa3bcdcd7820 */ /* 0x000fe20000400000 */
[----:B------:R-:W-:Y:S01]  /*26ba0*/  FMUL R204, R204, 1.4426950216293334961 ;  /* 0x3fb8aa3bcccc7820 */ /* 0x000fe20000400000 */
[----:B------:R-:W-:Y:S01]  /*26bb0*/  FMUL R201, R201, 1.4426950216293334961 ;  /* 0x3fb8aa3bc9c97820 */ /* 0x000fe20000400000 */
[----:B------:R-:W-:Y:S01]  /*26bc0*/  FMUL R200, R200, 1.4426950216293334961 ;  /* 0x3fb8aa3bc8c87820 */ /* 0x000fe20000400000 */
[----:B------:R-:W-:Y:S01]  /*26bd0*/  MUFU.EX2 R207, R207 ;  /* 0x000000cf00cf7308 */ /* 0x000fe20000000800 */
[--C-:B------:R-:W-:Y:S01]  /*26be0*/  FADD R199, R168, -R11.reuse ;  /* 0x8000000ba8c77221 */ /* 0x100fe20000000000 */
[--C-:B------:R-:W-:Y:S01]  /*26bf0*/  FADD R198, R169, -R11.reuse ;  /* 0x8000000ba9c67221 */ /* 0x100fe20000000000 */
[--C-:B------:R-:W-:Y:S01]  /*26c00*/  FADD R195, R172, -R11.reuse ;  /* 0x8000000bacc37221 */ /* 0x100fe20000000000 */
[--C-:B------:R-:W-:Y:S01]  /*26c10*/  FADD R194, R173, -R11.reuse ;  /* 0x8000000badc27221 */ /* 0x100fe20000000000 */
[--C-:B------:R-:W-:Y:S01]  /*26c20*/  FADD R197, R170, -R12.reuse ;  /* 0x8000000caac57221 */ /* 0x100fe20000000000 */
[--C-:B------:R-:W-:Y:S01]  /*26c30*/  FADD R196, R171, -R12.reuse ;  /* 0x8000000cabc47221 */ /* 0x100fe20000000000 */
[--C-:B------:R-:W-:Y:S01]  /*26c40*/  FADD R193, R174, -R12.reuse ;  /* 0x8000000caec17221 */ /* 0x100fe20000000000 */
[----:B------:R-:W0:Y:S01]  /*26c50*/  MUFU.EX2 R206, R206 ;  /* 0x000000ce00ce7308 */ /* 0x000e220000000800 */
[--C-:B------:R-:W-:Y:S01]  /*26c60*/  FADD R192, R175, -R12.reuse ;  /* 0x8000000cafc07221 */ /* 0x100fe20000000000 */
[--C-:B------:R-:W-:Y:S01]  /*26c70*/  FADD R191, R176, -R11.reuse ;  /* 0x8000000bb0bf7221 */ /* 0x100fe20000000000 */
[--C-:B------:R-:W-:Y:S01]  /*26c80*/  FADD R190, R177, -R11.reuse ;  /* 0x8000000bb1be7221 */ /* 0x100fe20000000000 */
[--C-:B------:R-:W-:Y:S01]  /*26c90*/  FADD R187, R180, -R11.reuse ;  /* 0x8000000bb4bb7221 */ /* 0x100fe20000000000 */
[--C-:B------:R-:W-:Y:S01]  /*26ca0*/  FADD R186, R181, -R11.reuse ;  /* 0x8000000bb5ba7221 */ /* 0x100fe20000000000 */
[--C-:B------:R-:W-:Y:S01]  /*26cb0*/  FADD R189, R178, -R12.reuse ;  /* 0x8000000cb2bd7221 */ /* 0x100fe20000000000 */
[--C-:B------:R-:W-:Y:S01]  /*26cc0*/  FADD R188, R179, -R12.reuse ;  /* 0x8000000cb3bc7221 */ /* 0x100fe20000000000 */
[----:B------:R-:W-:Y:S01]  /*26cd0*/  MUFU.EX2 R203, R203 ;  /* 0x000000cb00cb7308 */ /* 0x000fe20000000800 */
[--C-:B------:R-:W-:Y:S01]  /*26ce0*/  FADD R185, R182, -R12.reuse ;  /* 0x8000000cb6b97221 */ /* 0x100fe20000000000 */
[--C-:B------:R-:W-:Y:S01]  /*26cf0*/  FADD R184, R164, -R12.reuse ;  /* 0x8000000ca4b87221 */ /* 0x100fe20000000000 */
[----:B------:R-:W-:Y:S01]  /*26d00*/  FADD R183, R183, -R11 ;  /* 0x8000000bb7b77221 */ /* 0x000fe20000000000 */
[--C-:B------:R-:W-:Y:S01]  /*26d10*/  FADD R161, R161, -R12.reuse ;  /* 0x8000000ca1a17221 */ /* 0x100fe20000000000 */
[----:B------:R-:W-:Y:S01]  /*26d20*/  FADD R160, R160, -R12 ;  /* 0x8000000ca0a07221 */ /* 0x000fe20000000000 */
[----:B------:R-:W2:Y:S02]  /*26d30*/  LDL.LU R217, [R1+0x2d8] ;  /* 0x0002d80001d97983 */ /* 0x000ea40000300800 */
[----:B------:R-:W-:Y:S08]  /*26d40*/  MUFU.EX2 R202, R202 ;  /* 0x000000ca00ca7308 */ /* 0x000ff00000000800 */
[----:B------:R-:W-:Y:S08]  /*26d50*/  MUFU.EX2 R205, R205 ;  /* 0x000000cd00cd7308 */ /* 0x000ff00000000800 */
[----:B------:R-:W1:Y:S08]  /*26d60*/  MUFU.EX2 R204, R204 ;  /* 0x000000cc00cc7308 */ /* 0x000e700000000800 */
[----:B------:R-:W-:Y:S08]  /*26d70*/  MUFU.EX2 R201, R201 ;  /* 0x000000c900c97308 */ /* 0x000ff00000000800 */
[----:B------:R-:W3:Y:S01]  /*26d80*/  MUFU.EX2 R200, R200 ;  /* 0x000000c800c87308 */ /* 0x000ee20000000800 */
        /* <DEDUP_REMOVED lines=8> */
[----:B------:R-:W-:Y:S08]  /*26e10*/  MUFU.EX2 R199, R199 ;  /* 0x000000c700c77308 */ /* 0x000ff00000000800 */
[----:B------:R-:W4:Y:S08]  /*26e20*/  MUFU.EX2 R198, R198 ;  /* 0x000000c600c67308 */ /* 0x000f300000000800 */
[----:B------:R-:W-:Y:S08]  /*26e30*/  MUFU.EX2 R195, R195 ;  /* 0x000000c300c37308 */ /* 0x000ff00000000800 */
[----:B------:R-:W-:Y:S01]  /*26e40*/  MUFU.EX2 R194, R194 ;  /* 0x000000c200c27308 */ /* 0x000fe20000000800 */
[----:B------:R-:W-:-:S02]  /*26e50*/  WARPGROUP.DEPBAR.LE gsb0, 0x0 ;  /* 0x00008000000079c5 */ /* 0x000fc40000010000 */
[----:B0-----:R-:W-:Y:S02]  /*26e60*/  F2FP.BF16.F32.PACK_AB R152, R206, R207 ;  /* 0x000000cfce98723e */ /* 0x001fe400000010ff */
[----:B-1----:R-:W-:Y:S02]  /*26e70*/  F2FP.BF16.F32.PACK_AB R153, R204, R205 ;  /* 0x000000cdcc99723e */ /* 0x002fe400000010ff */
[----:B------:R-:W-:Y:S02]  /*26e80*/  F2FP.BF16.F32.PACK_AB R154, R202, R203 ;  /* 0x000000cbca9a723e */ /* 0x000fe400000010ff */
[----:B---3--:R-:W-:-:S04]  /*26e90*/  F2FP.BF16.F32.PACK_AB R155, R200, R201 ;  /* 0x000000c9c89b723e */ /* 0x008fc800000010ff */
[----:B------:R-:W-:-:S06]  /*26ea0*/  WARPGROUP.ARRIVE ;  /* 0x00000000000079c5 */ /* 0x000fcc0000000000 */
[----:B------:R-:W-:Y:S01]  /*26eb0*/  HGMMA.64x256x16.F32.BF16 R24, R152, gdesc[UR4], R24, gsb0 ;  /* 0x03e0000498187df0 */ /* 0x000fe20008001818 */
[----:B------:R-:W-:Y:S08]  /*26ec0*/  MUFU.EX2 R197, R197 ;  /* 0x000000c500c57308 */ /* 0x000ff00000000800 */
[----:B------:R-:W0:Y:S08]  /*26ed0*/  MUFU.EX2 R196, R196 ;  /* 0x000000c400c47308 */ /* 0x000e300000000800 */
[----:B------:R-:W-:Y:S08]  /*26ee0*/  MUFU.EX2 R193, R193 ;  /* 0x000000c100c17308 */ /* 0x000ff00000000800 */
[----:B------:R-:W1:Y:S01]  /*26ef0*/  MUFU.EX2 R192, R192 ;  /* 0x000000c000c07308 */ /* 0x000e620000000800 */
        /* <DEDUP_REMOVED lines=9> */
[----:B------:R-:W3:Y:S08]  /*26f90*/  MUFU.EX2 R190, R190 ;  /* 0x000000be00be7308 */ /* 0x000ef00000000800 */
[----:B------:R-:W-:Y:S08]  /*26fa0*/  MUFU.EX2 R187, R187 ;  /* 0x000000bb00bb7308 */ /* 0x000ff00000000800 */
[----:B------:R-:W-:Y:S08]  /*26fb0*/  MUFU.EX2 R186, R186 ;  /* 0x000000ba00ba7308 */ /* 0x000ff00000000800 */
[----:B------:R-:W-:Y:S08]  /*26fc0*/  MUFU.EX2 R189, R189 ;  /* 0x000000bd00bd7308 */ /* 0x000ff00000000800 */
[----:B------:R-:W3:Y:S08]  /*26fd0*/  MUFU.EX2 R188, R188 ;  /* 0x000000bc00bc7308 */ /* 0x000ef00000000800 */
[----:B------:R-:W-:Y:S08]  /*26fe0*/  MUFU.EX2 R185, R185 ;  /* 0x000000b900b97308 */ /* 0x000ff00000000800 */
[----:B------:R-:W3:Y:S01]  /*26ff0*/  MUFU.EX2 R184, R184 ;  /* 0x000000b800b87308 */ /* 0x000ee20000000800 */
[----:B------:R-:W-:-:S02]  /*27000*/  WARPGROUP.DEPBAR.LE gsb0, 0x0 ;  /* 0x00008000000079c5 */ /* 0x000fc40000010000 */
[----:B----4-:R-:W-:Y:S02]  /*27010*/  F2FP.BF16.F32.PACK_AB R152, R198, R199 ;  /* 0x000000c7c698723e */ /* 0x010fe400000010ff */
[----:B0-----:R-:W-:Y:S02]  /*27020*/  F2FP.BF16.F32.PACK_AB R153, R196, R197 ;  /* 0x000000c5c499723e */ /* 0x001fe400000010ff */
[----:B------:R-:W-:Y:S02]  /*27030*/  F2FP.BF16.F32.PACK_AB R154, R194, R195 ;  /* 0x000000c3c29a723e */ /* 0x000fe400000010ff */
[----:B-1----:R-:W-:-:S04]  /*27040*/  F2FP.BF16.F32.PACK_AB R155, R192, R193 ;  /* 0x000000c1c09b723e */ /* 0x002fc800000010ff */
        /* <DEDUP_REMOVED lines=29> */
[----:B------:R-:W-:Y:S01]  /*27220*/  FADD R162, R235, -R11 ;  /* 0x8000000beba27221 */ /* 0x000fe20000000000 */
[----:B------:R-:W-:Y:S01]  /*27230*/  FADD R164, R239, -R12 ;  /* 0x8000000cefa47221 */ /* 0x000fe20000000000 */
[----:B------:R-:W-:Y:S01]  /*27240*/  FMUL R161, R161, 1.4426950216293334961 ;  /* 0x3fb8aa3ba1a17820 */ /* 0x000fe20000400000 */
[----:B------:R-:W-:Y:S01]  /*27250*/  FMUL R160, R160, 1.4426950216293334961 ;  /* 0x3fb8aa3ba0a07820 */ /* 0x000fe20000400000 */
[----:B------:R-:W-:Y:S01]  /*27260*/  MUFU.EX2 R179, R179 ;  /* 0x000000b300b37308 */ /* 0x000fe20000000800 */
[----:B------:R-:W4:Y:S07]  /*27270*/  LDL.LU R222, [R1+0x2dc] ;  /* 0x0002dc0001de7983 */ /* 0x000f2e0000300800 */
[----:B------:R-:W-:Y:S08]  /*27280*/  MUFU.EX2 R178, R178 ;  /* 0x000000b200b27308 */ /* 0x000ff00000000800 */
[----:B------:R-:W-:Y:S08]  /*27290*/  MUFU.EX2 R181, R181 ;  /* 0x000000b500b57308 */ /* 0x000ff00000000800 */
[----:B------:R-:W1:Y:S08]  /*272a0*/  MUFU.EX2 R180, R180 ;  /* 0x000000b400b47308 */ /* 0x000e700000000800 */
[----:B------:R-:W-:Y:S08]  /*272b0*/  MUFU.EX2 R177, R177 ;  /* 0x000000b100b17308 */ /* 0x000ff00000000800 */
[----:B------:R-:W1:Y:S01]  /*272c0*/  MUFU.EX2 R176, R176 ;  /* 0x000000b000b07308 */ /* 0x000e620000000800 */
[----:B------:R-:W-:-:S02]  /*272d0*/  WARPGROUP.DEPBAR.LE gsb0, 0x0 ;  /* 0x00008000000079c5 */ /* 0x000fc40000010000 */
[----:B---3--:R-:W-:Y:S01]  /*272e0*/  F2FP.BF16.F32.PACK_AB R152, R190, R191 ;  /* 0x000000bfbe98723e */ /* 0x008fe200000010ff */
[----:B------:R-:W-:Y:S01]  /*272f0*/  FMUL R175, R175, 1.4426950216293334961 ;  /* 0x3fb8aa3bafaf7820 */ /* 0x000fe20000400000 */
[----:B------:R-:W-:Y:S01]  /*27300*/  F2FP.BF16.F32.PACK_AB R153, R188, R189 ;  /* 0x000000bdbc99723e */ /* 0x000fe200000010ff */
[----:B------:R-:W-:Y:S01]  /*27310*/  FMUL R174, R174, 1.4426950216293334961 ;  /* 0x3fb8aa3baeae7820 */ /* 0x000fe20000400000 */
[----:B------:R-:W-:Y:S01]  /*27320*/  F2FP.BF16.F32.PACK_AB R154, R186, R187 ;  /* 0x000000bbba9a723e */ /* 0x000fe200000010ff */
[----:B------:R-:W-:Y:S01]  /*27330*/  FMUL R171, R171, 1.4426950216293334961 ;  /* 0x3fb8aa3babab7820 */ /* 0x000fe20000400000 */
[----:B------:R-:W-:Y:S01]  /*27340*/  F2FP.BF16.F32.PACK_AB R155, R184, R185 ;  /* 0x000000b9b89b723e */ /* 0x000fe200000010ff */
[----:B------:R-:W-:Y:S01]  /*27350*/  FMUL R170, R170, 1.4426950216293334961 ;  /* 0x3fb8aa3baaaa7820 */ /* 0x000fe20000400000 */
[----:B------:R-:W-:Y:S01]  /*27360*/  FMUL R173, R173, 1.4426950216293334961 ;  /* 0x3fb8aa3badad7820 */ /* 0x000fe20000400000 */
[----:B------:R-:W-:Y:S01]  /*27370*/  FMUL R172, R172, 1.4426950216293334961 ;  /* 0x3fb8aa3bacac7820 */ /* 0x000fe20000400000 */
[----:B------:R-:W-:Y:S01]  /*27380*/  WARPGROUP.ARRIVE ;  /* 0x00000000000079c5 */ /* 0x000fe20000000000 */
[----:B------:R-:W-:Y:S01]  /*27390*/  FMUL R169, R169, 1.4426950216293334961 ;  /* 0x3fb8aa3ba9a97820 */ /* 0x000fe20000400000 */
[----:B------:R-:W-:Y:S01]  /*273a0*/  FMUL R168, R168, 1.4426950216293334961 ;  /* 0x3fb8aa3ba8a87820 */ /* 0x000fe20000400000 */
[----:B------:R-:W-:Y:S01]  /*273b0*/  FADD R166, R237, -R11 ;  /* 0x8000000beda67221 */ /* 0x000fe20000000000 */
[----:B------:R-:W-:Y:S01]  /*273c0*/  FADD R165, R240, -R12 ;  /* 0x8000000cf0a57221 */ /* 0x000fe20000000000 */
[----:B------:R-:W-:Y:S01]  /*273d0*/  FMUL R167, R167, 1.4426950216293334961 ;  /* 0x3fb8aa3ba7a77820 */ /* 0x000fe20000400000 */
[----:B------:R-:W-:Y:S01]  /*273e0*/  HGMMA.64x256x16.F32.BF16 R24, R152, gdesc[UR12], R24, gsb0 ;  /* 0x03e0000c98187df0 */ /* 0x000fe20008001818 */
[----:B------:R-:W-:Y:S01]  /*273f0*/  MUFU.EX2 R175, R175 ;  /* 0x000000af00af7308 */ /* 0x000fe20000000800 */
[----:B------:R-:W-:Y:S01]  /*27400*/  FMUL R163, R163, 1.4426950216293334961 ;  /* 0x3fb8aa3ba3a37820 */ /* 0x000fe20000400000 */
[----:B------:R-:W-:Y:S01]  /*27410*/  FMUL R162, R162, 1.4426950216293334961 ;  /* 0x3fb8aa3ba2a27820 */ /* 0x000fe20000400000 */
[----:B------:R-:W-:Y:S01]  /*27420*/  FMUL R164, R164, 1.4426950216293334961 ;  /* 0x3fb8aa3ba4a47820 */ /* 0x000fe20000400000 */
[----:B------:R-:W3:Y:S04]  /*27430*/  LDL.LU R228, [R1+0x2ec] ;  /* 0x0002ec0001e47983 */ /* 0x000ee80000300800 */
[----:B------:R-:W2:Y:S08]  /*27440*/  MUFU.EX2 R174, R174 ;  /* 0x000000ae00ae7308 */ /* 0x000eb00000000800 */
[----:B------:R-:W-:Y:S08]  /*27450*/  MUFU.EX2 R171, R171 ;  /* 0x000000ab00ab7308 */ /* 0x000ff00000000800 */
[----:B------:R-:W-:Y:S08]  /*27460*/  MUFU.EX2 R170, R170 ;  /* 0x000000aa00aa7308 */ /* 0x000ff00000000800 */
[----:B------:R-:W-:Y:S08]  /*27470*/  MUFU.EX2 R173, R173 ;  /* 0x000000ad00ad7308 */ /* 0x000ff00000000800 */
[----:B------:R-:W2:Y:S08]  /*27480*/  MUFU.EX2 R172, R172 ;  /* 0x000000ac00ac7308 */ /* 0x000eb00000000800 */
[----:B------:R-:W-:Y:S08]  /*27490*/  MUFU.EX2 R169, R169 ;  /* 0x000000a900a97308 */ /* 0x000ff00000000800 */
[----:B------:R-:W2:Y:S01]  /*274a0*/  MUFU.EX2 R168, R168 ;  /* 0x000000a800a87308 */ /* 0x000ea20000000800 */
[----:B------:R-:W-:Y:S01]  /*274b0*/  FMUL R166, R166, 1.4426950216293334961 ;  /* 0x3fb8aa3ba6a67820 */ /* 0x000fe20000400000 */
[----:B------:R-:W-:Y:S01]  /*274c0*/  FMUL R165, R165, 1.4426950216293334961 ;  /* 0x3fb8aa3ba5a57820 */ /* 0x000fe20000400000 */
[----:B------:R-:W4:Y:S04]  /*274d0*/  LDL.LU R227, [R1+0x2a4] ;  /* 0x0002a40001e37983 */ /* 0x000f280000300800 */
[----:B------:R-:W4:Y:S01]  /*274e0*/  LDL.LU R224, [R1+0x294] ;  /* 0x0002940001e07983 */ /* 0x000f220000300800 */
[----:B------:R-:W-:-:S02]  /*274f0*/  WARPGROUP.DEPBAR.LE gsb0, 0x0 ;  /* 0x00008000000079c5 */ /* 0x000fc40000010000 */
[----:B0-----:R-:W-:Y:S01]  /*27500*/  F2FP.BF16.F32.PACK_AB R152, R182, R183 ;  /* 0x000000b7b698723e */ /* 0x001fe200000010ff */
[----:B------:R-:W-:Y:S01]  /*27510*/  MUFU.EX2 R167, R167 ;  /* 0x000000a700a77308 */ /* 0x000fe20000000800 */
[----:B-1----:R-:W-:Y:S01]  /*27520*/  F2FP.BF16.F32.PACK_AB R153, R180, R181 ;  /* 0x000000b5b499723e */ /* 0x002fe200000010ff */
[----:B------:R-:W4:Y:S01]  /*27530*/  LDL.LU R223, [R1+0x2e4] ;  /* 0x0002e40001df7983 */ /* 0x000f220000300800 */
[----:B------:R-:W-:Y:S02]  /*27540*/  F2FP.BF16.F32.PACK_AB R154, R178, R179 ;  /* 0x000000b3b29a723e */ /* 0x000fe400000010ff */
[----:B------:R-:W-:Y:S01]  /*27550*/  F2FP.BF16.F32.PACK_AB R155, R176, R177 ;  /* 0x000000b1b09b723e */ /* 0x000fe200000010ff */
[----:B------:R-:W4:Y:S03]  /*27560*/  LDL.LU R230, [R1+0x2d0] ;  /* 0x0002d00001e67983 */ /* 0x000f260000300800 */
[----:B------:R-:W-:Y:S01]  /*27570*/  WARPGROUP.ARRIVE ;  /* 0x00000000000079c5 */ /* 0x000fe20000000000 */
[----:B------:R-:W0:Y:S01]  /*27580*/  MUFU.EX2 R166, R166 ;  /* 0x000000a600a67308 */ /* 0x000e220000000800 */
[----:B------:R-:W3:Y:S04]  /*27590*/  LDL.LU R229, [R1+0x2e8] ;  /* 0x0002e80001e57983 */ /* 0x000ee80000300800 */
[----:B------:R-:W-:Y:S03]  /*275a0*/  HGMMA.64x256x16.F32.BF16 R24, R152, gdesc[UR20], R24, gsb0 ;  /* 0x03e0001498187df0 */ /* 0x000fe60008001818 */
[----:B------:R-:W-:Y:S08]  /*275b0*/  MUFU.EX2 R163, R163 ;  /* 0x000000a300a37308 */ /* 0x000ff00000000800 */
[----:B------:R-:W-:Y:S08]  /*275c0*/  MUFU.EX2 R162, R162 ;  /* 0x000000a200a27308 */ /* 0x000ff00000000800 */
[----:B------:R-:W-:Y:S08]  /*275d0*/  MUFU.EX2 R165, R165 ;  /* 0x000000a500a57308 */ /* 0x000ff00000000800 */
[----:B------:R-:W1:Y:S08]  /*275e0*/  MUFU.EX2 R164, R164 ;  /* 0x000000a400a47308 */ /* 0x000e700000000800 */
[----:B------:R-:W-:Y:S08]  /*275f0*/  MUFU.EX2 R161, R161 ;  /* 0x000000a100a17308 */ /* 0x000ff00000000800 */
[----:B------:R-:W1:Y:S01]  /*27600*/  MUFU.EX2 R160, R160 ;  /* 0x000000a000a07308 */ /* 0x000e620000000800 */
[----:B------:R-:W-:-:S02]  /*27610*/  WARPGROUP.DEPBAR.LE gsb0, 0x0 ;  /* 0x00008000000079c5 */ /* 0x000fc40000010000 */
[----:B--2---:R-:W-:Y:S02]  /*27620*/  F2FP.BF16.F32.PACK_AB R152, R174, R175 ;  /* 0x000000afae98723e */ /* 0x004fe400000010ff */
[----:B------:R-:W-:Y:S02]  /*27630*/  F2FP.BF16.F32.PACK_AB R153, R172, R173 ;  /* 0x000000adac99723e */ /* 0x000fe400000010ff */
[----:B------:R-:W-:Y:S02]  /*27640*/  F2FP.BF16.F32.PACK_AB R154, R170, R171 ;  /* 0x000000abaa9a723e */ /* 0x000fe400000010ff */
[----:B------:R-:W-:-:S04]  /*27650*/  F2FP.BF16.F32.PACK_AB R155, R168, R169 ;  /* 0x000000a9a89b723e */ /* 0x000fc800000010ff */
[----:B------:R-:W-:-:S06]  /*27660*/  WARPGROUP.ARRIVE ;  /* 0x00000000000079c5 */ /* 0x000fcc0000000000 */
[----:B------:R-:W-:Y:S01]  /*27670*/  HGMMA.64x256x16.F32.BF16 R24, R152, gdesc[UR24], R24, gsb0 ;  /* 0x03e0001898187df0 */ /* 0x000fe20008001818 */
[--C-:B------:R-:W-:Y:S01]  /*27680*/  FADD R22, R242, -R11.reuse ;  /* 0x8000000bf2167221 */ /* 0x100fe20000000000 */
[--C-:B------:R-:W-:Y:S01]  /*27690*/  FADD R21, R241, -R11.reuse ;  /* 0x8000000bf1157221 */ /* 0x100fe20000000000 */
[--C-:B------:R-:W-:Y:S01]  /*276a0*/  FADD R23, R243, -R11.reuse ;  /* 0x8000000bf3177221 */ /* 0x100fe20000000000 */
[----:B------:R-:W-:Y:S01]  /*276b0*/  FADD R158, R221, -R11 ;  /* 0x8000000bdd9e7221 */ /* 0x000fe20000000000 */
[--C-:B------:R-:W-:Y:S01]  /*276c0*/  FADD R20, R220, -R12.reuse ;  /* 0x8000000cdc147221 */ /* 0x100fe20000000000 */
[--C-:B------:R-:W-:Y:S01]  /*276d0*/  FADD R156, R219, -R12.reuse ;  /* 0x8000000cdb9c7221 */ /* 0x100fe20000000000 */
[--C-:B------:R-:W-:Y:S01]  /*276e0*/  FADD R157, R218, -R12.reuse ;  /* 0x8000000cda9d7221 */ /* 0x100fe20000000000 */
[----:B------:R-:W-:Y:S01]  /*276f0*/  FADD R159, R215, -R12 ;  /* 0x8000000cd79f7221 */ /* 0x000fe20000000000 */
        /* <DEDUP_REMOVED lines=9> */
[----:B------:R-:W2:Y:S08]  /*27790*/  MUFU.EX2 R21, R21 ;  /* 0x0000001500157308 */ /* 0x000eb00000000800 */
[----:B------:R-:W-:Y:S08]  /*277a0*/  MUFU.EX2 R23, R23 ;  /* 0x0000001700177308 */ /* 0x000ff00000000800 */
[----:B------:R-:W-:Y:S08]  /*277b0*/  MUFU.EX2 R158, R158 ;  /* 0x0000009e009e7308 */ /* 0x000ff00000000800 */
[----:B------:R-:W-:Y:S08]  /*277c0*/  MUFU.EX2 R20, R20 ;  /* 0x0000001400147308 */ /* 0x000ff00000000800 */
[----:B------:R-:W2:Y:S08]  /*277d0*/  MUFU.EX2 R156, R156 ;  /* 0x0000009c009c7308 */ /* 0x000eb00000000800 */
[----:B------:R-:W-:Y:S08]  /*277e0*/  MUFU.EX2 R157, R157 ;  /* 0x0000009d009d7308 */ /* 0x000ff00000000800 */
[----:B------:R-:W2:Y:S01]  /*277f0*/  MUFU.EX2 R159, R159 ;  /* 0x0000009f009f7308 */ /* 0x000ea20000000800 */
[----:B------:R-:W-:-:S02]  /*27800*/  WARPGROUP.DEPBAR.LE gsb0, 0x0 ;  /* 0x00008000000079c5 */ /* 0x000fc40000010000 */
[----:B0-----:R-:W-:Y:S02]  /*27810*/  F2FP.BF16.F32.PACK_AB R152, R166, R167 ;  /* 0x000000a7a698723e */ /* 0x001fe400000010ff */
[----:B-1----:R-:W-:Y:S02]  /*27820*/  F2FP.BF16.F32.PACK_AB R153, R164, R165 ;  /* 0x000000a5a499723e */ /* 0x002fe400000010ff */
[----:B------:R-:W-:Y:S02]  /*27830*/  F2FP.BF16.F32.PACK_AB R154, R162, R163 ;  /* 0x000000a3a29a723e */ /* 0x000fe400000010ff */
[----:B------:R-:W-:-:S04]  /*27840*/  F2FP.BF16.F32.PACK_AB R155, R160, R161 ;  /* 0x000000a1a09b723e */ /* 0x000fc800000010ff */
[----:B------:R-:W-:-:S06]  /*27850*/  WARPGROUP.ARRIVE ;  /* 0x00000000000079c5 */ /* 0x000fcc0000000000 */
[----:B------:R-:W-:Y:S03]  /*27860*/  HGMMA.64x256x16.F32.BF16 R24, R152, gdesc[UR28], R24, gsb0 ;  /* 0x03e0001c98187df0 */ /* 0x000fe60008001818 */
[----:B------:R-:W-:Y:S02]  /*27870*/  WARPGROUP.DEPBAR.LE gsb0, 0x0 ;  /* 0x00008000000079c5 */ /* 0x000fe40000010000 */
[----:B--2---:R-:W-:Y:S02]  /*27880*/  F2FP.BF16.F32.PACK_AB R152, R21, R22 ;  /* 0x000000161598723e */ /* 0x004fe400000010ff */
[----:B------:R-:W-:Y:S02]  /*27890*/  F2FP.BF16.F32.PACK_AB R153, R156, R20 ;  /* 0x000000149c99723e */ /* 0x000fe400000010ff */
[----:B------:R-:W-:Y:S02]  /*278a0*/  F2FP.BF16.F32.PACK_AB R154, R158, R23 ;  /* 0x000000179e9a723e */ /* 0x000fe400000010ff */
[----:B------:R-:W-:-:S04]  /*278b0*/  F2FP.BF16.F32.PACK_AB R155, R159, R157 ;  /* 0x0000009d9f9b723e */ /* 0x000fc800000010ff */
[----:B------:R-:W-:-:S13]  /*278c0*/  WARPGROUP.ARRIVE ;  /* 0x00000000000079c5 */ /* 0x000fda0000000000 */
[----:B------:R-:W-:Y:S03]  /*278d0*/  HGMMA.64x256x16.F32.BF16 R24, R152, gdesc[UR32], R24, gsb0 ;  /* 0x03e0002098187df0 */ /* 0x000fe60008001818 */
[----:B------:R-:W-:Y:S02]  /*278e0*/  WARPGROUP.DEPBAR.LE gsb0, 0x0 ;  /* 0x00008000000079c5 */ /* 0x000fe40000010000 */
[----:B---3--:R-:W-:Y:S02]  /*278f0*/  FADD R152, R228, R229 ;  /* 0x000000e5e4987221 */ /* 0x008fe40000000000 */
[----:B------:R-:W2:Y:S01]  /*27900*/  LDL.LU R228, [R1+0x2b0] ;  /* 0x0002b00001e47983 */ /* 0x000ea20000300800 */
[----:B----4-:R-:W-:Y:S01]  /*27910*/  FADD R153, R222, R230 ;  /* 0x000000e6de997221 */ /* 0x010fe20000000000 */
[----:B------:R-:W-:Y:S02]  /*27920*/  FADD R152, R223, R152 ;  /* 0x00000098df987221 */ /* 0x000fe40000000000 */
[----:B------:R-:W3:Y:S01]  /*27930*/  LDL.LU R222, [R1+0x2cc] ;  /* 0x0002cc0001de7983 */ /* 0x000ee20000300800 */
[----:B------:R-:W-:Y:S01]  /*27940*/  FADD R154, R216, R212 ;  /* 0x000000d4d89a7221 */ /* 0x000fe20000000000 */
[----:B------:R-:W-:-:S02]  /*27950*/  FADD R155, R217, R153 ;  /* 0x00000099d99b7221 */ /* 0x000fc40000000000 */
[----:B------:R-:W4:Y:S01]  /*27960*/  LDL.LU R230, [R1+0x2bc] ;  /* 0x0002bc0001e67983 */ /* 0x000f220000300800 */
[----:B------:R-:W-:Y:S01]  /*27970*/  FADD R212, R251, R152 ;  /* 0x00000098fbd47221 */ /* 0x000fe20000000000 */
[----:B------:R-:W-:Y:S02]  /*27980*/  FADD R152, R213, R154 ;  /* 0x0000009ad5987221 */ /* 0x000fe40000000000 */
[----:B------:R-:W4:Y:S01]  /*27990*/  LDL.LU R217, [R1+0x29c] ;  /* 0x00029c0001d97983 */ /* 0x000f220000300800 */
[----:B------:R-:W-:-:S03]  /*279a0*/  FADD R154, R250, R155 ;  /* 0x0000009bfa9a7221 */ /* 0x000fc60000000000 */
        /* <DEDUP_REMOVED lines=11> */
[----:B------:R-:W-:-:S03]  /*27a60*/  FADD R154, R245, R155 ;  /* 0x0000009bf59a7221 */ /* 0x000fc60000000000 */
[----:B------:R-:W4:Y:S04]  /*27a70*/  LDL.LU R246, [R1+0x2c0] ;  /* 0x0002c00001f67983 */ /* 0x000f280000300800 */
[----:B------:R-:W4:Y:S04]  /*27a80*/  LDL.LU R245, [R1+0x2a0] ;  /* 0x0002a00001f57983 */ /* 0x000f280000300800 */
[----:B------:R-:W4:Y:S01]  /*27a90*/  LDL.LU R227, [R1+0x27c] ;  /* 0x00027c0001e37983 */ /* 0x000f220000300800 */
[----:B--2---:R-:W-:-:S03]  /*27aa0*/  FADD R152, R228, R152 ;  /* 0x00000098e4987221 */ /* 0x004fc60000000000 */
[----:B------:R-:W2:Y:S01]  /*27ab0*/  LDL.LU R228, [R1+0x254] ;  /* 0x0002540001e47983 */ /* 0x000ea20000300800 */
[----:B---3--:R-:W-:-:S03]  /*27ac0*/  FADD R154, R222, R154 ;  /* 0x0000009ade9a7221 */ /* 0x008fc60000000000 */
[----:B------:R-:W3:Y:S01]  /*27ad0*/  LDL.LU R222, [R1+0x28c] ;  /* 0x00028c0001de7983 */ /* 0x000ee20000300800 */
[----:B----4-:R-:W-:Y:S01]  /*27ae0*/  FADD R152, R230, R152 ;  /* 0x00000098e6987221 */ /* 0x010fe20000000000 */
        /* <DEDUP_REMOVED lines=13> */
[----:B------:R-:W4:Y:S04]  /*27bc0*/  LDL.LU R245, [R1+0x25c] ;  /* 0x00025c0001f57983 */ /* 0x000f280000300800 */
[----:B------:R-:W4:Y:S04]  /*27bd0*/  LDL.LU R234, [R1+0x238] ;  /* 0x0002380001ea7983 */ /* 0x000f280000300800 */
[----:B------:R-:W4:Y:S04]  /*27be0*/  LDL.LU R225, [R1+0x26c] ;  /* 0x00026c0001e17983 */ /* 0x000f280000300800 */
[----:B------:R-:W4:Y:S04]  /*27bf0*/  LDL.LU R226, [R1+0x248] ;  /* 0x0002480001e27983 */ /* 0x000f280000300800 */
[----:B------:R-:W4:Y:S04]  /*27c00*/  LDL.LU R229, [R1+0x278] ;  /* 0x0002780001e57983 */ /* 0x000f280000300800 */
        /* <DEDUP_REMOVED lines=9> */
[----:B----4-:R-:W-:-:S03]  /*27ca0*/  FADD R152, R217, R152 ;  /* 0x00000098d9987221 */ /* 0x010fc60000000000 */
[----:B------:R-:W4:Y:S01]  /*27cb0*/  LDL.LU R217, [R1+0x22c] ;  /* 0x00022c0001d97983 */ /* 0x000f220000300800 */
[----:B------:R-:W-:-:S03]  /*27cc0*/  FADD R154, R251, R154 ;  /* 0x0000009afb9a7221 */ /* 0x000fc60000000000 */
        /* <DEDUP_REMOVED lines=9> */
[----:B------:R-:W-:Y:S01]  /*27d60*/  FADD R153, R211, R210 ;  /* 0x000000d2d3997221 */ /* 0x000fe20000000000 */
[----:B------:R-:W-:-:S03]  /*27d70*/  FADD R206, R206, R207 ;  /* 0x000000cfcece7221 */ /* 0x000fc60000000000 */
        /* <DEDUP_REMOVED lines=19> */
[----:B------:R-:W-:Y:S01]  /*27eb0*/  FADD R186, R186, R187 ;  /* 0x000000bbbaba7221 */ /* 0x000fe20000000000 */
[----:B------:R-:W-:Y:S02]  /*27ec0*/  FADD R154, R225, R154 ;  /* 0x0000009ae19a7221 */ /* 0x000fe40000000000 */
[----:B------:R-:W-:Y:S01]  /*27ed0*/  FADD R153, R189, R153 ;  /* 0x00000099bd997221 */ /* 0x000fe20000000000 */
        /* <DEDUP_REMOVED lines=13> */
[----:B------:R-:W-:-:S02]  /*27fb0*/  FADD R178, R178, R179 ;  /* 0x000000b3b2b27221 */ /* 0x000fc40000000000 */
[----:B------:R-:W-:Y:S02]  /*27fc0*/  FADD R153, R181, R153 ;  /* 0x00000099b5997221 */ /* 0x000fe40000000000 */
[----:B------:R-:W-:Y:S02]  /*27fd0*/  FADD R175, R175, R178 ;  /* 0x000000b2afaf7221 */ /* 0x000fe40000000000 */
[----:B------:R-:W-:Y:S02]  /*27fe0*/  FADD R153, R180, R153 ;  /* 0x00000099b4997221 */ /* 0x000fe40000000000 */
[----:B------:R-:W-:Y:S02]  /*27ff0*/  FADD R174, R174, R175 ;  /* 0x000000afaeae7221 */ /* 0x000fe40000000000 */
[----:B------:R-:W-:Y:S02]  /*28000*/  FADD R153, R177, R153 ;  /* 0x00000099b1997221 */ /* 0x000fe40000000000 */
        /* <DEDUP_REMOVED lines=13> */
[----:B------:R-:W-:-:S04]  /*280e0*/  FADD R153, R164, R153 ;  /* 0x00000099a4997221 */ /* 0x000fc80000000000 */
[----:B------:R-:W-:-:S04]  /*280f0*/  FADD R153, R161, R153 ;  /* 0x00000099a1997221 */ /* 0x000fc80000000000 */
[----:B------:R-:W-:-:S04]  /*28100*/  FADD R153, R160, R153 ;  /* 0x00000099a0997221 */ /* 0x000fc80000000000 */
[----:B------:R-:W-:Y:S01]  /*28110*/  FADD R153, R20, R153 ;  /* 0x0000009914997221 */ /* 0x000fe20000000000 */
[----:B------:R-:W-:Y:S01]  /*28120*/  FADD R20, R21, R22 ;  /* 0x0000001615147221 */ /* 0x000fe20000000000 */
[----:B--2---:R-:W-:Y:S01]  /*28130*/  FADD R152, R228, R152 ;  /* 0x00000098e4987221 */ /* 0x004fe20000000000 */
[----:B---3--:R-:W-:-:S03]  /*28140*/  FADD R154, R222, R154 ;  /* 0x0000009ade9a7221 */ /* 0x008fc60000000000 */
[----:B----4-:R-:W-:Y:S01]  /*28150*/  FADD R152, R217, R152 ;  /* 0x00000098d9987221 */ /* 0x010fe20000000000 */
[----:B------:R-:W-:-:S03]  /*28160*/  FADD R154, R251, R154 ;  /* 0x0000009afb9a7221 */ /* 0x000fc60000000000 */
[----:B------:R-:W-:Y:S01]  /*28170*/  FADD R152, R250, R152 ;  /* 0x00000098fa987221 */ /* 0x000fe20000000000 */
[----:B------:R-:W-:-:S03]  /*28180*/  FADD R154, R248, R154 ;  /* 0x0000009af89a7221 */ /* 0x000fc60000000000 */
[----:B------:R-:W-:Y:S01]  /*28190*/  FADD R152, R246, R152 ;  /* 0x00000098f6987221 */ /* 0x000fe20000000000 */
[----:B------:R-:W-:-:S04]  /*281a0*/  FADD R154, R245, R154 ;  /* 0x0000009af59a7221 */ /* 0x000fc80000000000 */
[----:B------:R-:W-:Y:S01]  /*281b0*/  FADD R154, R19, R154 ;  /* 0x0000009a139a7221 */ /* 0x000fe20000000000 */
[----:B------:R-:W-:Y:S02]  /*281c0*/  FADD R152, R18, R152 ;  /* 0x0000009812987221 */ /* 0x000fe40000000000 */
[----:B------:R-:W2:Y:S01]  /*281d0*/  LDL.LU R18, [R1+0xf88] ;  /* 0x000f880001127983 */ /* 0x000ea20000300800 */
[----:B------:R-:W-:Y:S01]  /*281e0*/  FADD R154, R0, R154 ;  /* 0x0000009a009a7221 */ /* 0x000fe20000000000 */
[----:B------:R-:W-:Y:S02]  /*281f0*/  FADD R152, R16, R152 ;  /* 0x0000009810987221 */ /* 0x000fe40000000000 */
[----:B------:R-:W3:Y:S01]  /*28200*/  LDL.LU R19, [R1+0xf84] ;  /* 0x000f840001137983 */ /* 0x000ee20000300800 */
[----:B------:R-:W-:Y:S01]  /*28210*/  FADD R154, R9, R154 ;  /* 0x0000009a099a7221 */ /* 0x000fe20000000000 */
[----:B------:R-:W-:Y:S02]  /*28220*/  FADD R152, R8, R152 ;  /* 0x0000009808987221 */ /* 0x000fe40000000000 */
[----:B------:R0:W5:Y:S01]  /*28230*/  LDL.LU R16, [R1+0xf80] ;  /* 0x000f800001107983 */ /* 0x0001620000300800 */
[----:B------:R-:W-:Y:S01]  /*28240*/  FADD R154, R4, R154 ;  /* 0x0000009a049a7221 */ /* 0x000fe20000000000 */
[----:B------:R-:W-:-:S02]  /*28250*/  FADD R152, R2, R152 ;  /* 0x0000009802987221 */ /* 0x000fc40000000000 */
[----:B------:R-:W4:Y:S01]  /*28260*/  LDL.LU R0, [R1+0xf7c] ;  /* 0x000f7c0001007983 */ /* 0x000f220000300800 */
[----:B------:R-:W-:-:S03]  /*28270*/  FADD R154, R6, R154 ;  /* 0x0000009a069a7221 */ /* 0x000fc60000000000 */
[----:B------:R0:W5:Y:S04]  /*28280*/  LDL.LU R8, [R1+0xf78] ;  /* 0x000f780001087983 */ /* 0x0001680000300800 */
[----:B------:R0:W5:Y:S01]  /*28290*/  LDL.LU R9, [R1+0xf74] ;  /* 0x000f740001097983 */ /* 0x0001620000300800 */
[----:B------:R-:W-:-:S03]  /*282a0*/  FADD R154, R7, R154 ;  /* 0x0000009a079a7221 */ /* 0x000fc60000000000 */
[----:B------:R-:W4:Y:S04]  /*282b0*/  LDL.LU R2, [R1+0xf70] ;  /* 0x000f700001027983 */ /* 0x000f280000300800 */
[----:B------:R-:W4:Y:S04]  /*282c0*/  LDL.LU R4, [R1+0xf6c] ;  /* 0x000f6c0001047983 */ /* 0x000f280000300800 */
[----:B------:R0:W5:Y:S04]  /*282d0*/  LDL.LU R6, [R1+0xf68] ;  /* 0x000f680001067983 */ /* 0x0001680000300800 */
[----:B------:R-:W3:Y:S04]  /*282e0*/  LDL.LU R164, [R1+0x7e0] ;  /* 0x0007e00001a47983 */ /* 0x000ee80000300800 */
[----:B------:R0:W5:Y:S04]  /*282f0*/  LDL.LU R7, [R1+0xf64] ;  /* 0x000f640001077983 */ /* 0x0001680000300800 */
[----:B------:R-:W2:Y:S04]  /*28300*/  LDL.LU R162, [R1+0x7e8] ;  /* 0x0007e80001a27983 */ /* 0x000ea80000300800 */
[----:B------:R-:W4:Y:S04]  /*28310*/  LDL.LU R163, [R1+0x7ec] ;  /* 0x0007ec0001a37983 */ /* 0x000f280000300800 */
[----:B------:R-:W4:Y:S01]  /*28320*/  LDL.LU R161, [R1+0x7e4] ;  /* 0x0007e40001a17983 */ /* 0x000f220000300800 */
[----:B------:R-:W-:-:S03]  /*28330*/  FADD R21, R5, R154 ;  /* 0x0000009a05157221 */ /* 0x000fc60000000000 */
[----:B------:R-:W4:Y:S04]  /*28340*/  LDL.LU R5, [R1+0xf60] ;  /* 0x000f600001057983 */ /* 0x000f280000300800 */
[----:B------:R-:W4:Y:S01]  /*28350*/  LDL R160, [R1+0xf4c] ;  /* 0x000f4c0001a07983 */ /* 0x000f220000100800 */
[----:B------:R-:W-:-:S04]  /*28360*/  FADD R152, R244, R152 ;  /* 0x00000098f4987221 */ /* 0x000fc80000000000 */
[----:B------:R-:W-:Y:S01]  /*28370*/  FADD R152, R247, R152 ;  /* 0x00000098f7987221 */ /* 0x000fe20000000000 */
[----:B------:R-:W-:-:S03]  /*28380*/  FADD R23, R23, R20 ;  /* 0x0000001417177221 */ /* 0x000fc60000000000 */
[----:B------:R-:W-:Y:S01]  /*28390*/  FADD R22, R249, R152 ;  /* 0x00000098f9167221 */ /* 0x000fe20000000000 */
[----:B------:R-:W-:-:S03]  /*283a0*/  FADD R23, R158, R23 ;  /* 0x000000179e177221 */ /* 0x000fc60000000000 */
[----:B------:R-:W-:Y:S01]  /*283b0*/  FADD R20, R252, R22 ;  /* 0x00000016fc147221 */ /* 0x000fe20000000000 */
[----:B------:R-:W1:Y:S04]  /*283c0*/  SHFL.BFLY PT, R152, R21, 0x2, 0x1f ;  /* 0x0c401f0015987f89 */ /* 0x000e6800000e0000 */
[----:B------:R-:W0:Y:S04]  /*283d0*/  SHFL.BFLY PT, R22, R20, 0x2, 0x1f ;  /* 0x0c401f0014167f89 */ /* 0x000e2800000e0000 */
[----:B------:R-:W0:Y:S01]  /*283e0*/  SHFL.BFLY PT, R154, R23, 0x2, 0x1f ;  /* 0x0c401f00179a7f89 */ /* 0x000e2200000e0000 */
[----:B------:R-:W-:Y:S01]  /*283f0*/  FADD R153, R156, R153 ;  /* 0x000000999c997221 */ /* 0x000fe20000000000 */
[----:B-1----:R-:W-:Y:S01]  /*28400*/  FADD R152, R21, R152 ;  /* 0x0000009815987221 */ /* 0x002fe20000000000 */
[----:B0-----:R-:W-:Y:S01]  /*28410*/  FADD R22, R20, R22 ;  /* 0x0000001614167221 */ /* 0x001fe20000000000 */
[----:B------:R-:W-:-:S03]  /*28420*/  FADD R21, R23, R154 ;  /* 0x0000009a17157221 */ /* 0x000fc60000000000 */
[----:B------:R-:W0:Y:S04]  /*28430*/  SHFL.BFLY PT, R154, R152, 0x1, 0x1f ;  /* 0x0c201f00989a7f89 */ /* 0x000e2800000e0000 */
[----:B------:R-:W1:Y:S01]  /*28440*/  SHFL.BFLY PT, R23, R22, 0x1, 0x1f ;  /* 0x0c201f0016177f89 */ /* 0x000e6200000e0000 */
[----:B------:R-:W-:-:S04]  /*28450*/  FADD R153, R157, R153 ;  /* 0x000000999d997221 */ /* 0x000fc80000000000 */
[----:B------:R-:W-:-:S05]  /*28460*/  FADD R153, R159, R153 ;  /* 0x000000999f997221 */ /* 0x000fca0000000000 */
[----:B------:R-:W1:Y:S01]  /*28470*/  SHFL.BFLY PT, R155, R153, 0x2, 0x1f ;  /* 0x0c401f00999b7f89 */ /* 0x000e6200000e0000 */
[----:B0-----:R-:W-:Y:S01]  /*28480*/  FADD R152, R152, R154 ;  /* 0x0000009a98987221 */ /* 0x001fe20000000000 */
[----:B-1----:R-:W-:Y:S01]  /*28490*/  FADD R22, R22, R23 ;  /* 0x0000001716167221 */ /* 0x002fe20000000000 */
[----:B------:R-:W-:Y:S02]  /*284a0*/  FADD R20, R153, R155 ;  /* 0x0000009b99147221 */ /* 0x000fe40000000000 */
[----:B------:R-:W0:Y:S04]  /*284b0*/  SHFL.BFLY PT, R153, R21, 0x1, 0x1f ;  /* 0x0c201f0015997f89 */ /* 0x000e2800000e0000 */
[----:B------:R-:W1:Y:S01]  /*284c0*/  SHFL.BFLY PT, R155, R20, 0x1, 0x1f ;  /* 0x0c201f00149b7f89 */ /* 0x000e6200000e0000 */
[----:B0-----:R-:W-:Y:S01]  /*284d0*/  FADD R21, R21, R153 ;  /* 0x0000009915157221 */ /* 0x001fe20000000000 */
[----:B-1----:R-:W-:Y:S01]  /*284e0*/  FADD R20, R20, R155 ;  /* 0x0000009b14147221 */ /* 0x002fe20000000000 */
[----:B---3--:R-:W-:Y:S01]  /*284f0*/  FFMA R164, R19, R164, R152 ;  /* 0x000000a413a47223 */ /* 0x008fe20000000098 */
[----:B--2---:R-:W-:-:S04]  /*28500*/  FFMA R162, R18, R162, R22 ;  /* 0x000000a212a27223 */ /* 0x004fc80000000016 */
[----:B------:R-:W-:Y:S04]  /*28510*/  STL [R1+0x7e0], R164 ;  /* 0x0007e0a401007387 */ /* 0x000fe80000100800 */
[----:B------:R0:W-:Y:S02]  /*28520*/  STL [R1+0x7e8], R162 ;  /* 0x0007e8a201007387 */ /* 0x0001e40000100800 */
[----:B0-----:R-:W0:Y:S01]  /*28530*/  S2R R162, SR_CTAID.X ;  /* 0x0000000000a27919 */ /* 0x001e220000002500 */
[----:B----4-:R-:W-:Y:S01]  /*28540*/  IADD3 R2, P0, R2, 0x80, RZ ;  /* 0x0000008002027810 */ /* 0x010fe20007f1e0ff */
[----:B------:R-:W-:Y:S01]  /*28550*/  FFMA R163, R17, R163, R21 ;  /* 0x000000a311a37223 */ /* 0x000fe20000000015 */
[----:B------:R-:W-:Y:S02]  /*28560*/  FFMA R161, R15, R161, R20 ;  /* 0x000000a10fa17223 */ /* 0x000fe40000000014 */
[----:B------:R-:W-:Y:S01]  /*28570*/  IADD3.X R3, RZ, R3, RZ, P0, !PT ;  /* 0x00000003ff037210 */ /* 0x000fe200007fe4ff */
[----:B------:R1:W-:Y:S04]  /*28580*/  STL [R1+0x728], R2 ;  /* 0x0007280201007387 */ /* 0x0003e80000100800 */
[----:B------:R-:W-:Y:S01]  /*28590*/  STL [R1+0x7ec], R163 ;  /* 0x0007eca301007387 */ /* 0x000fe20000100800 */
[----:B0-----:R-:W-:-:S04]  /*285a0*/  SHF.L.U32 R162, R162, 0x7, RZ ;  /* 0x00000007a2a27819 */ /* 0x001fc800000006ff */
[----:B------:R-:W-:-:S04]  /*285b0*/  IADD3 R162, R162, 0x80, RZ ;  /* 0x00000080a2a27810 */ /* 0x000fc80007ffe0ff */
[----:B------:R-:W-:Y:S02]  /*285c0*/  ISETP.GE.U32.AND P0, PT, R2, R162, PT ;  /* 0x000000a20200720c */ /* 0x000fe40003f06070 */
[----:B-1----:R0:W5:Y:S02]  /*285d0*/  LDL.LU R2, [R1+0xf5c] ;  /* 0x000f5c0001027983 */ /* 0x0021640000300800 */
[----:B------:R-:W-:Y:S02]  /*285e0*/  ISETP.GE.U32.AND.EX P0, PT, R3, RZ, PT, P0 ;  /* 0x000000ff0300720c */ /* 0x000fe40003f06100 */
[----:B------:R1:W-:Y:S04]  /*285f0*/  STL [R1+0x72c], R3 ;  /* 0x00072c0301007387 */ /* 0x0003e80000100800 */
[----:B------:R0:W-:Y:S04]  /*28600*/  STL [R1+0x7e4], R161 ;  /* 0x0007e4a101007387 */ /* 0x0001e80000100800 */
[----:B-1----:R0:W5:Y:S04]  /*28610*/  LDL.LU R3, [R1+0xf58] ;  /* 0x000f580001037983 */ /* 0x0021680000300800 */
[----:B------:R0:W-:Y:S04]  /*28620*/  STL [R1+0x730], R13 ;  /* 0x0007300d01007387 */ /* 0x0001e80000100800 */
[----:B------:R0:W-:Y:S04]  /*28630*/  STL [R1+0x734], R14 ;  /* 0x0007340e01007387 */ /* 0x0001e80000100800 */
[----:B------:R0:W-:Y:S04]  /*28640*/  STL [R1+0x738], R11 ;  /* 0x0007380b01007387 */ /* 0x0001e80000100800 */
[----:B------:R0:W-:Y:S01]  /*28650*/  STL [R1+0x73c], R12 ;  /* 0x00073c0c01007387 */ /* 0x0001e20000100800 */
[----:B------:R-:W-:-:S02]  /*28660*/  LEA R4, R5, R4, 0x7 ;  /* 0x0000000405047211 */ /* 0x000fc400078e38ff */
[----:B------:R-:W-:Y:S01]  /*28670*/  LEA R0, R160, R0, 0x7 ;  /* 0x00000000a0007211 */ /* 0x000fe200078e38ff */
[----:B------:R-:W-:Y:S06]  /*28680*/  @!P0 BRA `(.L_x_1) ;  /* 0xfffffe5c00808947 */ /* 0x000fec000383ffff */
.L_x_0:
[----:B------:R-:W2:Y:S04]  /*28690*/  LDL.LU R18, [R1+0x7e4] ;  /* 0x0007e40001127983 */ /* 0x000ea80000300800 */
[----:B------:R-:W3:Y:S04]  /*286a0*/  LDL.LU R15, [R1+0x7ec] ;  /* 0x0007ec00010f7983 */ /* 0x000ee80000300800 */
[----:B------:R-:W4:Y:S04]  /*286b0*/  LDL.LU R17, [R1+0x7e8] ;  /* 0x0007e80001117983 */ /* 0x000f280000300800 */
[----:B------:R-:W-:Y:S04]  /*286c0*/  STL [R1+0xf64], R13 ;  /* 0x000f640d01007387 */ /* 0x000fe80000100800 */
[----:B------:R-:W-:Y:S04]  /*286d0*/  STL [R1+0xf60], R14 ;  /* 0x000f600e01007387 */ /* 0x000fe80000100800 */
[----:B------:R0:W-:Y:S04]  /*286e0*/  STL [R1+0xf5c], R11 ;  /* 0x000f5c0b01007387 */ /* 0x0001e80000100800 */
[----:B------:R1:W-:Y:S04]  /*286f0*/  STL [R1+0xf58], R12 ;  /* 0x000f580c01007387 */ /* 0x0003e80000100800 */
[----:B------:R-:W3:Y:S01]  /*28700*/  LDL.LU R4, [R1+0x7e0] ;  /* 0x0007e00001047983 */ /* 0x000ee20000300800 */
[----:B-----5:R-:W-:Y:S01]  /*28710*/  FMUL R3, R26, 0.25 ;  /* 0x3e8000001a037820 */ /* 0x020fe20000400000 */
[----:B------:R-:W-:Y:S01]  /*28720*/  MOV R10, 0x3dc6b27f ;  /* 0x3dc6b27f000a7802 */ /* 0x000fe20000000f00 */
[----:B------:R-:W-:Y:S01]  /*28730*/  BAR.SYNC.DEFER_BLOCKING 0x0 ;  /* 0x0000000000007b1d */ /* 0x000fe20000010000 */
[----:B--2---:R-:W-:-:S04]  /*28740*/  MOV R5, R18 ;  /* 0x0000001200057202 */ /* 0x004fc80000000f00 */
[C---:B------:R-:W-:Y:S02]  /*28750*/  FSETP.GT.AND P3, PT, |R5|.reuse, 8.50705917302346158658e+37, PT ;  /* 0x7e8000000500780b */ /* 0x040fe40003f64200 */
[----:B------:R-:W-:Y:S02]  /*28760*/  FSETP.GEU.AND P4, PT, R5, 1.175494350822287508e-38, PT ;  /* 0x008000000500780b */ /* 0x000fe40003f8e000 */
[----:B------:R-:W-:Y:S01]  /*28770*/  FSEL R26, R3, R26, P3 ;  /* 0x0000001a031a7208 */ /* 0x000fe20001800000 */
[C---:B---3--:R-:W-:Y:S01]  /*28780*/  FMUL R2, R4.reuse, 8388608 ;  /* 0x4b00000004027820 */ /* 0x048fe20000400000 */
[----:B------:R-:W-:-:S04]  /*28790*/  FSETP.GEU.AND P0, PT, R4, 1.175494350822287508e-38, PT ;  /* 0x008000000400780b */ /* 0x000fc80003f0e000 */
[----:B------:R-:W-:-:S04]  /*287a0*/  FSEL R2, R2, R4, !P0 ;  /* 0x0000000402027208 */ /* 0x000fc80004000000 */
[----:B------:R-:W-:-:S04]  /*287b0*/  IADD3 R0, R2, -0x3f3504f3, RZ ;  /* 0xc0cafb0d02007810 */ /* 0x000fc80007ffe0ff */
[----:B------:R-:W-:-:S04]  /*287c0*/  LOP3.LUT R0, R0, 0xff800000, RZ, 0xc0, !PT ;  /* 0xff80000000007812 */ /* 0x000fc800078ec0ff */
[-C--:B------:R-:W-:Y:S02]  /*287d0*/  IADD3 R3, R2, -R0.reuse, RZ ;  /* 0x8000000002037210 */ /* 0x080fe40007ffe0ff */
[----:B------:R-:W-:-:S03]  /*287e0*/  I2FP.F32.S32 R6, R0 ;  /* 0x0000000000067245 */ /* 0x000fc60000201400 */
[----:B------:R-:W-:Y:S01]  /*287f0*/  FADD R0, R3, -1 ;  /* 0xbf80000003007421 */ /* 0x000fe20000000000 */
[----:B------:R-:W-:Y:S02]  /*28800*/  FSEL R3, RZ, -23, P0 ;  /* 0xc1b80000ff037808 */ /* 0x000fe40000000000 */
[----:B------:R-:W-:-:S03]  /*28810*/  ISETP.GE.U32.AND P0, PT, R2, 0x7f800000, PT ;  /* 0x7f8000000200780c */ /* 0x000fc60003f06070 */
[----:B------:R-:W-:Y:S01]  /*28820*/  FFMA.FTZ R6, R6, 1.1920928955078125e-07, R3 ;  /* 0x3400000006067823 */ /* 0x000fe20000010003 */
[----:B------:R-:W-:-:S04]  /*28830*/  FFMA.FTZ R3, R0, R10, -0.16845393180847167969 ;  /* 0xbe2c7f3000037423 */ /* 0x000fc8000001000a */
[----:B------:R-:W-:-:S04]  /*28840*/  FFMA.FTZ R3, R0, R3, 0.1716887056827545166 ;  /* 0x3e2fcf2a00037423 */ /* 0x000fc80000010003 */
[----:B------:R-:W-:-:S04]  /*28850*/  FFMA.FTZ R3, R0, R3, -0.17900948226451873779 ;  /* 0xbe374e4300037423 */ /* 0x000fc80000010003 */
[----:B------:R-:W-:-:S04]  /*28860*/  FFMA.FTZ R3, R0, R3, 0.20512372255325317383 ;  /* 0x3e520bf400037423 */ /* 0x000fc80000010003 */
[----:B------:R-:W-:-:S04]  /*28870*/  FFMA.FTZ R3, R0, R3, -0.24046532809734344482 ;  /* 0xbe763c8b00037423 */ /* 0x000fc80000010003 */
[----:B------:R-:W-:-:S04]  /*28880*/  FFMA.FTZ R3, R0, R3, 0.28857114911079406738 ;  /* 0x3e93bf9900037423 */ /* 0x000fc80000010003 */
[----:B------:R-:W-:-:S04]  /*28890*/  FFMA.FTZ R3, R0, R3, -0.36067417263984680176 ;  /* 0xbeb8aa4900037423 */ /* 0x000fc80000010003 */
[----:B------:R-:W-:-:S04]  /*288a0*/  FFMA.FTZ R3, R0, R3, 0.48089820146560668945 ;  /* 0x3ef6384a00037423 */ /* 0x000fc80000010003 */
[----:B------:R-:W-:-:S04]  /*288b0*/  FFMA.FTZ R3, R0, R3, -0.72134751081466674805 ;  /* 0xbf38aa3b00037423 */ /* 0x000fc80000010003 */
[----:B------:R-:W-:-:S04]  /*288c0*/  FMUL R3, R0, R3 ;  /* 0x0000000300037220 */ /* 0x000fc80000400000 */
[----:B------:R-:W-:-:S04]  /*288d0*/  FMUL R3, R0, R3 ;  /* 0x0000000300037220 */ /* 0x000fc80000400000 */
[----:B------:R-:W-:Y:S01]  /*288e0*/  FFMA.FTZ R0, R0, 1.4426950216293334961, R3 ;  /* 0x3fb8aa3b00007823 */ /* 0x000fe20000010003 */
[----:B----4-:R-:W-:-:S03]  /*288f0*/  MOV R3, R17 ;  /* 0x0000001100037202 */ /* 0x010fc60000000f00 */
[----:B------:R-:W-:Y:S01]  /*28900*/  FADD R222, R6, R0 ;  /* 0x0000000006de7221 */ /* 0x000fe20000000000 */
[C---:B------:R-:W-:Y:S01]  /*28910*/  FSETP.GEU.AND P1, PT, R3.reuse, 1.175494350822287508e-38, PT ;  /* 0x008000000300780b */ /* 0x040fe20003f2e000 */
[----:B------:R-:W-:Y:S01]  /*28920*/  FMUL R7, R3, 8388608 ;  /* 0x4b00000003077820 */ /* 0x000fe20000400000 */
[----:B------:R-:W-:-:S04]  /*28930*/  @P0 MOV R0, 0x7f800000 ;  /* 0x7f80000000000802 */ /* 0x000fc80000000f00 */
[----:B------:R-:W-:Y:S01]  /*28940*/  FSEL R7, R7, R3, !P1 ;  /* 0x0000000307077208 */ /* 0x000fe20004800000 */
[C---:B------:R-:W-:Y:S01]  /*28950*/  @P0 FFMA.FTZ R222, R2.reuse, R0, +INF ;  /* 0x7f80000002de0423 */ /* 0x040fe20000010000 */
[----:B------:R-:W-:Y:S02]  /*28960*/  FSETP.NEU.AND P0, PT, R2, RZ, PT ;  /* 0x000000ff0200720b */ /* 0x000fe40003f0d000 */
[C---:B------:R-:W-:Y:S02]  /*28970*/  IADD3 R0, R7.reuse, -0x3f3504f3, RZ ;  /* 0xc0cafb0d07007810 */ /* 0x040fe40007ffe0ff */
[----:B------:R-:W-:Y:S01]  /*28980*/  FSEL R2, RZ, -23, P1 ;  /* 0xc1b80000ff027808 */ /* 0x000fe20000800000 */
[----:B------:R-:W-:Y:S01]  /*28990*/  STL [R1+0xf68], R222 ;  /* 0x000f68de01007387 */ /* 0x000fe20000100800 */
[----:B------:R-:W-:Y:S02]  /*289a0*/  LOP3.LUT R0, R0, 0xff800000, RZ, 0xc0, !PT ;  /* 0xff80000000007812 */ /* 0x000fe400078ec0ff */
[----:B------:R-:W-:-:S02]  /*289b0*/  ISETP.GE.U32.AND P1, PT, R7, 0x7f800000, PT ;  /* 0x7f8000000700780c */ /* 0x000fc40003f26070 */
[-C--:B------:R-:W-:Y:S02]  /*289c0*/  IADD3 R6, R7, -R0.reuse, RZ ;  /* 0x8000000007067210 */ /* 0x080fe40007ffe0ff */
[----:B------:R-:W-:-:S05]  /*289d0*/  I2FP.F32.S32 R0, R0 ;  /* 0x0000000000007245 */ /* 0x000fca0000201400 */
[----:B------:R-:W-:Y:S01]  /*289e0*/  FFMA.FTZ R8, R0, 1.1920928955078125e-07, R2 ;  /* 0x3400000000087823 */ /* 0x000fe20000010002 */
[----:B------:R-:W-:-:S04]  /*289f0*/  FADD R0, R6, -1 ;  /* 0xbf80000006007421 */ /* 0x000fc80000000000 */
        /* <DEDUP_REMOVED lines=12> */
[----:B------:R-:W-:-:S03]  /*28ac0*/  MOV R2, R15 ;  /* 0x0000000f00027202 */ /* 0x000fc60000000f00 */
[----:B------:R-:W-:Y:S01]  /*28ad0*/  FADD R218, R8, R0 ;  /* 0x0000000008da7221 */ /* 0x000fe20000000000 */
[C---:B------:R-:W-:Y:S01]  /*28ae0*/  FSETP.GEU.AND P2, PT, R2.reuse, 1.175494350822287508e-38, PT ;  /* 0x008000000200780b */ /* 0x040fe20003f4e000 */
[----:B------:R-:W-:Y:S01]  /*28af0*/  FMUL R6, R2, 8388608 ;  /* 0x4b00000002067820 */ /* 0x000fe20000400000 */
[----:B------:R-:W-:-:S04]  /*28b00*/  @P1 MOV R0, 0x7f800000 ;  /* 0x7f80000000001802 */ /* 0x000fc80000000f00 */
[----:B------:R-:W-:Y:S01]  /*28b10*/  FSEL R6, R6, R2, !P2 ;  /* 0x0000000206067208 */ /* 0x000fe20005000000 */
[C---:B------:R-:W-:Y:S01]  /*28b20*/  @P1 FFMA.FTZ R218, R7.reuse, R0, +INF ;  /* 0x7f80000007da1423 */ /* 0x040fe20000010000 */
[----:B------:R-:W-:Y:S02]  /*28b30*/  FSETP.NEU.AND P1, PT, R7, RZ, PT ;  /* 0x000000ff0700720b */ /* 0x000fe40003f2d000 */
[----:B------:R-:W-:Y:S02]  /*28b40*/  IADD3 R0, R6, -0x3f3504f3, RZ ;  /* 0xc0cafb0d06007810 */ /* 0x000fe40007ffe0ff */
        /* <DEDUP_REMOVED lines=20> */
[----:B------:R-:W-:-:S03]  /*28c90*/  FSEL R7, RZ, -23, P4 ;  /* 0xc1b80000ff077808 */ /* 0x000fc60002000000 */
[----:B------:R-:W-:Y:S01]  /*28ca0*/  FADD R214, R9, R0 ;  /* 0x0000000009d67221 */ /* 0x000fe20000000000 */
[----:B------:R-:W-:-:S05]  /*28cb0*/  @P2 MOV R0, 0x7f800000 ;  /* 0x7f80000000002802 */ /* 0x000fca0000000f00 */
[C---:B------:R-:W-:Y:S01]  /*28cc0*/  @P2 FFMA.FTZ R214, R6.reuse, R0, +INF ;  /* 0x7f80000006d62423 */ /* 0x040fe20000010000 */
[----:B------:R-:W-:Y:S01]  /*28cd0*/  FMUL R0, R5, 8388608 ;  /* 0x4b00000005007820 */ /* 0x000fe20000400000 */
[----:B------:R-:W-:-:S03]  /*28ce0*/  FSETP.NEU.AND P2, PT, R6, RZ, PT ;  /* 0x000000ff0600720b */ /* 0x000fc60003f4d000 */
[----:B------:R2:W-:Y:S01]  /*28cf0*/  STL [R1+0xf70], R214 ;  /* 0x000f70d601007387 */ /* 0x0005e20000100800 */
[----:B------:R-:W-:Y:S02]  /*28d00*/  FSEL R0, R0, R5, !P4 ;  /* 0x0000000500007208 */ /* 0x000fe40006000000 */
[C---:B------:R-:W-:Y:S01]  /*28d10*/  FSETP.GEU.AND P4, PT, |R5|.reuse, 1.175494350822287508e-38, PT ;  /* 0x008000000500780b */ /* 0x040fe20003f8e200 */
[----:B------:R-:W-:Y:S01]  /*28d20*/  @P3 FMUL R5, R5, 0.25 ;  /* 0x3e80000005053820 */ /* 0x000fe20000400000 */
[----:B------:R-:W-:-:S04]  /*28d30*/  IADD3 R6, R0, -0x3f3504f3, RZ ;  /* 0xc0cafb0d00067810 */ /* 0x000fc80007ffe0ff */
[----:B------:R-:W-:-:S04]  /*28d40*/  LOP3.LUT R6, R6, 0xff800000, RZ, 0xc0, !PT ;  /* 0xff80000006067812 */ /* 0x000fc800078ec0ff */
[-C--:B------:R-:W-:Y:S02]  /*28d50*/  IADD3 R8, R0, -R6.reuse, RZ ;  /* 0x8000000600087210 */ /* 0x080fe40007ffe0ff */
[----:B------:R-:W-:Y:S01]  /*28d60*/  I2FP.F32.S32 R6, R6 ;  /* 0x0000000600067245 */ /* 0x000fe20000201400 */
[----:B------:R-:W-:Y:S01]  /*28d70*/  @!P4 FMUL R5, R5, 16777216 ;  /* 0x4b8000000505c820 */ /* 0x000fe20000400000 */
[----:B------:R-:W-:Y:S01]  /*28d80*/  FSETP.GT.AND P6, PT, |R3|, 8.50705917302346158658e+37, PT ;  /* 0x7e8000000300780b */ /* 0x000fe20003fc4200 */
[----:B------:R-:W-:Y:S02]  /*28d90*/  @!P4 FMUL R26, R26, 16777216 ;  /* 0x4b8000001a1ac820 */ /* 0x000fe40000400000 */
[----:B------:R-:W-:Y:S01]  /*28da0*/  FFMA.FTZ R9, R6, 1.1920928955078125e-07, R7 ;  /* 0x3400000006097823 */ /* 0x000fe20000010007 */
[----:B------:R-:W-:Y:S01]  /*28db0*/  FADD R6, R8, -1 ;  /* 0xbf80000008067421 */ /* 0x000fe20000000000 */
[----:B------:R-:W0:Y:S03]  /*28dc0*/  MUFU.RCP R5, R5 ;  /* 0x0000000500057308 */ /* 0x000e260000001000 */
        /* <DEDUP_REMOVED lines=11> */
[----:B------:R-:W-:-:S04]  /*28e80*/  FFMA.FTZ R6, R6, 1.4426950216293334961, R7 ;  /* 0x3fb8aa3b06067823 */ /* 0x000fc80000010007 */
[----:B------:R-:W-:Y:S01]  /*28e90*/  FADD R208, R9, R6 ;  /* 0x0000000609d07221 */ /* 0x000fe20000000000 */
[----:B------:R-:W-:-:S05]  /*28ea0*/  FMUL R6, R151, 0.25 ;  /* 0x3e80000097067820 */ /* 0x000fca0000400000 */
[----:B------:R-:W-:Y:S01]  /*28eb0*/  FSEL R151, R6, R151, P3 ;  /* 0x0000009706977208 */ /* 0x000fe20001800000 */
[----:B------:R-:W-:-:S04]  /*28ec0*/  FMUL R6, R150, 0.25 ;  /* 0x3e80000096067820 */ /* 0x000fc80000400000 */
[----:B------:R-:W-:Y:S01]  /*28ed0*/  @!P4 FMUL R151, R151, 16777216 ;  /* 0x4b8000009797c820 */ /* 0x000fe20000400000 */
[----:B------:R-:W-:Y:S01]  /*28ee0*/  FSEL R150, R6, R150, P3 ;  /* 0x0000009606967208 */ /* 0x000fe20001800000 */
[----:B------:R-:W-:Y:S02]  /*28ef0*/  FMUL R6, R147, 0.25 ;  /* 0x3e80000093067820 */ /* 0x000fe40000400000 */
[C---:B0-----:R-:W-:Y:S02]  /*28f00*/  FMUL R11, R5.reuse, R151 ;  /* 0x00000097050b7220 */ /* 0x041fe40000400000 */
[----:B------:R-:W-:Y:S01]  /*28f10*/  @!P4 FMUL R150, R150, 16777216 ;  /* 0x4b8000009696c820 */ /* 0x000fe20000400000 */
[----:B------:R-:W-:Y:S01]  /*28f20*/  FSEL R147, R6, R147, P3 ;  /* 0x0000009306937208 */ /* 0x000fe20001800000 */
[----:B------:R-:W-:Y:S01]  /*28f30*/  FMUL R6, R146, 0.25 ;  /* 0x3e80000092067820 */ /* 0x000fe20000400000 */
[----:B------:R-:W-:Y:S01]  /*28f40*/  STL [R1+0xf74], R11 ;  /* 0x000f740b01007387 */ /* 0x000fe20000100800 */
[----:B-1----:R-:W-:-:S02]  /*28f50*/  FMUL R12, R5, R150 ;  /* 0x00000096050c7220 */ /* 0x002fc40000400000 */
[----:B------:R-:W-:Y:S01]  /*28f60*/  @!P4 FMUL R147, R147, 16777216 ;  /* 0x4b8000009393c820 */ /* 0x000fe20000400000 */
[----:B------:R-:W-:Y:S01]  /*28f70*/  FSEL R146, R6, R146, P3 ;  /* 0x0000009206927208 */ /* 0x000fe20001800000 */
[----:B------:R-:W-:Y:S01]  /*28f80*/  FMUL R6, R143, 0.25 ;  /* 0x3e8000008f067820 */ /* 0x000fe20000400000 */
[----:B------:R0:W-:Y:S01]  /*28f90*/  STL [R1+0xf78], R12 ;  /* 0x000f780c01007387 */ /* 0x0001e20000100800 */
[C---:B------:R-:W-:Y:S02]  /*28fa0*/  FMUL R13, R5.reuse, R147 ;  /* 0x00000093050d7220 */ /* 0x040fe40000400000 */
[----:B------:R-:W-:Y:S01]  /*28fb0*/  @!P4 FMUL R146, R146, 16777216 ;  /* 0x4b8000009292c820 */ /* 0x000fe20000400000 */
[----:B------:R-:W-:Y:S01]  /*28fc0*/  FSEL R143, R6, R143, P3 ;  /* 0x0000008f068f7208 */ /* 0x000fe20001800000 */
[----:B------:R-:W-:Y:S01]  /*28fd0*/  FMUL R6, R142, 0.25 ;  /* 0x3e8000008e067820 */ /* 0x000fe20000400000 */
[----:B------:R1:W-:Y:S01]  /*28fe0*/  STL [R1+0xf7c], R13 ;  /* 0x000f7c0d01007387 */ /* 0x0003e20000100800 */
[----:B------:R-:W-:-:S02]  /*28ff0*/  FMUL R14, R5, R146 ;  /* 0x00000092050e7220 */ /* 0x000fc40000400000 */
[----:B------:R-:W-:Y:S01]  /*29000*/  @!P4 FMUL R143, R143, 16777216 ;  /* 0x4b8000008f8fc820 */ /* 0x000fe20000400000 */
[----:B------:R-:W-:Y:S01]  /*29010*/  FSEL R142, R6, R142, P3 ;  /* 0x0000008e068e7208 */ /* 0x000fe20001800000 */
[----:B------:R-:W-:Y:S01]  /*29020*/  FMUL R6, R139, 0.25 ;  /* 0x3e8000008b067820 */ /* 0x000fe20000400000 */
[----:B------:R-:W3:Y:S01]  /*29030*/  LDL.LU R9, [R1+0x1fc] ;  /* 0x0001fc0001097983 */ /* 0x000ee20000300800 */
[----:B------:R-:W-:Y:S01]  /*29040*/  FMUL R7, R28, 0.25 ;  /* 0x3e8000001c077820 */ /* 0x000fe20000400000 */
[----:B------:R-:W-:Y:S01]  /*29050*/  FMUL R8, R25, 0.25 ;  /* 0x3e80000019087820 */ /* 0x000fe20000400000 */
[----:B------:R-:W-:Y:S01]  /*29060*/  @!P4 FMUL R142, R142, 16777216 ;  /* 0x4b8000008e8ec820 */ /* 0x000fe20000400000 */
[----:B------:R-:W-:Y:S01]  /*29070*/  FSEL R139, R6, R139, P3 ;  /* 0x0000008b068b7208 */ /* 0x000fe20001800000 */
[----:B------:R-:W-:Y:S01]  /*29080*/  FMUL R6, R138, 0.25 ;  /* 0x3e8000008a067820 */ /* 0x000fe20000400000 */
[----:B------:R-:W4:Y:S03]  /*29090*/  LDL.LU R10, [R1+0x1f8] ;  /* 0x0001f800010a7983 */ /* 0x000f260000300800 */
[----:B------:R-:W-:Y:S01]  /*290a0*/  @!P4 FMUL R139, R139, 16777216 ;  /* 0x4b8000008b8bc820 */ /* 0x000fe20000400000 */
[----:B------:R-:W-:Y:S01]  /*290b0*/  FSEL R138, R6, R138, P3 ;  /* 0x0000008a068a7208 */ /* 0x000fe20001800000 */
[----:B------:R-:W-:-:S04]  /*290c0*/  FMUL R6, R135, 0.25 ;  /* 0x3e80000087067820 */ /* 0x000fc80000400000 */
[----:B------:R-:W-:Y:S01]  /*290d0*/  @!P4 FMUL R138, R138, 16777216 ;  /* 0x4b8000008a8ac820 */ /* 0x000fe20000400000 */
[----:B------:R-:W-:Y:S01]  /*290e0*/  FSEL R135, R6, R135, P3 ;  /* 0x0000008706877208 */ /* 0x000fe20001800000 */
[----:B------:R-:W-:Y:S01]  /*290f0*/  FMUL R6, R134, 0.25 ;  /* 0x3e80000086067820 */ /* 0x000fe20000400000 */
[----:B--2---:R-:W-:-:S03]  /*29100*/  FMUL R214, R5, R139 ;  /* 0x0000008b05d67220 */ /* 0x004fc60000400000 */
[----:B------:R-:W-:Y:S01]  /*29110*/  @!P4 FMUL R135, R135, 16777216 ;  /* 0x4b8000008787c820 */ /* 0x000fe20000400000 */
[----:B------:R-:W-:Y:S01]  /*29120*/  FSEL R134, R6, R134, P3 ;  /* 0x0000008606867208 */ /* 0x000fe20001800000 */
[----:B------:R-:W-:Y:S01]  /*29130*/  FMUL R6, R131, 0.25 ;  /* 0x3e80000083067820 */ /* 0x000fe20000400000 */
[----:B------:R-:W-:-:S03]  /*29140*/  FMUL R218, R5, R138 ;  /* 0x0000008a05da7220 */ /* 0x000fc60000400000 */
[----:B------:R-:W-:Y:S01]  /*29150*/  @!P4 FMUL R134, R134, 16777216 ;  /* 0x4b8000008686c820 */ /* 0x000fe20000400000 */
[----:B------:R-:W-:Y:S01]  /*29160*/  FSEL R131, R6, R131, P3 ;  /* 0x0000008306837208 */ /* 0x000fe20001800000 */
[----:B------:R-:W-:Y:S01]  /*29170*/  FMUL R6, R130, 0.25 ;  /* 0x3e80000082067820 */ /* 0x000fe20000400000 */
[----:B0-----:R-:W-:-:S03]  /*29180*/  FMUL R12, R5, R135 ;  /* 0x00000087050c7220 */ /* 0x001fc60000400000 */
[----:B------:R-:W-:Y:S01]  /*29190*/  @!P4 FMUL R131, R131, 16777216 ;  /* 0x4b8000008383c820 */ /* 0x000fe20000400000 */
[----:B------:R-:W-:Y:S01]  /*291a0*/  FSEL R130, R6, R130, P3 ;  /* 0x0000008206827208 */ /* 0x000fe20001800000 */
[----:B------:R-:W-:Y:S01]  /*291b0*/  FMUL R6, R127, 0.25 ;  /* 0x3e8000007f067820 */ /* 0x000fe20000400000 */
[----:B------:R-:W-:-:S03]  /*291c0*/  FMUL R11, R5, R134 ;  /* 0x00000086050b7220 */ /* 0x000fc60000400000 */
[----:B------:R-:W-:Y:S01]  /*291d0*/  @!P4 FMUL R130, R130, 16777216 ;  /* 0x4b8000008282c820 */ /* 0x000fe20000400000 */
[----:B------:R-:W-:Y:S01]  /*291e0*/  FSEL R127, R6, R127, P3 ;  /* 0x0000007f067f7208 */ /* 0x000fe20001800000 */
[----:B------:R-:W-:Y:S01]  /*291f0*/  FMUL R6, R126, 0.25 ;  /* 0x3e8000007e067820 */ /* 0x000fe20000400000 */
[----:B-1----:R-:W-:-:S03]  /*29200*/  FMUL R13, R5, R131 ;  /* 0x00000083050d7220 */ /* 0x002fc60000400000 */
[----:B------:R-:W-:Y:S01]  /*29210*/  @!P4 FMUL R127, R127, 16777216 ;  /* 0x4b8000007f7fc820 */ /* 0x000fe20000400000 */
[----:B------:R-:W-:Y:S01]  /*29220*/  FSEL R126, R6, R126, P3 ;  /* 0x0000007e067e7208 */ /* 0x000fe20001800000 */
[----:B------:R-:W-:Y:S01]  /*29230*/  FMUL R6, R123, 0.25 ;  /* 0x3e8000007b067820 */ /* 0x000fe20000400000 */
[----:B------:R-:W-:-:S03]  /*29240*/  FMUL R252, R5, R130 ;  /* 0x0000008205fc7220 */ /* 0x000fc60000400000 */
        /* <DEDUP_REMOVED lines=79> */
[C---:B------:R-:W-:Y:S01]  /*29740*/  FMUL R230, R5.reuse, R90 ;  /* 0x0000005a05e67220 */ /* 0x040fe20000400000 */
[C---:B------:R-:W-:Y:S02]  /*29750*/  FMUL R229, R5.reuse, R87 ;  /* 0x0000005705e57220 */ /* 0x040fe40000400000 */
[----:B------:R-:W-:Y:S01]  /*29760*/  @!P4 FMUL R86, R86, 16777216 ;  /* 0x4b8000005656c820 */ /* 0x000fe20000400000 */
[----:B------:R-:W-:Y:S01]  /*29770*/  FSEL R83, R6, R83, P3 ;  /* 0x0000005306537208 */ /* 0x000fe20001800000 */
[----:B------:R-:W-:Y:S02]  /*29780*/  FMUL R6, R82, 0.25 ;  /* 0x3e80000052067820 */ /* 0x000fe40000400000 */
[----:B------:R-:W-:-:S02]  /*29790*/  FMUL R227, R5, R86 ;  /* 0x0000005605e37220 */ /* 0x000fc40000400000 */
[----:B------:R-:W-:Y:S01]  /*297a0*/  @!P4 FMUL R83, R83, 16777216 ;  /* 0x4b8000005353c820 */ /* 0x000fe20000400000 */
[----:B------:R-:W-:Y:S01]  /*297b0*/  FSEL R82, R6, R82, P3 ;  /* 0x0000005206527208 */ /* 0x000fe20001800000 */
[----:B------:R-:W-:-:S04]  /*297c0*/  FMUL R6, R79, 0.25 ;  /* 0x3e8000004f067820 */ /* 0x000fc80000400000 */
        /* <DEDUP_REMOVED lines=80> */
[----:B------:R-:W-:Y:S01]  /*29cd0*/  FMUL R6, R5, R143 ;  /* 0x0000008f05067220 */ /* 0x000fe20000400000 */
[----:B------:R-:W-:-:S03]  /*29ce0*/  FSETP.GT.AND P3, PT, |R2|, 8.50705917302346158658e+37, PT ;  /* 0x7e8000000200780b */ /* 0x000fc60003f64200 */
[----:B------:R-:W-:Y:S01]  /*29cf0*/  @!P4 FMUL R27, R27, 16777216 ;  /* 0x4b8000001b1bc820 */ /* 0x000fe20000400000 */
[----:B------:R0:W-:Y:S04]  /*29d00*/  STL [R1+0x218], R6 ;  /* 0x0002180601007387 */ /* 0x0001e80000100800 */
[----:B------:R-:W2:Y:S04]  /*29d10*/  LDL.LU R15, [R1+0x1ec] ;  /* 0x0001ec00010f7983 */ /* 0x000ea80000300800 */
[----:B------:R-:W2:Y:S04]  /*29d20*/  LDL.LU R17, [R1+0x1e8] ;  /* 0x0001e80001117983 */ /* 0x000ea80000300800 */
[----:B------:R-:W2:Y:S04]  /*29d30*/  LDL.LU R18, [R1+0x1dc] ;  /* 0x0001dc0001127983 */ /* 0x000ea80000300800 */
[----:B------:R-:W2:Y:S04]  /*29d40*/  LDL.LU R19, [R1+0x1d8] ;  /* 0x0001d80001137983 */ /* 0x000ea80000300800 */
[----:B------:R-:W3:Y:S04]  /*29d50*/  LDL.LU R146, [R1+0xec] ;  /* 0x0000ec0001927983 */ /* 0x000ee80000300800 */
        /* <DEDUP_REMOVED lines=22> */
[----:B0-----:R-:W-:-:S03]  /*29ec0*/  FMUL R6, R24, 0.25 ;  /* 0x3e80000018067820 */ /* 0x001fc60000400000 */
[----:B------:R-:W2:Y:S04]  /*29ed0*/  LDL.LU R163, [R1+0x38] ;  /* 0x0000380001a37983 */ /* 0x000ea80000300800 */
[----:B------:R-:W2:Y:S04]  /*29ee0*/  LDL.LU R162, [R1+0x2c] ;  /* 0x00002c0001a27983 */ /* 0x000ea80000300800 */
[----:B------:R-:W2:Y:S04]  /*29ef0*/  LDL.LU R161, [R1+0x28] ;  /* 0x0000280001a17983 */ /* 0x000ea80000300800 */
[----:B------:R-:W2:Y:S04]  /*29f00*/  LDL.LU R160, [R1+0x1c] ;  /* 0x00001c0001a07983 */ /* 0x000ea80000300800 */
[----:B------:R-:W2:Y:S01]  /*29f10*/  LDL.LU R22, [R1+0x18] ;  /* 0x0000180001167983 */ /* 0x000ea20000300800 */
[----:B------:R-:W-:-:S03]  /*29f20*/  FSEL R24, R6, R24, P3 ;  /* 0x0000001806187208 */ /* 0x000fc60001800000 */
[----:B------:R-:W2:Y:S01]  /*29f30*/  LDL.LU R20, [R1+0xc] ;  /* 0x00000c0001147983 */ /* 0x000ea20000300800 */
[----:B------:R-:W-:-:S03]  /*29f40*/  FMUL R6, R149, 0.25 ;  /* 0x3e80000095067820 */ /* 0x000fc60000400000 */
[----:B------:R-:W2:Y:S04]  /*29f50*/  LDL.LU R155, [R1] ;  /* 0x00000000019b7983 */ /* 0x000ea80000300800 */
[----:B------:R-:W4:Y:S04]  /*29f60*/  LDL.LU R154, [R1+0x24] ;  /* 0x00002400019a7983 */ /* 0x000f280000300800 */
[----:B------:R-:W2:Y:S04]  /*29f70*/  LDL.LU R152, [R1+0x20] ;  /* 0x0000200001987983 */ /* 0x000ea80000300800 */
[----:B------:R-:W2:Y:S04]  /*29f80*/  LDL.LU R153, [R1+0x14] ;  /* 0x0000140001997983 */ /* 0x000ea80000300800 */
[----:B------:R-:W2:Y:S01]  /*29f90*/  LDL.LU R23, [R1+0x10] ;  /* 0x0000100001177983 */ /* 0x000ea20000300800 */
[----:B------:R-:W-:-:S03]  /*29fa0*/  FSEL R149, R6, R149, P3 ;  /* 0x0000009506957208 */ /* 0x000fc60001800000 */
[----:B------:R-:W2:Y:S01]  /*29fb0*/  LDL.LU R157, [R1+0x174] ;  /* 0x00017400019d7983 */ /* 0x000ea20000300800 */
[----:B------:R-:W-:-:S03]  /*29fc0*/  FMUL R6, R148, 0.25 ;  /* 0x3e80000094067820 */ /* 0x000fc60000400000 */
        /* <DEDUP_REMOVED lines=66> */
[----:B------:R-:W3:Y:S01]  /*2a3f0*/  LDL.LU R87, [R1+0x1c8] ;  /* 0x0001c80001577983 */ /* 0x000ee20000300800 */
[----:B------:R-:W-:Y:S01]  /*2a400*/  FSEL R132, R6, R132, P3 ;  /* 0x0000008406847208 */ /* 0x000fe20001800000 */
[----:B------:R-:W-:Y:S01]  /*2a410*/  FMUL R6, R129, 0.25 ;  /* 0x3e80000081067820 */ /* 0x000fe20000400000 */
[----:B------:R-:W-:Y:S01]  /*2a420*/  FSEL R7, R7, R28, P3 ;  /* 0x0000001c07077208 */ /* 0x000fe20001800000 */
[----:B------:R-:W2:Y:S03]  /*2a430*/  LDL.LU R86, [R1+0x1cc] ;  /* 0x0001cc0001567983 */ /* 0x000ea60000300800 */
[----:B------:R-:W-:Y:S01]  /*2a440*/  FSEL R129, R6, R129, P3 ;  /* 0x0000008106817208 */ /* 0x000fe20001800000 */
[----:B------:R-:W-:-:S05]  /*2a450*/  FMUL R6, R128, 0.25 ;  /* 0x3e80000080067820 */ /* 0x000fca0000400000 */
        /* <DEDUP_REMOVED lines=95> */
[----:B------:R-:W-:Y:S01]  /*2aa50*/  FMUL R6, R32, 0.25 ;  /* 0x3e80000020067820 */ /* 0x000fe20000400000 */
[----:B---3--:R-:W-:-:S04]  /*2aa60*/  FMUL R28, R87, 0.25 ;  /* 0x3e800000571c7820 */ /* 0x008fc80000400000 */
[----:B------:R-:W-:Y:S01]  /*2aa70*/  FSEL R32, R6, R32, P3 ;  /* 0x0000002006207208 */ /* 0x000fe20001800000 */
[----:B------:R-:W-:Y:S01]  /*2aa80*/  FMUL R6, R29, 0.25 ;  /* 0x3e8000001d067820 */ /* 0x000fe20000400000 */
[----:B------:R-:W-:Y:S01]  /*2aa90*/  FSEL R28, R28, R87, P6 ;  /* 0x000000571c1c7208 */ /* 0x000fe20003000000 */
[----:B------:R-:W-:Y:S01]  /*2aaa0*/  FMUL R87, R146, 0.25 ;  /* 0x3e80000092577820 */ /* 0x000fe20000400000 */
[C---:B------:R-:W-:Y:S01]  /*2aab0*/  FSETP.GEU.AND P4, PT, |R2|.reuse, 1.175494350822287508e-38, PT ;  /* 0x008000000200780b */ /* 0x040fe20003f8e200 */
[----:B------:R-:W-:Y:S01]  /*2aac0*/  @P3 FMUL R2, R2, 0.25 ;  /* 0x3e80000002023820 */ /* 0x000fe20000400000 */
[----:B------:R-:W-:Y:S02]  /*2aad0*/  FSEL R6, R6, R29, P3 ;  /* 0x0000001d06067208 */ /* 0x000fe40001800000 */
[----:B------:R-:W-:Y:S01]  /*2aae0*/  FSEL R87, R87, R146, P6 ;  /* 0x0000009257577208 */ /* 0x000fe20003000000 */
[----:B----4-:R-:W-:Y:S01]  /*2aaf0*/  FMUL R146, R154, 0.25 ;  /* 0x3e8000009a927820 */ /* 0x010fe20000400000 */
[----:B------:R-:W-:-:S02]  /*2ab00*/  FSEL R25, R8, R25, P3 ;  /* 0x0000001908197208 */ /* 0x000fc40001800000 */
[----:B------:R-:W-:Y:S01]  /*2ab10*/  FSETP.GT.AND P3, PT, |R4|, 8.50705917302346158658e+37, PT ;  /* 0x7e8000000400780b */ /* 0x000fe20003f64200 */
[----:B------:R-:W-:Y:S02]  /*2ab20*/  FMUL R226, R5, R83 ;  /* 0x0000005305e27220 */ /* 0x000fe40000400000 */
[----:B------:R-:W3:Y:S01]  /*2ab30*/  LDL.LU R83, [R1+0x8] ;  /* 0x0000080001537983 */ /* 0x000ee20000300800 */
[----:B------:R-:W-:-:S03]  /*2ab40*/  FSEL R146, R146, R154, P3 ;  /* 0x0000009a92927208 */ /* 0x000fc60001800000 */
[----:B------:R-:W4:Y:S01]  /*2ab50*/  LDL.LU R154, [R1+0x4] ;  /* 0x00000400019a7983 */ /* 0x000f220000300800 */
[----:B------:R-:W-:-:S05]  /*2ab60*/  FMUL R8, R9, 0.25 ;  /* 0x3e80000009087820 */ /* 0x000fca0000400000 */
[----:B------:R-:W-:Y:S01]  /*2ab70*/  FSEL R8, R8, R9, P6 ;  /* 0x0000000908087208 */ /* 0x000fe20003000000 */
[----:B------:R-:W-:Y:S01]  /*2ab80*/  FMUL R9, R10, 0.25 ;  /* 0x3e8000000a097820 */ /* 0x000fe20000400000 */
[----:B--2---:R-:W-:-:S04]  /*2ab90*/  FMUL R29, R90, 0.25 ;  /* 0x3e8000005a1d7820 */ /* 0x004fc80000400000 */
[----:B------:R-:W-:Y:S01]  /*2aba0*/  FSEL R9, R9, R10, P6 ;  /* 0x0000000a09097208 */ /* 0x000fe20003000000 */
[----:B------:R-:W-:Y:S01]  /*2abb0*/  FMUL R10, R15, 0.25 ;  /* 0x3e8000000f0a7820 */ /* 0x000fe20000400000 */
[----:B------:R-:W-:Y:S01]  /*2abc0*/  FSEL R29, R29, R90, P6 ;  /* 0x0000005a1d1d7208 */ /* 0x000fe20003000000 */
[----:B------:R-:W-:-:S03]  /*2abd0*/  FMUL R90, R147, 0.25 ;  /* 0x3e800000935a7820 */ /* 0x000fc60000400000 */
[----:B------:R-:W-:Y:S01]  /*2abe0*/  FSEL R10, R10, R15, P6 ;  /* 0x0000000f0a0a7208 */ /* 0x000fe20003000000 */
[----:B------:R-:W-:Y:S01]  /*2abf0*/  FMUL R15, R17, 0.25 ;  /* 0x3e800000110f7820 */ /* 0x000fe20000400000 */
[----:B------:R-:W-:Y:S01]  /*2ac00*/  FSEL R90, R90, R147, P6 ;  /* 0x000000935a5a7208 */ /* 0x000fe20003000000 */
[----:B------:R-:W-:-:S03]  /*2ac10*/  FMUL R147, R152, 0.25 ;  /* 0x3e80000098937820 */ /* 0x000fc60000400000 */
[----:B------:R-:W-:Y:S01]  /*2ac20*/  FSEL R15, R15, R17, P6 ;  /* 0x000000110f0f7208 */ /* 0x000fe20003000000 */
[----:B------:R-:W-:Y:S01]  /*2ac30*/  FMUL R17, R18, 0.25 ;  /* 0x3e80000012117820 */ /* 0x000fe20000400000 */
[----:B------:R-:W-:Y:S01]  /*2ac40*/  FMUL R143, R5, R39 ;  /* 0x00000027058f7220 */ /* 0x000fe20000400000 */
[----:B------:R-:W-:Y:S01]  /*2ac50*/  FMUL R39, R94, 0.25 ;  /* 0x3e8000005e277820 */ /* 0x000fe20000400000 */
[----:B------:R-:W-:Y:S02]  /*2ac60*/  FSEL R147, R147, R152, P3 ;  /* 0x0000009893937208 */ /* 0x000fe40001800000 */
[----:B------:R-:W-:Y:S01]  /*2ac70*/  FSEL R17, R17, R18, P6 ;  /* 0x0000001211117208 */ /* 0x000fe20003000000 */
[----:B------:R-:W-:Y:S01]  /*2ac80*/  FMUL R18, R19, 0.25 ;  /* 0x3e80000013127820 */ /* 0x000fe20000400000 */
[----:B------:R-:W-:Y:S01]  /*2ac90*/  FMUL R152, R153, 0.25 ;  /* 0x3e80000099987820 */ /* 0x000fe20000400000 */
[C---:B------:R-:W-:Y:S01]  /*2aca0*/  FMUL R222, R5.reuse, R142 ;  /* 0x0000008e05de7220 */ /* 0x040fe20000400000 */
[----:B------:R-:W-:Y:S01]  /*2acb0*/  FMUL R142, R5, R38 ;  /* 0x00000026058e7220 */ /* 0x000fe20000400000 */
[----:B------:R-:W-:Y:S01]  /*2acc0*/  FSEL R39, R39, R94, P6 ;  /* 0x0000005e27277208 */ /* 0x000fe20003000000 */
[----:B------:R-:W-:Y:S01]  /*2acd0*/  FMUL R38, R91, 0.25 ;  /* 0x3e8000005b267820 */ /* 0x000fe20000400000 */
[----:B------:R-:W-:Y:S01]  /*2ace0*/  FSEL R18, R18, R19, P6 ;  /* 0x0000001312127208 */ /* 0x000fe20003000000 */
[----:B------:R-:W-:Y:S01]  /*2acf0*/  FMUL R19, R86, 0.25 ;  /* 0x3e80000056137820 */ /* 0x000fe20000400000 */
[----:B------:R-:W-:Y:S01]  /*2ad00*/  FMUL R94, R151, 0.25 ;  /* 0x3e800000975e7820 */ /* 0x000fe20000400000 */
[----:B------:R-:W-:Y:S01]  /*2ad10*/  FSEL R152, R152, R153, P3 ;  /* 0x0000009998987208 */ /* 0x000fe20001800000 */
[----:B------:R-:W-:Y:S01]  /*2ad20*/  FMUL R153, R23, 0.25 ;  /* 0x3e80000017997820 */ /* 0x000fe20000400000 */
[C---:B------:R-:W-:Y:S01]  /*2ad30*/  FMUL R224, R5.reuse, R79 ;  /* 0x0000004f05e07220 */ /* 0x040fe20000400000 */
        /* <DEDUP_REMOVED lines=18> */
[----:B------:R-:W-:Y:S01]  /*2ae60*/  FMUL R187, R5, R42 ;  /* 0x0000002a05bb7220 */ /* 0x000fe20000400000 */
[----:B------:R-:W-:Y:S01]  /*2ae70*/  FSEL R19, R19, R86, P6 ;  /* 0x0000005613137208 */ /* 0x000fe20003000000 */
[----:B------:R-:W-:Y:S01]  /*2ae80*/  FMUL R42, R95, 0.25 ;  /* 0x3e8000005f2a7820 */ /* 0x000fe20000400000 */
[----:B------:R-:W-:Y:S01]  /*2ae90*/  FSEL R38, R38, R91, P6 ;  /* 0x0000005b26267208 */ /* 0x000fe20003000000 */
[----:B------:R-:W-:Y:S01]  /*2aea0*/  FMUL R43, R98, 0.25 ;  /* 0x3e800000622b7820 */ /* 0x000fe20000400000 */
[----:B------:R-:W-:Y:S01]  /*2aeb0*/  FSEL R94, R94, R151, P6 ;  /* 0x000000975e5e7208 */ /* 0x000fe20003000000 */
[----:B------:R-:W-:Y:S01]  /*2aec0*/  FMUL R46, R99, 0.25 ;  /* 0x3e800000632e7820 */ /* 0x000fe20000400000 */
        /* <DEDUP_REMOVED lines=20> */
[----:B------:R-:W-:Y:S01]  /*2b010*/  FSEL R153, R153, R23, P3 ;  /* 0x0000001799997208 */ /* 0x000fe20001800000 */
        /* <DEDUP_REMOVED lines=55> */
[C---:B------:R-:W-:Y:S01]  /*2b390*/  FSETP.GEU.AND P5, PT, |R3|.reuse, 1.175494350822287508e-38, PT ;  /* 0x008000000300780b */ /* 0x040fe20003fae200 */
[----:B------:R-:W-:Y:S01]  /*2b3a0*/  @P6 FMUL R3, R3, 0.25 ;  /* 0x3e80000003036820 */ /* 0x000fe20000400000 */
[----:B------:R-:W-:-:S02]  /*2b3b0*/  FSEL R82, R82, R135, P6 ;  /* 0x0000008752527208 */ /* 0x000fc40003000000 */
[----:B------:R-:W-:Y:S02]  /*2b3c0*/  FSEL R95, R95, R194, P6 ;  /* 0x000000c25f5f7208 */ /* 0x000fe40003000000 */
[----:B------:R-:W-:Y:S02]  /*2b3d0*/  FSEL R98, R98, R192, P6 ;  /* 0x000000c062627208 */ /* 0x000fe40003000000 */
[----:B------:R-:W-:Y:S02]  /*2b3e0*/  FSEL R99, R99, R191, P6 ;  /* 0x000000bf63637208 */ /* 0x000fe40003000000 */
[----:B------:R-:W-:Y:S02]  /*2b3f0*/  FSEL R102, R102, R190, P6 ;  /* 0x000000be66667208 */ /* 0x000fe40003000000 */
[----:B------:R-:W-:Y:S02]  /*2b400*/  FSEL R103, R103, R188, P6 ;  /* 0x000000bc67677208 */ /* 0x000fe40003000000 */
        /* <DEDUP_REMOVED lines=18> */
[----:B------:R-:W-:Y:S01]  /*2b530*/  FSEL R22, R22, R20, P6 ;  /* 0x0000001416167208 */ /* 0x000fe20003000000 */
[----:B------:R-:W-:Y:S01]  /*2b540*/  @!P5 FMUL R3, R3, 16777216 ;  /* 0x4b8000000303d820 */ /* 0x000fe20000400000 */
[----:B------:R-:W-:Y:S01]  /*2b550*/  @!P4 FMUL R2, R2, 16777216 ;  /* 0x4b8000000202c820 */ /* 0x000fe20000400000 */
[----:B------:R-:W-:-:S04]  /*2b560*/  FMUL R20, R155, 0.25 ;  /* 0x3e8000009b147820 */ /* 0x000fc80000400000 */
[----:B------:R-:W0:Y:S01]  /*2b570*/  MUFU.RCP R3, R3 ;  /* 0x0000000300037308 */ /* 0x000e220000001000 */
[----:B------:R-:W-:Y:S01]  /*2b580*/  FSEL R20, R20, R155, P3 ;  /* 0x0000009b14147208 */ /* 0x000fe20001800000 */
[----:B------:R-:W-:Y:S01]  /*2b590*/  @!P5 FMUL R22, R22, 16777216 ;  /* 0x4b8000001616d820 */ /* 0x000fe20000400000 */
[----:B------:R-:W-:Y:S01]  /*2b5a0*/  @!P4 FMUL R24, R24, 16777216 ;  /* 0x4b8000001818c820 */ /* 0x000fe20000400000 */
[----:B------:R-:W-:Y:S02]  /*2b5b0*/  @!P4 FMUL R25, R25, 16777216 ;  /* 0x4b8000001919c820 */ /* 0x000fe40000400000 */
[----:B0-----:R-:W-:Y:S01]  /*2b5c0*/  FMUL R22, R3, R22 ;  /* 0x0000001603167220 */ /* 0x001fe20000400000 */
[----:B------:R-:W-:Y:S01]  /*2b5d0*/  @!P4 FMUL R6, R6, 16777216 ;  /* 0x4b8000000606c820 */ /* 0x000fe20000400000 */
[----:B------:R-:W-:Y:S01]  /*2b5e0*/  @!P4 FMUL R7, R7, 16777216 ;  /* 0x4b8000000707c820 */ /* 0x000fe20000400000 */
[----:B---3--:R-:W-:Y:S01]  /*2b5f0*/  FMUL R21, R83, 0.25 ;  /* 0x3e80000053157820 */ /* 0x008fe20000400000 */
[----:B----4-:R-:W-:-:S04]  /*2b600*/  FMUL R23, R154, 0.25 ;  /* 0x3e8000009a177820 */ /* 0x010fc80000400000 */
[----:B------:R-:W-:Y:S01]  /*2b610*/  FSEL R21, R21, R83, P6 ;  /* 0x0000005315157208 */ /* 0x000fe20003000000 */
[----:B------:R-:W-:Y:S01]  /*2b620*/  FMUL R83, R138, 0.25 ;  /* 0x3e8000008a537820 */ /* 0x000fe20000400000 */
[----:B------:R-:W-:Y:S02]  /*2b630*/  FSEL R23, R23, R154, P3 ;  /* 0x0000009a17177208 */ /* 0x000fe40001800000 */
[----:B------:R-:W0:Y:S02]  /*2b640*/  S2R R154, SR_TID.X ;  /* 0x00000000009a7919 */ /* 0x000e240000002100 */
[----:B------:R-:W-:Y:S02]  /*2b650*/  FSEL R83, R83, R138, P6 ;  /* 0x0000008a53537208 */ /* 0x000fe40003000000 */
[C---:B------:R-:W-:Y:S01]  /*2b660*/  FSETP.GEU.AND P6, PT, |R4|.reuse, 1.175494350822287508e-38, PT ;  /* 0x008000000400780b */ /* 0x040fe20003fce200 */
[----:B------:R-:W-:Y:S01]  /*2b670*/  @P3 FMUL R4, R4, 0.25 ;  /* 0x3e80000004043820 */ /* 0x000fe20000400000 */
[----:B------:R-:W1:Y:S11]  /*2b680*/  MUFU.RCP R138, R2 ;  /* 0x00000002008a7308 */ /* 0x000e760000001000 */
[----:B------:R-:W-:-:S04]  /*2b690*/  @!P6 FMUL R4, R4, 16777216 ;  /* 0x4b8000000404e820 */ /* 0x000fc80000400000 */
[----:B------:R0:W2:Y:S01]  /*2b6a0*/  MUFU.RCP R135, R4 ;  /* 0x0000000400877308 */ /* 0x0000a20000001000 */
[----:B------:R-:W-:Y:S01]  /*2b6b0*/  @!P6 FMUL R23, R23, 16777216 ;  /* 0x4b8000001717e820 */ /* 0x000fe20000400000 */
[----:B------:R-:W-:Y:S01]  /*2b6c0*/  @!P6 FMUL R20, R20, 16777216 ;  /* 0x4b8000001414e820 */ /* 0x000fe20000400000 */
[----:B------:R-:W-:Y:S01]  /*2b6d0*/  @!P5 FMUL R21, R21, 16777216 ;  /* 0x4b8000001515d820 */ /* 0x000fe20000400000 */
[----:B-1----:R-:W-:Y:S01]  /*2b6e0*/  FMUL R25, R138, R25 ;  /* 0x000000198a197220 */ /* 0x002fe20000400000 */
[C---:B0-----:R-:W-:Y:S02]  /*2b6f0*/  SHF.L.U32 R4, R154.reuse, 0x4, RZ ;  /* 0x000000049a047819 */ /* 0x041fe400000006ff */
[----:B------:R-:W-:Y:S02]  /*2b700*/  SHF.L.U32 R2, R154, 0x6, RZ ;  /* 0x000000069a027819 */ /* 0x000fe400000006ff */
[----:B------:R-:W-:Y:S02]  /*2b710*/  LOP3.LUT R4, R4, 0xf0, RZ, 0xc0, !PT ;  /* 0x000000f004047812 */ /* 0x000fe400078ec0ff */
[----:B------:R-:W-:Y:S01]  /*2b720*/  LOP3.LUT R2, R2, 0x400, RZ, 0xc0, !PT ;  /* 0x0000040002027812 */ /* 0x000fe200078ec0ff */
[C---:B--2---:R-:W-:Y:S01]  /*2b730*/  FMUL R23, R135.reuse, R23 ;  /* 0x0000001787177220 */ /* 0x044fe20000400000 */
[----:B------:R-:W-:Y:S01]  /*2b740*/  FMUL R20, R135, R20 ;  /* 0x0000001487147220 */ /* 0x000fe20000400000 */
[----:B------:R-:W-:Y:S01]  /*2b750*/  FMUL R21, R3, R21 ;  /* 0x0000001503157220 */ /* 0x000fe20000400000 */
[----:B------:R-:W-:Y:S01]  /*2b760*/  FMUL R24, R138, R24 ;  /* 0x000000188a187220 */ /* 0x000fe20000400000 */
[----:B------:R-:W-:-:S02]  /*2b770*/  IADD3 R2, R2, R16, R4 ;  /* 0x0000001002027210 */ /* 0x000fc40007ffe004 */
[----:B------:R-:W-:Y:S02]  /*2b780*/  LOP3.LUT R4, R154, 0x60, RZ, 0xc0, !PT ;  /* 0x000000609a047812 */ /* 0x000fe400078ec0ff */
[----:B------:R-:W-:Y:S02]  /*2b790*/  F2FP.BF16.F32.PACK_AB R20, R23, R20 ;  /* 0x000000141714723e */ /* 0x000fe400000010ff */
[----:B------:R-:W-:Y:S02]  /*2b7a0*/  F2FP.BF16.F32.PACK_AB R21, R22, R21 ;  /* 0x000000151615723e */ /* 0x000fe400000010ff */
[----:B------:R-:W-:Y:S02]  /*2b7b0*/  F2FP.BF16.F32.PACK_AB R22, R25, R24 ;  /* 0x000000181916723e */ /* 0x000fe400000010ff */
[----:B------:R-:W-:Y:S02]  /*2b7c0*/  F2FP.BF16.F32.PACK_AB R23, R27, R5 ;  /* 0x000000051b17723e */ /* 0x000fe400000010ff */
[----:B------:R-:W-:-:S05]  /*2b7d0*/  LEA R2, R4, R2, 0x3 ;  /* 0x0000000204027211 */ /* 0x000fca00078e18ff */
[----:B------:R-:W-:Y:S01]  /*2b7e0*/  STSM.16.M88.4 [R2], R20 ;  /* 0x0000001402007844 */ /* 0x000fe20000000200 */
[C---:B------:R-:W-:Y:S01]  /*2b7f0*/  FMUL R6, R138.reuse, R6 ;  /* 0x000000068a067220 */ /* 0x040fe20000400000 */
[----:B------:R-:W-:-:S05]  /*2b800*/  FMUL R7, R138, R7 ;  /* 0x000000078a077220 */ /* 0x000fca0000400000 */
[----:B------:R-:W-:Y:S02]  /*2b810*/  F2FP.BF16.F32.PACK_AB R6, R6, R7 ;  /* 0x000000070606723e */ /* 0x000fe400000010ff */
[----:B------:R-:W-:Y:S02]  /*2b820*/  F2FP.BF16.F32.PACK_AB R7, R31, R30 ;  /* 0x0000001e1f07723e */ /* 0x000fe400000010ff */
[----:B------:R-:W-:Y:S01]  /*2b830*/  LOP3.LUT R30, R154, 0x7f, RZ, 0xc0, !PT ;  /* 0x0000007f9a1e7812 */ /* 0x000fe200078ec0ff */
[----:B------:R-:W-:Y:S01]  /*2b840*/  @!P5 FMUL R150, R150, 16777216 ;  /* 0x4b8000009696d820 */ /* 0x000fe20000400000 */
[----:B------:R-:W-:Y:S01]  /*2b850*/  @!P5 FMUL R151, R151, 16777216 ;  /* 0x4b8000009797d820 */ /* 0x000fe20000400000 */
[----:B------:R-:W-:Y:S01]  /*2b860*/  @!P6 FMUL R152, R152, 16777216 ;  /* 0x4b8000009898e820 */ /* 0x000fe20000400000 */
[----:B------:R-:W-:Y:S01]  /*2b870*/  LEA R30, R30, R16, 0x4 ;  /* 0x000000101e1e7211 */ /* 0x000fe200078e20ff */
[----:B------:R-:W-:Y:S01]  /*2b880*/  BAR.SYNC.DEFER_BLOCKING 0x0 ;  /* 0x0000000000007b1d */ /* 0x000fe20000010000 */
[----:B------:R-:W-:Y:S01]  /*2b890*/  @!P6 FMUL R153, R153, 16777216 ;  /* 0x4b8000009999e820 */ /* 0x000fe20000400000 */
[----:B------:R-:W-:Y:S01]  /*2b8a0*/  FMUL R5, R3, R150 ;  /* 0x0000009603057220 */ /* 0x000fe20000400000 */
[----:B------:R-:W-:Y:S01]  /*2b8b0*/  FMUL R4, R135, R152 ;  /* 0x0000009887047220 */ /* 0x000fe20000400000 */
[----:B------:R-:W-:Y:S01]  /*2b8c0*/  FMUL R151, R3, R151 ;  /* 0x0000009703977220 */ /* 0x000fe20000400000 */
[----:B------:R-:W-:Y:S01]  /*2b8d0*/  FMUL R153, R135, R153 ;  /* 0x0000009987997220 */ /* 0x000fe20000400000 */
[----:B------:R-:W-:Y:S01]  /*2b8e0*/  @!P5 FMUL R26, R26, 16777216 ;  /* 0x4b8000001a1ad820 */ /* 0x000fe20000400000 */
[----:B------:R-:W-:Y:S01]  /*2b8f0*/  @!P4 FMUL R33, R33, 16777216 ;  /* 0x4b8000002121c820 */ /* 0x000fe20000400000 */
[----:B------:R-:W-:Y:S01]  /*2b900*/  @!P4 FMUL R32, R32, 16777216 ;  /* 0x4b8000002020c820 */ /* 0x000fe20000400000 */
[----:B------:R-:W-:Y:S01]  /*2b910*/  @!P5 FMUL R139, R139, 16777216 ;  /* 0x4b8000008b8bd820 */ /* 0x000fe20000400000 */
[----:B------:R-:W-:Y:S01]  /*2b920*/  @!P6 FMUL R146, R146, 16777216 ;  /* 0x4b8000009292e820 */ /* 0x000fe20000400000 */
[----:B------:R-:W-:Y:S01]  /*2b930*/  @!P6 FMUL R147, R147, 16777216 ;  /* 0x4b8000009393e820 */ /* 0x000fe20000400000 */
[----:B------:R-:W-:Y:S01]  /*2b940*/  SHF.L.U32 R194, R154, 0x2, RZ ;  /* 0x000000029ac27819 */ /* 0x000fe200000006ff */
[----:B------:R-:W-:Y:S01]  /*2b950*/  @!P4 FMUL R149, R149, 16777216 ;  /* 0x4b8000009595c820 */ /* 0x000fe20000400000 */
        /* <DEDUP_REMOVED lines=10> */
[----:B------:R-:W0:Y:S01]  /*2ba00*/  LDS.128 R20, [R30] ;  /* 0x000000001e147984 */ /* 0x000e220000000c00 */
[----:B------:R-:W-:-:S02]  /*2ba10*/  F2FP.BF16.F32.PACK_AB R4, R4, R153 ;  /* 0x000000990404723e */ /* 0x000fc400000010ff */
[----:B------:R-:W-:Y:S01]  /*2ba20*/  F2FP.BF16.F32.PACK_AB R5, R5, R151 ;  /* 0x000000970505723e */ /* 0x000fe200000010ff */
[----:B------:R-:W-:Y:S01]  /*2ba30*/  BAR.SYNC.DEFER_BLOCKING 0x0 ;  /* 0x0000000000007b1d */ /* 0x000fe20000010000 */
        /* <DEDUP_REMOVED lines=23> */
[----:B------:R1:W-:Y:S01]  /*2bbb0*/  STSM.16.M88.4 [R2], R4 ;  /* 0x0000000402007844 */ /* 0x0003e20000000200 */
        /* <DEDUP_REMOVED lines=15> */
[----:B-1----:R-:W-:Y:S01]  /*2bcb0*/  FMUL R5, R3, R26 ;  /* 0x0000001a03057220 */ /* 0x002fe20000400000 */
[----:B------:R-:W-:Y:S01]  /*2bcc0*/  BAR.SYNC.DEFER_BLOCKING 0x0 ;  /* 0x0000000000007b1d */ /* 0x000fe20000010000 */
[C---:B------:R-:W-:Y:S01]  /*2bcd0*/  FMUL R6, R138.reuse, R33 ;  /* 0x000000218a067220 */ /* 0x040fe20000400000 */
[C---:B------:R-:W-:Y:S01]  /*2bce0*/  FMUL R4, R135.reuse, R146 ;  /* 0x0000009287047220 */ /* 0x040fe20000400000 */
        /* <DEDUP_REMOVED lines=12> */
[----:B------:R-:W2:Y:S04]  /*2bdb0*/  LDL.LU R31, [R1+0x1d0] ;  /* 0x0001d000011f7983 */ /* 0x000ea80000300800 */
[----:B------:R-:W1:Y:S01]  /*2bdc0*/  LDS.128 R24, [R30] ;  /* 0x000000001e187984 */ /* 0x000e620000000c00 */
[----:B------:R-:W-:-:S02]  /*2bdd0*/  F2FP.BF16.F32.PACK_AB R4, R4, R147 ;  /* 0x000000930404723e */ /* 0x000fc400000010ff */
[----:B------:R-:W-:Y:S01]  /*2bde0*/  F2FP.BF16.F32.PACK_AB R5, R5, R139 ;  /* 0x0000008b0505723e */ /* 0x000fe200000010ff */
[----:B------:R-:W3:Y:S01]  /*2bdf0*/  LDL.LU R33, [R1+0xb0] ;  /* 0x0000b00001217983 */ /* 0x000ee20000300800 */
[----:B------:R-:W-:Y:S02]  /*2be00*/  F2FP.BF16.F32.PACK_AB R6, R6, R32 ;  /* 0x000000200606723e */ /* 0x000fe400000010ff */
[----:B------:R-:W-:Y:S01]  /*2be10*/  F2FP.BF16.F32.PACK_AB R7, R35, R34 ;  /* 0x000000222307723e */ /* 0x000fe200000010ff */
[----:B------:R-:W-:Y:S01]  /*2be20*/  BAR.SYNC.DEFER_BLOCKING 0x0 ;  /* 0x0000000000007b1d */ /* 0x000fe20000010000 */
[----:B------:R-:W-:Y:S02]  /*2be30*/  LOP3.LUT R194, R194, 0x1c0, RZ, 0xc0, !PT ;  /* 0x000001c0c2c27812 */ /* 0x000fe400078ec0ff */
[----:B------:R-:W-:Y:S01]  /*2be40*/  ISETP.GE.U32.AND P4, PT, R0, 0x7f800000, PT ;  /* 0x7f8000000000780c */ /* 0x000fe20003f86070 */
[C---:B------:R-:W-:Y:S02]  /*2be50*/  FMUL R190, R138.reuse, R145 ;  /* 0x000000918abe7220 */ /* 0x040fe40000400000 */
[----:B------:R-:W4:Y:S01]  /*2be60*/  LDL.LU R146, [R1+0x110] ;  /* 0x0001100001927983 */ /* 0x000f220000300800 */
[----:B------:R-:W-:-:S03]  /*2be70*/  FMUL R174, R138, R128 ;  /* 0x000000808aae7220 */ /* 0x000fc60000400000 */
[----:B------:R-:W2:Y:S01]  /*2be80*/  LDL.LU R147, [R1+0x104] ;  /* 0x0001040001937983 */ /* 0x000ea20000300800 */
[----:B------:R-:W-:-:S03]  /*2be90*/  FMUL R172, R138, R124 ;  /* 0x0000007c8aac7220 */ /* 0x000fc60000400000 */
[----:B------:R-:W2:Y:S01]  /*2bea0*/  LDL.LU R34, [R1+0xb4] ;  /* 0x0000b40001227983 */ /* 0x000ea20000300800 */
[----:B------:R-:W-:-:S03]  /*2beb0*/  FMUL R162, R138, R112 ;  /* 0x000000708aa27220 */ /* 0x000fc60000400000 */
[----:B------:R-:W2:Y:S04]  /*2bec0*/  LDL.LU R35, [R1+0xa0] ;  /* 0x0000a00001237983 */ /* 0x000ea80000300800 */
[----:B------:R0:W-:Y:S01]  /*2bed0*/  STSM.16.M88.4 [R2], R4 ;  /* 0x0000000402007844 */ /* 0x0001e20000000200 */
[----:B------:R-:W-:-:S03]  /*2bee0*/  FMUL R160, R138, R108 ;  /* 0x0000006c8aa07220 */ /* 0x000fc60000400000 */
[----:B------:R-:W2:Y:S04]  /*2bef0*/  LDL.LU R145, [R1+0x114] ;  /* 0x0001140001917983 */ /* 0x000ea80000300800 */
[----:B------:R-:W2:Y:S01]  /*2bf00*/  LDL.LU R128, [R1+0x54] ;  /* 0x0000540001807983 */ /* 0x000ea20000300800 */
[----:B------:R-:W-:-:S03]  /*2bf10*/  FMUL R164, R138, R116 ;  /* 0x000000748aa47220 */ /* 0x000fc60000400000 */
[----:B------:R-:W2:Y:S01]  /*2bf20*/  LDL.LU R124, [R1+0x60] ;  /* 0x00006000017c7983 */ /* 0x000ea20000300800 */
[----:B0-----:R-:W-:-:S03]  /*2bf30*/  SHF.L.U32 R4, R154, 0x3, RZ ;  /* 0x000000039a047819 */ /* 0x001fc600000006ff */
[----:B------:R-:W2:Y:S01]  /*2bf40*/  LDL.LU R112, [R1+0x64] ;  /* 0x0000640001707983 */ /* 0x000ea20000300800 */
[----:B------:R-:W-:-:S03]  /*2bf50*/  LOP3.LUT R4, R4, 0x38, RZ, 0xc0, !PT ;  /* 0x0000003804047812 */ /* 0x000fc600078ec0ff */
[----:B------:R-:W2:Y:S01]  /*2bf60*/  LDL.LU R108, [R1+0x70] ;  /* 0x00007000016c7983 */ /* 0x000ea20000300800 */
[----:B------:R-:W-:Y:S02]  /*2bf70*/  IADD3 R194, R194, R16, R4 ;  /* 0x00000010c2c27210 */ /* 0x000fe40007ffe004 */
[----:B------:R-:W-:-:S04]  /*2bf80*/  SHF.L.U32 R4, R154, 0x1, RZ ;  /* 0x000000019a047819 */ /* 0x000fc800000006ff */
[----:B------:R-:W-:Y:S02]  /*2bf90*/  LOP3.LUT R4, R4, 0xf8, RZ, 0xc0, !PT ;  /* 0x000000f804047812 */ /* 0x000fe400078ec0ff */
[----:B------:R-:W-:Y:S01]  /*2bfa0*/  SHF.R.U32.HI R5, RZ, 0x1, R154 ;  /* 0x00000001ff057819 */ /* 0x000fe2000001169a */
[----:B------:R-:W-:Y:S01]  /*2bfb0*/  FMUL R154, R138, R104 ;  /* 0x000000688a9a7220 */ /* 0x000fe20000400000 */
[----:B------:R-:W-:Y:S01]  /*2bfc0*/  IADD3 R16, R16, R4, RZ ;  /* 0x0000000410107210 */ /* 0x000fe20007ffe0ff */
[----:B------:R-:W2:Y:S01]  /*2bfd0*/  LDL.LU R104, [R1+0x80] ;  /* 0x0000800001687983 */ /* 0x000ea20000300800 */
[----:B------:R-:W-:Y:S01]  /*2bfe0*/  @P4 MOV R4, 0x7f800000 ;  /* 0x7f80000000044802 */ /* 0x000fe20000000f00 */
[C---:B------:R-:W-:Y:S01]  /*2bff0*/  FMUL R152, R138.reuse, R100 ;  /* 0x000000648a987220 */ /* 0x040fe20000400000 */
[----:B------:R-:W-:Y:S01]  /*2c000*/  LOP3.LUT R5, R5, 0x4, RZ, 0xc0, !PT ;  /* 0x0000000405057812 */ /* 0x000fe200078ec0ff */
[C---:B------:R-:W-:Y:S01]  /*2c010*/  FMUL R165, R138.reuse, R117 ;  /* 0x000000758aa57220 */ /* 0x040fe20000400000 */
[----:B------:R-:W2:Y:S01]  /*2c020*/  LDL.LU R100, [R1+0xa4] ;  /* 0x0000a40001647983 */ /* 0x000ea20000300800 */
[C---:B------:R-:W-:Y:S01]  /*2c030*/  FMUL R116, R138.reuse, R49 ;  /* 0x000000318a747220 */ /* 0x040fe20000400000 */
[C---:B------:R-:W-:Y:S01]  /*2c040*/  FMUL R166, R138.reuse, R120 ;  /* 0x000000788aa67220 */ /* 0x040fe20000400000 */
[C---:B------:R-:W-:Y:S01]  /*2c050*/  FMUL R117, R138.reuse, R48 ;  /* 0x000000308a757220 */ /* 0x040fe20000400000 */
[----:B------:R-:W4:Y:S01]  /*2c060*/  LDL.LU R49, [R1+0x190] ;  /* 0x0001900001317983 */ /* 0x000f220000300800 */
[C---:B------:R-:W-:Y:S01]  /*2c070*/  FMUL R167, R138.reuse, R121 ;  /* 0x000000798aa77220 */ /* 0x040fe20000400000 */
[----:B------:R-:W-:Y:S01]  /*2c080*/  FMUL R120, R138, R45 ;  /* 0x0000002d8a787220 */ /* 0x000fe20000400000 */
[----:B------:R-:W-:Y:S01]  /*2c090*/  @P4 FFMA.FTZ R208, R0, R4, +INF ;  /* 0x7f80000000d04423 */ /* 0x000fe20000010004 */
[----:B------:R-:W2:Y:S01]  /*2c0a0*/  LDL.LU R48, [R1+0x1a0] ;  /* 0x0001a00001307983 */ /* 0x000ea20000300800 */
[----:B------:R-:W-:Y:S01]  /*2c0b0*/  @!P5 FMUL R8, R8, 16777216 ;  /* 0x4b8000000808d820 */ /* 0x000fe20000400000 */
[C---:B------:R-:W-:Y:S01]  /*2c0c0*/  FMUL R121, R138.reuse, R44 ;  /* 0x0000002c8a797220 */ /* 0x040fe20000400000 */
[----:B------:R-:W-:Y:S01]  /*2c0d0*/  IADD3 R194, R5, R194, RZ ;  /* 0x000000c205c27210 */ /* 0x000fe20007ffe0ff */
[----:B------:R-:W4:Y:S01]  /*2c0e0*/  LDL.LU R45, [R1+0x1a4] ;  /* 0x0001a400012d7983 */ /* 0x000f220000300800 */
[----:B------:R-:W-:Y:S01]  /*2c0f0*/  @!P5 FMUL R9, R9, 16777216 ;  /* 0x4b8000000909d820 */ /* 0x000fe20000400000 */
[C---:B------:R-:W-:Y:S01]  /*2c100*/  FMUL R4, R138.reuse, R41 ;  /* 0x000000298a047220 */ /* 0x040fe20000400000 */
[C---:B------:R-:W-:Y:S01]  /*2c110*/  FMUL R5, R138.reuse, R40 ;  /* 0x000000288a057220 */ /* 0x040fe20000400000 */
[----:B------:R-:W2:Y:S01]  /*2c120*/  LDL.LU R44, [R1+0x1b0] ;  /* 0x0001b000012c7983 */ /* 0x000ea20000300800 */
[C---:B------:R-:W-:Y:S01]  /*2c130*/  FMUL R6, R138.reuse, R37 ;  /* 0x000000258a067220 */ /* 0x040fe20000400000 */
[----:B------:R-:W-:-:S02]  /*2c140*/  FMUL R7, R138, R36 ;  /* 0x000000248a077220 */ /* 0x000fc40000400000 */
[----:B------:R-:W4:Y:S01]  /*2c150*/  LDL.LU R41, [R1+0x1b4] ;  /* 0x0001b40001297983 */ /* 0x000f220000300800 */
[----:B------:R-:W-:-:S03]  /*2c160*/  FMUL R151, R3, R8 ;  /* 0x0000000803977220 */ /* 0x000fc60000400000 */
[----:B------:R-:W2:Y:S01]  /*2c170*/  LDL.LU R40, [R1+0x1c0] ;  /* 0x0001c00001287983 */ /* 0x000ea20000300800 */
[----:B------:R-:W-:-:S03]  /*2c180*/  FMUL R150, R3, R9 ;  /* 0x0000000903967220 */ /* 0x000fc60000400000 */
[----:B------:R-:W4:Y:S01]  /*2c190*/  LDL.LU R37, [R1+0x1c4] ;  /* 0x0001c40001257983 */ /* 0x000f220000300800 */
[----:B------:R-:W-:-:S03]  /*2c1a0*/  @!P5 FMUL R10, R10, 16777216 ;  /* 0x4b8000000a0ad820 */ /* 0x000fc60000400000 */
[----:B------:R-:W2:Y:S04]  /*2c1b0*/  LDL.LU R36, [R1+0x1d4] ;  /* 0x0001d40001247983 */ /* 0x000ea80000300800 */
[----:B------:R-:W4:Y:S04]  /*2c1c0*/  LDL.LU R8, [R1+0x1f0] ;  /* 0x0001f00001087983 */ /* 0x000f280000300800 */
[----:B------:R-:W2:Y:S01]  /*2c1d0*/  LDL.LU R9, [R1+0x1f4] ;  /* 0x0001f40001097983 */ /* 0x000ea20000300800 */
[----:B------:R-:W-:Y:S01]  /*2c1e0*/  FMUL R192, R138, R149 ;  /* 0x000000958ac07220 */ /* 0x000fe20000400000 */
[----:B------:R-:W-:-:S02]  /*2c1f0*/  FMUL R149, R3, R10 ;  /* 0x0000000a03957220 */ /* 0x000fc40000400000 */
[----:B------:R-:W4:Y:S01]  /*2c200*/  LDL.LU R10, [R1+0x1e0] ;  /* 0x0001e000010a7983 */ /* 0x000f220000300800 */
[----:B------:R-:W-:Y:S01]  /*2c210*/  @!P5 FMUL R15, R15, 16777216 ;  /* 0x4b8000000f0fd820 */ /* 0x000fe20000400000 */
[----:B------:R-:W-:Y:S01]  /*2c220*/  @!P5 FMUL R95, R95, 16777216 ;  /* 0x4b8000005f5fd820 */ /* 0x000fe20000400000 */
[----:B------:R-:W-:Y:S01]  /*2c230*/  @!P5 FMUL R87, R87, 16777216 ;  /* 0x4b8000005757d820 */ /* 0x000fe20000400000 */
[----:B------:R-:W-:Y:S01]  /*2c240*/  @!P5 FMUL R98, R98, 16777216 ;  /* 0x4b8000006262d820 */ /* 0x000fe20000400000 */
[----:B------:R-:W-:Y:S01]  /*2c250*/  @!P5 FMUL R91, R91, 16777216 ;  /* 0x4b8000005b5bd820 */ /* 0x000fe20000400000 */
[----:B------:R-:W-:Y:S01]  /*2c260*/  @!P5 FMUL R99, R99, 16777216 ;  /* 0x4b8000006363d820 */ /* 0x000fe20000400000 */
[C---:B------:R-:W-:Y:S01]  /*2c270*/  FMUL R191, R138.reuse, R148 ;  /* 0x000000948abf7220 */ /* 0x040fe20000400000 */
[C---:B------:R-:W-:Y:S01]  /*2c280*/  FMUL R185, R138.reuse, R141 ;  /* 0x0000008d8ab97220 */ /* 0x040fe20000400000 */
[C---:B------:R-:W-:Y:S01]  /*2c290*/  FMUL R181, R138.reuse, R133 ;  /* 0x000000858ab57220 */ /* 0x040fe20000400000 */
[C---:B------:R-:W-:Y:S01]  /*2c2a0*/  FMUL R148, R3.reuse, R15 ;  /* 0x0000000f03947220 */ /* 0x040fe20000400000 */
[----:B------:R-:W-:Y:S01]  /*2c2b0*/  FMUL R183, R138, R137 ;  /* 0x000000898ab77220 */ /* 0x000fe20000400000 */
[----:B------:R-:W4:Y:S01]  /*2c2c0*/  LDL.LU R15, [R1+0x1e4] ;  /* 0x0001e400010f7983 */ /* 0x000f220000300800 */
[C---:B------:R-:W-:Y:S01]  /*2c2d0*/  FMUL R141, R3.reuse, R87 ;  /* 0x00000057038d7220 */ /* 0x040fe20000400000 */
[C---:B------:R-:W-:Y:S01]  /*2c2e0*/  FMUL R133, R3.reuse, R95 ;  /* 0x0000005f03857220 */ /* 0x040fe20000400000 */
[C---:B------:R-:W-:Y:S01]  /*2c2f0*/  FMUL R137, R3.reuse, R91 ;  /* 0x0000005b03897220 */ /* 0x040fe20000400000 */
[----:B------:R-:W4:Y:S01]  /*2c300*/  LDL.LU R95, [R1+0x194] ;  /* 0x00019400015f7983 */ /* 0x000f220000300800 */
[C---:B------:R-:W-:Y:S01]  /*2c310*/  FMUL R87, R3.reuse, R98 ;  /* 0x0000006203577220 */ /* 0x040fe20000400000 */
[----:B------:R-:W-:-:S02]  /*2c320*/  FMUL R91, R3, R99 ;  /* 0x00000063035b7220 */ /* 0x000fc40000400000 */
[----:B------:R-:W4:Y:S04]  /*2c330*/  LDL.LU R98, [R1+0x180] ;  /* 0x0001800001627983 */ /* 0x000f280000300800 */
[----:B------:R-:W4:Y:S01]  /*2c340*/  LDL.LU R99, [R1+0x184] ;  /* 0x0001840001637983 */ /* 0x000f220000300800 */
[----:B------:R-:W-:Y:S01]  /*2c350*/  @!P5 FMUL R102, R102, 16777216 ;  /* 0x4b8000006666d820 */ /* 0x000fe20000400000 */
[----:B------:R-:W-:Y:S01]  /*2c360*/  FMUL R180, R138, R132 ;  /* 0x000000848ab47220 */ /* 0x000fe20000400000 */
[----:B------:R-:W-:Y:S01]  /*2c370*/  @!P5 FMUL R103, R103, 16777216 ;  /* 0x4b8000006767d820 */ /* 0x000fe20000400000 */
[----:B------:R-:W-:Y:S01]  /*2c380*/  @!P5 FMUL R106, R106, 16777216 ;  /* 0x4b8000006a6ad820 */ /* 0x000fe20000400000 */
[C---:B------:R-:W-:Y:S02]  /*2c390*/  FMUL R132, R3.reuse, R102 ;  /* 0x0000006603847220 */ /* 0x040fe40000400000 */
[----:B------:R-:W4:Y:S01]  /*2c3a0*/  LDL.LU R102, [R1+0x90] ;  /* 0x0000900001667983 */ /* 0x000f220000300800 */
        /* <DEDUP_REMOVED lines=33> */
[C---:B------:R-:W-:Y:S01]  /*2c5c0*/  FMUL R136, R3.reuse, R103 ;  /* 0x0000006703887220 */ /* 0x040fe20000400000 */
[----:B------:R-:W-:Y:S01]  /*2c5d0*/  FMUL R138, R3, R106 ;  /* 0x0000006a038a7220 */ /* 0x000fe20000400000 */
[----:B------:R-:W4:Y:S04]  /*2c5e0*/  LDL.LU R103, [R1+0x94] ;  /* 0x0000940001677983 */ /* 0x000f280000300800 */
[----:B------:R-:W4:Y:S01]  /*2c5f0*/  LDL.LU R106, [R1+0x84] ;  /* 0x00008400016a7983 */ /* 0x000f220000300800 */
[----:B------:R-:W-:-:S04]  /*2c600*/  @!P5 FMUL R107, R107, 16777216 ;  /* 0x4b8000006b6bd820 */ /* 0x000fc80000400000 */
[----:B------:R-:W-:Y:S02]  /*2c610*/  FMUL R139, R3, R107 ;  /* 0x0000006b038b7220 */ /* 0x000fe40000400000 */
[----:B------:R-:W4:Y:S01]  /*2c620*/  LDL.LU R107, [R1+0x74] ;  /* 0x00007400016b7983 */ /* 0x000f220000300800 */
[----:B------:R-:W-:-:S04]  /*2c630*/  @!P5 FMUL R110, R110, 16777216 ;  /* 0x4b8000006e6ed820 */ /* 0x000fc80000400000 */
[----:B------:R-:W-:Y:S02]  /*2c640*/  FMUL R140, R3, R110 ;  /* 0x0000006e038c7220 */ /* 0x000fe40000400000 */
[----:B------:R-:W4:Y:S01]  /*2c650*/  LDL.LU R110, [R1+0xd4] ;  /* 0x0000d400016e7983 */ /* 0x000f220000300800 */
[----:B------:R-:W-:Y:S01]  /*2c660*/  FSETP.NEU.AND P4, PT, R0, RZ, PT ;  /* 0x000000ff0000720b */ /* 0x000fe20003f8d000 */
        /* <DEDUP_REMOVED lines=88> */
[----:B------:R-:W-:-:S05]  /*2cbf0*/  FMUL R134, R211, 0.25 ;  /* 0x3e800000d3867820 */ /* 0x000fca0000400000 */
[----:B------:R-:W-:Y:S01]  /*2cc00*/  FSEL R134, R134, R211, P3 ;  /* 0x000000d386867208 */ /* 0x000fe20001800000 */
[----:B---3--:R-:W-:-:S05]  /*2cc10*/  FMUL R211, R33, 0.25 ;  /* 0x3e80000021d37820 */ /* 0x008fca0000400000 */
[----:B------:R-:W-:Y:S01]  /*2cc20*/  FSEL R211, R211, R33, P3 ;  /* 0x00000021d3d37208 */ /* 0x000fe20001800000 */
[----:B--2---:R-:W-:-:S05]  /*2cc30*/  FMUL R0, R9, 0.25 ;  /* 0x3e80000009007820 */ /* 0x004fca0000400000 */
[----:B------:R-:W-:Y:S01]  /*2cc40*/  FSEL R0, R0, R9, P3 ;  /* 0x0000000900007208 */ /* 0x000fe20001800000 */
[----:B----4-:R-:W-:-:S05]  /*2cc50*/  FMUL R9, R10, 0.25 ;  /* 0x3e8000000a097820 */ /* 0x010fca0000400000 */
        /* <DEDUP_REMOVED lines=22> */
[----:B------:R-:W-:-:S04]  /*2cdc0*/  FMUL R3, R8, 0.25 ;  /* 0x3e80000008037820 */ /* 0x000fc80000400000 */
        /* <DEDUP_REMOVED lines=14> */
[----:B------:R-:W-:Y:S01]  /*2ceb0*/  FMUL R33, R100, 0.25 ;  /* 0x3e80000064217820 */ /* 0x000fe20000400000 */
[----:B------:R-:W-:Y:S01]  /*2cec0*/  FSEL R31, R31, R37, P3 ;  /* 0x000000251f1f7208 */ /* 0x000fe20001800000 */
[----:B------:R-:W-:Y:S02]  /*2ced0*/  FMUL R37, R41, 0.25 ;  /* 0x3e80000029257820 */ /* 0x000fe40000400000 */
        /* <DEDUP_REMOVED lines=26> */
[----:B------:R-:W-:Y:S01]  /*2d080*/  @!P6 FMUL R102, R102, 16777216 ;  /* 0x4b8000006666e820 */ /* 0x000fe20000400000 */
[----:B------:R-:W-:Y:S01]  /*2d090*/  @!P6 FMUL R106, R106, 16777216 ;  /* 0x4b8000006a6ae820 */ /* 0x000fe20000400000 */
[----:B------:R-:W-:Y:S01]  /*2d0a0*/  FMUL R108, R124, 0.25 ;  /* 0x3e8000007c6c7820 */ /* 0x000fe20000400000 */
[----:B------:R-:W-:Y:S01]  /*2d0b0*/  FSEL R98, R98, R157, P3 ;  /* 0x0000009d62627208 */ /* 0x000fe20001800000 */
[----:B------:R-:W-:Y:S01]  /*2d0c0*/  FMUL R157, R158, 0.25 ;  /* 0x3e8000009e9d7820 */ /* 0x000fe20000400000 */
[----:B------:R-:W-:Y:S01]  /*2d0d0*/  FSEL R114, R114, R228, P3 ;  /* 0x000000e472727208 */ /* 0x000fe20001800000 */
[C---:B------:R-:W-:Y:S01]  /*2d0e0*/  FMUL R127, R135.reuse, R102 ;  /* 0x00000066877f7220 */ /* 0x040fe20000400000 */
[----:B------:R-:W-:Y:S01]  /*2d0f0*/  FSEL R34, R34, R35, P3 ;  /* 0x0000002322227208 */ /* 0x000fe20001800000 */
[----:B------:R-:W-:Y:S01]  /*2d100*/  FMUL R228, R135, R106 ;  /* 0x0000006a87e47220 */ /* 0x000fe20000400000 */
[----:B------:R-:W-:Y:S01]  /*2d110*/  FMUL R35, R103, 0.25 ;  /* 0x3e80000067237820 */ /* 0x000fe20000400000 */
[----:B------:R-:W-:-:S02]  /*2d120*/  F2FP.BF16.F32.PACK_AB R102, R6, R7 ;  /* 0x000000070666723e */ /* 0x000fc400000010ff */
[----:B------:R-:W-:Y:S01]  /*2d130*/  F2FP.BF16.F32.PACK_AB R106, R4, R5 ;  /* 0x00000005046a723e */ /* 0x000fe200000010ff */
[----:B------:R-:W-:Y:S01]  /*2d140*/  BAR.SYNC.DEFER_BLOCKING 0x0 ;  /* 0x0000000000007b1d */ /* 0x000fe20000010000 */
[----:B------:R-:W-:Y:S01]  /*2d150*/  FSEL R108, R108, R124, P3 ;  /* 0x0000007c6c6c7208 */ /* 0x000fe20001800000 */
[----:B------:R-:W-:Y:S01]  /*2d160*/  FMUL R115, R213, 0.25 ;  /* 0x3e800000d5737820 */ /* 0x000fe20000400000 */
[----:B------:R-:W-:Y:S01]  /*2d170*/  FMUL R124, R212, 0.25 ;  /* 0x3e800000d47c7820 */ /* 0x000fe20000400000 */
[----:B------:R-:W-:Y:S01]  /*2d180*/  FSEL R157, R157, R158, P3 ;  /* 0x0000009e9d9d7208 */ /* 0x000fe20001800000 */
[----:B------:R-:W-:Y:S01]  /*2d190*/  FMUL R158, R169, 0.25 ;  /* 0x3e800000a99e7820 */ /* 0x000fe20000400000 */
[----:B------:R-:W-:Y:S01]  /*2d1a0*/  FSEL R35, R35, R103, P3 ;  /* 0x0000006723237208 */ /* 0x000fe20001800000 */
[----:B------:R-:W-:Y:S01]  /*2d1b0*/  FMUL R103, R104, 0.25 ;  /* 0x3e80000068677820 */ /* 0x000fe20000400000 */
[----:B------:R-:W-:Y:S02]  /*2d1c0*/  FSEL R115, R115, R213, P3 ;  /* 0x000000d573737208 */ /* 0x000fe40001800000 */
[----:B------:R-:W-:Y:S01]  /*2d1d0*/  FSEL R124, R124, R212, P3 ;  /* 0x000000d47c7c7208 */ /* 0x000fe20001800000 */
[----:B------:R-:W-:Y:S01]  /*2d1e0*/  @!P6 FMUL R100, R100, 16777216 ;  /* 0x4b8000006464e820 */ /* 0x000fe20000400000 */
[----:B------:R-:W-:Y:S01]  /*2d1f0*/  FSEL R158, R158, R169, P3 ;  /* 0x000000a99e9e7208 */ /* 0x000fe20001800000 */
[----:B------:R-:W-:Y:S01]  /*2d200*/  FMUL R169, R170, 0.25 ;  /* 0x3e800000aaa97820 */ /* 0x000fe20000400000 */
[----:B------:R-:W-:Y:S01]  /*2d210*/  FSEL R103, R103, R104, P3 ;  /* 0x0000006867677208 */ /* 0x000fe20001800000 */
[----:B------:R-:W0:Y:S01]  /*2d220*/  LDS.128 R4, [R30] ;  /* 0x000000001e047984 */ /* 0x000e220000000c00 */
[----:B------:R-:W-:Y:S01]  /*2d230*/  @!P6 FMUL R115, R115, 16777216 ;  /* 0x4b8000007373e820 */ /* 0x000fe20000400000 */
[----:B------:R-:W-:Y:S01]  /*2d240*/  @!P6 FMUL R124, R124, 16777216 ;  /* 0x4b8000007c7ce820 */ /* 0x000fe20000400000 */
[----:B------:R-:W-:Y:S01]  /*2d250*/  FMUL R213, R135, R100 ;  /* 0x0000006487d57220 */ /* 0x000fe20000400000 */
[----:B------:R-:W-:Y:S01]  /*2d260*/  FSEL R169, R169, R170, P3 ;  /* 0x000000aaa9a97208 */ /* 0x000fe20001800000 */
[----:B------:R-:W-:Y:S01]  /*2d270*/  @!P6 FMUL R103, R103, 16777216 ;  /* 0x4b8000006767e820 */ /* 0x000fe20000400000 */
[C---:B------:R-:W-:Y:S01]  /*2d280*/  FMUL R100, R135.reuse, R115 ;  /* 0x0000007387647220 */ /* 0x040fe20000400000 */
[----:B------:R-:W-:Y:S01]  /*2d290*/  FMUL R124, R135, R124 ;  /* 0x0000007c877c7220 */ /* 0x000fe20000400000 */
[----:B------:R-:W-:Y:S01]  /*2d2a0*/  FMUL R170, R177, 0.25 ;  /* 0x3e800000b1aa7820 */ /* 0x000fe20000400000 */
[----:B------:R-:W-:Y:S01]  /*2d2b0*/  FMUL R131, R135, R103 ;  /* 0x0000006787837220 */ /* 0x000fe20000400000 */
[----:B------:R-:W-:-:S02]  /*2d2c0*/  F2FP.BF16.F32.PACK_AB R101, R101, R32 ;  /* 0x000000206565723e */ /* 0x000fc400000010ff */
[----:B------:R-:W-:Y:S02]  /*2d2d0*/  F2FP.BF16.F32.PACK_AB R100, R100, R124 ;  /* 0x0000007c6464723e */ /* 0x000fe400000010ff */
[----:B------:R-:W-:Y:S01]  /*2d2e0*/  F2FP.BF16.F32.PACK_AB R103, R143, R142 ;  /* 0x0000008e8f67723e */ /* 0x000fe200000010ff */
[----:B------:R-:W-:Y:S01]  /*2d2f0*/  BAR.SYNC.DEFER_BLOCKING 0x0 ;  /* 0x0000000000007b1d */ /* 0x000fe20000010000 */
[----:B------:R-:W-:Y:S01]  /*2d300*/  FSEL R170, R170, R177, P3 ;  /* 0x000000b1aaaa7208 */ /* 0x000fe20001800000 */
[----:B------:R-:W-:-:S05]  /*2d310*/  FMUL R177, R178, 0.25 ;  /* 0x3e800000b2b17820 */ /* 0x000fca0000400000 */
[----:B------:R-:W-:Y:S01]  /*2d320*/  FSEL R177, R177, R178, P3 ;  /* 0x000000b2b1b17208 */ /* 0x000fe20001800000 */
[----:B------:R-:W-:-:S05]  /*2d330*/  FMUL R178, R145, 0.25 ;  /* 0x3e80000091b27820 */ /* 0x000fca0000400000 */
[----:B------:R-:W-:Y:S01]  /*2d340*/  FSEL R178, R178, R145, P3 ;  /* 0x00000091b2b27208 */ /* 0x000fe20001800000 */
[----:B------:R-:W-:Y:S01]  /*2d350*/  FMUL R145, R147, 0.25 ;  /* 0x3e80000093917820 */ /* 0x000fe20000400000 */
[----:B------:R-:W-:Y:S01]  /*2d360*/  STSM.16.M88.4 [R2], R100 ;  /* 0x0000006402007844 */ /* 0x000fe20000000200 */
[----:B------:R-:W-:Y:S03]  /*2d370*/  BAR.SYNC.DEFER_BLOCKING 0x0 ;  /* 0x0000000000007b1d */ /* 0x000fe60000010000 */
[----:B------:R-:W-:Y:S01]  /*2d380*/  FSEL R145, R145, R147, P3 ;  /* 0x0000009391917208 */ /* 0x000fe20001800000 */
[----:B------:R-:W-:Y:S01]  /*2d390*/  FMUL R104, R107, 0.25 ;  /* 0x3e8000006b687820 */ /* 0x000fe20000400000 */
[----:B------:R-:W-:Y:S01]  /*2d3a0*/  FMUL R147, R196, 0.25 ;  /* 0x3e800000c4937820 */ /* 0x000fe20000400000 */
[----:B------:R-:W-:Y:S01]  /*2d3b0*/  @!P6 FMUL R33, R33, 16777216 ;  /* 0x4b8000002121e820 */ /* 0x000fe20000400000 */
[----:B------:R-:W-:Y:S01]  /*2d3c0*/  @!P6 FMUL R34, R34, 16777216 ;  /* 0x4b8000002222e820 */ /* 0x000fe20000400000 */
[----:B------:R-:W-:Y:S01]  /*2d3d0*/  @!P6 FMUL R35, R35, 16777216 ;  /* 0x4b8000002323e820 */ /* 0x000fe20000400000 */
[----:B------:R-:W-:Y:S01]  /*2d3e0*/  FSEL R104, R104, R107, P3 ;  /* 0x0000006b68687208 */ /* 0x000fe20001800000 */
[----:B------:R-:W-:Y:S01]  /*2d3f0*/  FMUL R107, R112, 0.25 ;  /* 0x3e800000706b7820 */ /* 0x000fe20000400000 */
[----:B------:R-:W-:Y:S01]  /*2d400*/  FSEL R147, R147, R196, P3 ;  /* 0x000000c493937208 */ /* 0x000fe20001800000 */
[----:B------:R-:W-:Y:S01]  /*2d410*/  FMUL R196, R197, 0.25 ;  /* 0x3e800000c5c47820 */ /* 0x000fe20000400000 */
[C---:B------:R-:W-:Y:S01]  /*2d420*/  FMUL R119, R135.reuse, R33 ;  /* 0x0000002187777220 */ /* 0x040fe20000400000 */
[C---:B------:R-:W-:Y:S01]  /*2d430*/  FMUL R123, R135.reuse, R34 ;  /* 0x00000022877b7220 */ /* 0x040fe20000400000 */
[----:B------:R-:W-:Y:S01]  /*2d440*/  FMUL R212, R135, R35 ;  /* 0x0000002387d47220 */ /* 0x000fe20000400000 */
[----:B------:R-:W-:Y:S01]  /*2d450*/  FSEL R107, R107, R112, P3 ;  /* 0x000000706b6b7208 */ /* 0x000fe20001800000 */
[----:B------:R-:W-:Y:S01]  /*2d460*/  FMUL R112, R243, 0.25 ;  /* 0x3e800000f3707820 */ /* 0x000fe20000400000 */
[----:B------:R-:W-:Y:S01]  /*2d470*/  FSEL R196, R196, R197, P3 ;  /* 0x000000c5c4c47208 */ /* 0x000fe20001800000 */
[----:B------:R-:W-:Y:S01]  /*2d480*/  FMUL R197, R110, 0.25 ;  /* 0x3e8000006ec57820 */ /* 0x000fe20000400000 */
[----:B------:R-:W2:Y:S02]  /*2d490*/  LDS.128 R32, [R30] ;  /* 0x000000001e207984 */ /* 0x000ea40000000c00 */
[----:B------:R-:W-:-:S02]  /*2d4a0*/  FSEL R112, R112, R243, P3 ;  /* 0x000000f370707208 */ /* 0x000fc40001800000 */
[----:B------:R-:W-:Y:S01]  /*2d4b0*/  FSEL R197, R197, R110, P3 ;  /* 0x0000006ec5c57208 */ /* 0x000fe20001800000 */
[----:B------:R-:W-:Y:S01]  /*2d4c0*/  FMUL R110, R128, 0.25 ;  /* 0x3e800000806e7820 */ /* 0x000fe20000400000 */
[----:B------:R-:W-:Y:S01]  /*2d4d0*/  @!P6 FMUL R104, R104, 16777216 ;  /* 0x4b8000006868e820 */ /* 0x000fe20000400000 */
[----:B------:R-:W-:Y:S01]  /*2d4e0*/  @!P6 FMUL R112, R112, 16777216 ;  /* 0x4b8000007070e820 */ /* 0x000fe20000400000 */
[----:B------:R-:W-:Y:S02]  /*2d4f0*/  @!P6 FMUL R114, R114, 16777216 ;  /* 0x4b8000007272e820 */ /* 0x000fe40000400000 */
[----:B------:R-:W-:Y:S01]  /*2d500*/  FSEL R110, R110, R128, P3 ;  /* 0x000000806e6e7208 */ /* 0x000fe20001800000 */
[----:B------:R-:W-:Y:S01]  /*2d510*/  FMUL R128, R135, R104 ;  /* 0x0000006887807220 */ /* 0x000fe20000400000 */
[----:B------:R-:W-:Y:S01]  /*2d520*/  @!P6 FMUL R107, R107, 16777216 ;  /* 0x4b8000006b6be820 */ /* 0x000fe20000400000 */
[C---:B------:R-:W-:Y:S01]  /*2d530*/  FMUL R104, R135.reuse, R112 ;  /* 0x0000007087687220 */ /* 0x040fe20000400000 */
[----:B------:R-:W-:Y:S01]  /*2d540*/  FMUL R114, R135, R114 ;  /* 0x0000007287727220 */ /* 0x000fe20000400000 */
[----:B------:R-:W-:Y:S01]  /*2d550*/  F2FP.BF16.F32.PACK_AB R105, R105, R130 ;  /* 0x000000826969723e */ /* 0x000fe200000010ff */
[----:B------:R-:W-:Y:S01]  /*2d560*/  FMUL R243, R135, R107 ;  /* 0x0000006b87f37220 */ /* 0x000fe20000400000 */
[----:B------:R-:W-:-:S02]  /*2d570*/  F2FP.BF16.F32.PACK_AB R107, R189, R187 ;  /* 0x000000bbbd6b723e */ /* 0x000fc400000010ff */
[----:B------:R-:W-:Y:S01]  /*2d580*/  F2FP.BF16.F32.PACK_AB R104, R104, R114 ;  /* 0x000000726868723e */ /* 0x000fe200000010ff */
[----:B------:R-:W-:Y:S06]  /*2d590*/  BAR.SYNC.DEFER_BLOCKING 0x0 ;  /* 0x0000000000007b1d */ /* 0x000fec0000010000 */
[----:B------:R-:W-:Y:S02]  /*2d5a0*/  STSM.16.M88.4 [R2], R104 ;  /* 0x0000006802007844 */ /* 0x000fe40000000200 */
[----:B------:R-:W-:Y:S01]  /*2d5b0*/  BAR.SYNC.DEFER_BLOCKING 0x0 ;  /* 0x0000000000007b1d */ /* 0x000fe20000010000 */
[----:B------:R-:W-:Y:S01]  /*2d5c0*/  FMUL R111, R244, 0.25 ;  /* 0x3e800000f46f7820 */ /* 0x000fe20000400000 */
[----:B------:R-:W-:-:S04]  /*2d5d0*/  @!P6 FMUL R108, R108, 16777216 ;  /* 0x4b8000006c6ce820 */ /* 0x000fc80000400000 */
[----:B------:R-:W-:Y:S01]  /*2d5e0*/  FSEL R111, R111, R244, P3 ;  /* 0x000000f46f6f7208 */ /* 0x000fe20001800000 */
[----:B------:R-:W-:Y:S01]  /*2d5f0*/  @!P6 FMUL R110, R110, 16777216 ;  /* 0x4b8000006e6ee820 */ /* 0x000fe20000400000 */
[----:B------:R-:W-:-:S03]  /*2d600*/  FMUL R244, R135, R108 ;  /* 0x0000006c87f47220 */ /* 0x000fc60000400000 */
[----:B------:R-:W-:Y:S01]  /*2d610*/  @!P6 FMUL R111, R111, 16777216 ;  /* 0x4b8000006f6fe820 */ /* 0x000fe20000400000 */
[----:B------:R-:W3:Y:S01]  /*2d620*/  LDS.128 R100, [R30] ;  /* 0x000000001e647984 */ /* 0x000ee20000000c00 */
[C---:B------:R-:W-:Y:S02]  /*2d630*/  FMUL R108, R135.reuse, R110 ;  /* 0x0000006e876c7220 */ /* 0x040fe40000400000 */
[----:B------:R-:W-:Y:S01]  /*2d640*/  FMUL R111, R135, R111 ;  /* 0x0000006f876f7220 */ /* 0x000fe20000400000 */
[----:B------:R-:W-:Y:S02]  /*2d650*/  F2FP.BF16.F32.PACK_AB R109, R109, R126 ;  /* 0x0000007e6d6d723e */ /* 0x000fe400000010ff */
[----:B------:R-:W-:Y:S02]  /*2d660*/  F2FP.BF16.F32.PACK_AB R110, R120, R121 ;  /* 0x00000079786e723e */ /* 0x000fe400000010ff */
[----:B------:R-:W-:Y:S02]  /*2d670*/  F2FP.BF16.F32.PACK_AB R108, R108, R111 ;  /* 0x0000006f6c6c723e */ /* 0x000fe400000010ff */
[----:B------:R-:W-:Y:S01]  /*2d680*/  F2FP.BF16.F32.PACK_AB R111, R199, R193 ;  /* 0x000000c1c76f723e */ /* 0x000fe200000010ff */
[----:B------:R-:W-:Y:S01]  /*2d690*/  BAR.SYNC.DEFER_BLOCKING 0x0 ;  /* 0x0000000000007b1d */ /* 0x000fe20000010000 */
[----:B------:R-:W-:-:S02]  /*2d6a0*/  F2FP.BF16.F32.PACK_AB R112, R243, R244 ;  /* 0x000000f4f370723e */ /* 0x000fc400000010ff */
[----:B------:R-:W-:Y:S02]  /*2d6b0*/  F2FP.BF16.F32.PACK_AB R113, R113, R122 ;  /* 0x0000007a7171723e */ /* 0x000fe400000010ff */
[----:B------:R-:W-:Y:S02]  /*2d6c0*/  F2FP.BF16.F32.PACK_AB R114, R116, R117 ;  /* 0x000000757472723e */ /* 0x000fe400000010ff */
[----:B------:R-:W-:Y:S02]  /*2d6d0*/  F2FP.BF16.F32.PACK_AB R115, R201, R200 ;  /* 0x000000c8c973723e */ /* 0x000fe400000010ff */
[----:B------:R-:W-:Y:S02]  /*2d6e0*/  F2FP.BF16.F32.PACK_AB R124, R127, R131 ;  /* 0x000000837f7c723e */ /* 0x000fe400000010ff */
[----:B------:R-:W-:Y:S02]  /*2d6f0*/  F2FP.BF16.F32.PACK_AB R129, R129, R118 ;  /* 0x000000768181723e */ /* 0x000fe400000010ff */
[----:B------:R-:W-:Y:S01]  /*2d700*/  F2FP.BF16.F32.PACK_AB R125, R125, R144 ;  /* 0x000000907d7d723e */ /* 0x000fe200000010ff */
[----:B------:R-:W-:Y:S01]  /*2d710*/  @!P6 FMUL R210, R210, 16777216 ;  /* 0x4b800000d2d2e820 */ /* 0x000fe20000400000 */
        /* <DEDUP_REMOVED lines=9> */
[----:B------:R-:W-:Y:S01]  /*2d7b0*/  STSM.16.M88.4 [R2], R108 ;  /* 0x0000006c02007844 */ /* 0x000fe20000000200 */
[----:B------:R-:W-:Y:S01]  /*2d7c0*/  @!P6 FMUL R3, R3, 16777216 ;  /* 0x4b8000000303e820 */ /* 0x000fe20000400000 */
[----:B------:R-:W-:Y:S01]  /*2d7d0*/  @!P6 FMUL R8, R8, 16777216 ;  /* 0x4b8000000808e820 */ /* 0x000fe20000400000 */
[----:B------:R-:W-:Y:S01]  /*2d7e0*/  @!P6 FMUL R9, R9, 16777216 ;  /* 0x4b8000000909e820 */ /* 0x000fe20000400000 */
        /* <DEDUP_REMOVED lines=24> */
[----:B------:R-:W4:Y:S01]  /*2d970*/  LDS.128 R104, [R30] ;  /* 0x000000001e687984 */ /* 0x000f220000000c00 */
        /* <DEDUP_REMOVED lines=12> */
[----:B------:R-:W-:Y:S01]  /*2da40*/  F2FP.BF16.F32.PACK_AB R133, R133, R87 ;  /* 0x000000578585723e */ /* 0x000fe200000010ff */
[----:B------:R-:W2:Y:S01]  /*2da50*/  LDL.LU R243, [R1+0xf54] ;  /* 0x000f540001f37983 */ /* 0x000ea20000300800 */
[----:B------:R-:W-:Y:S01]  /*2da60*/  F2FP.BF16.F32.PACK_AB R137, R137, R94 ;  /* 0x0000005e8989723e */ /* 0x000fe200000010ff */
[----:B------:R-:W1:Y:S02]  /*2da70*/  LDC R193, c[0x0][0x278] ;  /* 0x00009e00ffc17b82 */ /* 0x000e640000000800 */
[----:B------:R-:W-:Y:S06]  /*2da80*/  STSM.16.M88.4 [R2], R112 ;  /* 0x0000007002007844 */ /* 0x000fec0000000200 */
[----:B------:R-:W-:Y:S01]  /*2da90*/  BAR.SYNC.DEFER_BLOCKING 0x0 ;  /* 0x0000000000007b1d */ /* 0x000fe20000010000 */
[----:B------:R-:W-:-:S05]  /*2daa0*/  F2FP.BF16.F32.PACK_AB R131, R203, R202 ;  /* 0x000000cacb83723e */ /* 0x000fca00000010ff */
[----:B------:R-:W4:Y:S02]  /*2dab0*/  LDS.128 R108, [R30] ;  /* 0x000000001e6c7984 */ /* 0x000f240000000c00 */
[----:B------:R-:W-:Y:S06]  /*2dac0*/  BAR.SYNC.DEFER_BLOCKING 0x0 ;  /* 0x0000000000007b1d */ /* 0x000fec0000010000 */
[----:B------:R0:W-:Y:S02]  /*2dad0*/  STSM.16.M88.4 [R2], R128 ;  /* 0x0000008002007844 */ /* 0x0001e40000000200 */
        /* <DEDUP_REMOVED lines=8> */
[C---:B------:R-:W-:Y:S01]  /*2db60*/  FMUL R210, R135.reuse, R210 ;  /* 0x000000d287d27220 */ /* 0x040fe20000400000 */
[----:B------:R-:W4:Y:S01]  /*2db70*/  LDS.128 R112, [R30] ;  /* 0x000000001e707984 */ /* 0x000f220000000c00 */
[----:B------:R-:W-:Y:S01]  /*2db80*/  FMUL R211, R135, R211 ;  /* 0x000000d387d37220 */ /* 0x000fe20000400000 */
[----:B0-----:R-:W-:Y:S01]  /*2db90*/  F2FP.BF16.F32.PACK_AB R129, R91, R132 ;  /* 0x000000845b81723e */ /* 0x001fe200000010ff */
[----:B------:R-:W-:Y:S01]  /*2dba0*/  FMUL R134, R135, R134 ;  /* 0x0000008687867220 */ /* 0x000fe20000400000 */
[----:B------:R-:W-:Y:S01]  /*2dbb0*/  BAR.SYNC.DEFER_BLOCKING 0x0 ;  /* 0x0000000000007b1d */ /* 0x000fe20000010000 */
[----:B------:R-:W-:-:S02]  /*2dbc0*/  F2FP.BF16.F32.PACK_AB R130, R69, R68 ;  /* 0x000000444582723e */ /* 0x000fc400000010ff */
[----:B------:R-:W-:Y:S01]  /*2dbd0*/  F2FP.BF16.F32.PACK_AB R131, R219, R217 ;  /* 0x000000d9db83723e */ /* 0x000fe200000010ff */
        /* <DEDUP_REMOVED lines=20> */
[----:B------:R-:W-:Y:S01]  /*2dd20*/  STSM.16.M88.4 [R2], R124 ;  /* 0x0000007c02007844 */ /* 0x000fe20000000200 */
[C---:B------:R-:W-:Y:S01]  /*2dd30*/  FMUL R157, R135.reuse, R157 ;  /* 0x0000009d879d7220 */ /* 0x040fe20000400000 */
[C---:B------:R-:W-:Y:S01]  /*2dd40*/  FMUL R158, R135.reuse, R158 ;  /* 0x0000009e879e7220 */ /* 0x040fe20000400000 */
[C---:B------:R-:W-:Y:S01]  /*2dd50*/  FMUL R159, R135.reuse, R159 ;  /* 0x0000009f879f7220 */ /* 0x040fe20000400000 */
[----:B------:R-:W-:Y:S01]  /*2dd60*/  BAR.SYNC.DEFER_BLOCKING 0x0 ;  /* 0x0000000000007b1d */ /* 0x000fe20000010000 */
        /* <DEDUP_REMOVED lines=16> */
[----:B------:R-:W-:-:S02]  /*2de70*/  F2FP.BF16.F32.PACK_AB R138, R77, R76 ;  /* 0x0000004c4d8a723e */ /* 0x000fc400000010ff */
[----:B------:R-:W-:Y:S02]  /*2de80*/  F2FP.BF16.F32.PACK_AB R141, R141, R90 ;  /* 0x0000005a8d8d723e */ /* 0x000fe400000010ff */
[----:B------:R-:W-:Y:S02]  /*2de90*/  F2FP.BF16.F32.PACK_AB R142, R81, R80 ;  /* 0x00000050518e723e */ /* 0x000fe400000010ff */
[----:B------:R-:W-:Y:S01]  /*2dea0*/  F2FP.BF16.F32.PACK_AB R143, R226, R225 ;  /* 0x000000e1e28f723e */ /* 0x000fe200000010ff */
[----:B------:R-:W0:Y:S01]  /*2deb0*/  LDS.128 R124, [R30] ;  /* 0x000000001e7c7984 */ /* 0x000e220000000c00 */
[----:B------:R-:W-:Y:S02]  /*2dec0*/  F2FP.BF16.F32.PACK_AB R139, R224, R223 ;  /* 0x000000dfe08b723e */ /* 0x000fe400000010ff */
[----:B------:R-:W-:Y:S01]  /*2ded0*/  F2FP.BF16.F32.PACK_AB R57, R59, R62 ;  /* 0x0000003e3b39723e */ /* 0x000fe200000010ff */
[----:B------:R-:W-:Y:S01]  /*2dee0*/  BAR.SYNC.DEFER_BLOCKING 0x0 ;  /* 0x0000000000007b1d */ /* 0x000fe20000010000 */
[----:B------:R-:W-:-:S02]  /*2def0*/  F2FP.BF16.F32.PACK_AB R61, R55, R58 ;  /* 0x0000003a373d723e */ /* 0x000fc400000010ff */
[----:B------:R-:W-:Y:S02]  /*2df00*/  F2FP.BF16.F32.PACK_AB R53, R51, R54 ;  /* 0x000000363335723e */ /* 0x000fe400000010ff */
[----:B------:R-:W-:Y:S01]  /*2df10*/  F2FP.BF16.F32.PACK_AB R94, R167, R166 ;  /* 0x000000a6a75e723e */ /* 0x000fe200000010ff */
[----:B------:R-:W3:Y:S01]  /*2df20*/  S2R R244, SR_CTAID.Y ;  /* 0x0000000000f47919 */ /* 0x000ee20000002600 */
[----:B-1----:R-:W-:Y:S01]  /*2df30*/  IMAD R193, R193, 0x63, RZ ;  /* 0x00000063c1c17824 */ /* 0x002fe200078e02ff */
[----:B------:R-:W1:Y:S08]  /*2df40*/  LDC R205, c[0x0][0x278] ;  /* 0x00009e00ffcd7b82 */ /* 0x000e700000000800 */
[----:B------:R-:W0:Y:S01]  /*2df50*/  LDC R207, c[0x0][0x278] ;  /* 0x00009e00ffcf7b82 */ /* 0x000e220000000800 */
[----:B------:R-:W-:Y:S07]  /*2df60*/  STSM.16.M88.4 [R2], R116 ;  /* 0x0000007402007844 */ /* 0x000fee0000000200 */
[----:B------:R-:W-:Y:S06]  /*2df70*/  BAR.SYNC.DEFER_BLOCKING 0x0 ;  /* 0x0000000000007b1d */ /* 0x000fec0000010000 */
[----:B------:R-:W0:Y:S02]  /*2df80*/  LDS.128 R116, [R30] ;  /* 0x000000001e747984 */ /* 0x000e240000000c00 */
[----:B------:R-:W-:Y:S06]  /*2df90*/  BAR.SYNC.DEFER_BLOCKING 0x0 ;  /* 0x0000000000007b1d */ /* 0x000fec0000010000 */
[----:B------:R-:W-:Y:S02]  /*2dfa0*/  STSM.16.M88.4 [R2], R120 ;  /* 0x0000007802007844 */ /* 0x000fe40000000200 */
[----:B------:R-:W-:Y:S01]  /*2dfb0*/  BAR.SYNC.DEFER_BLOCKING 0x0 ;  /* 0x0000000000007b1d */ /* 0x000fe20000010000 */
[----:B------:R-:W-:-:S05]  /*2dfc0*/  F2FP.BF16.F32.PACK_AB R128, R210, R211 ;  /* 0x000000d3d280723e */ /* 0x000fca00000010ff */
[----:B------:R-:W0:Y:S02]  /*2dfd0*/  LDS.128 R120, [R30] ;  /* 0x000000001e787984 */ /* 0x000e240000000c00 */
[----:B------:R-:W-:Y:S06]  /*2dfe0*/  BAR.SYNC.DEFER_BLOCKING 0x0 ;  /* 0x0000000000007b1d */ /* 0x000fec0000010000 */
[----:B------:R-:W-:Y:S02]  /*2dff0*/  STSM.16.M88.4 [R2], R128 ;  /* 0x0000008002007844 */ /* 0x000fe40000000200 */
[----:B------:R-:W-:Y:S01]  /*2e000*/  BAR.SYNC.DEFER_BLOCKING 0x0 ;  /* 0x0000000000007b1d */ /* 0x000fe20000010000 */
[----:B------:R-:W-:-:S02]  /*2e010*/  F2FP.BF16.F32.PACK_AB R132, R134, R209 ;  /* 0x000000d18684723e */ /* 0x000fc400000010ff */
[----:B------:R-:W-:-:S03]  /*2e020*/  F2FP.BF16.F32.PACK_AB R134, R73, R72 ;  /* 0x000000484986723e */ /* 0x000fc600000010ff */
[----:B------:R-:W0:Y:S01]  /*2e030*/  LDS.128 R128, [R30] ;  /* 0x000000001e807984 */ /* 0x000e220000000c00 */
[----:B------:R-:W-:Y:S01]  /*2e040*/  F2FP.BF16.F32.PACK_AB R135, R221, R220 ;  /* 0x000000dcdd87723e */ /* 0x000fe200000010ff */
        /* <DEDUP_REMOVED lines=12> */
[----:B------:R-:W4:Y:S08]  /*2e110*/  LDC R195, c[0x0][0x278] ;  /* 0x00009e00ffc37b82 */ /* 0x000f300000000800 */
[----:B------:R-:W-:Y:S01]  /*2e120*/  BAR.SYNC.DEFER_BLOCKING 0x0 ;  /* 0x0000000000007b1d */ /* 0x000fe20000010000 */
[----:B------:R-:W-:-:S05]  /*2e130*/  F2FP.BF16.F32.PACK_AB R145, R79, R82 ;  /* 0x000000524f91723e */ /* 0x000fca00000010ff */
[----:B------:R3:W-:Y:S01]  /*2e140*/  STSM.16.M88.4 [R2], R140 ;  /* 0x0000008c02007844 */ /* 0x0007e20000000200 */
[----:B------:R-:W-:Y:S01]  /*2e150*/  F2FP.BF16.F32.PACK_AB R82, R85, R84 ;  /* 0x000000545552723e */ /* 0x000fe200000010ff */
[----:B------:R-:W-:Y:S01]  /*2e160*/  BAR.SYNC.DEFER_BLOCKING 0x0 ;  /* 0x0000000000007b1d */ /* 0x000fe20000010000 */
[----:B------:R-:W-:Y:S02]  /*2e170*/  F2FP.BF16.F32.PACK_AB R80, R147, R186 ;  /* 0x000000ba9350723e */ /* 0x000fe400000010ff */
[----:B------:R-:W-:Y:S02]  /*2e180*/  F2FP.BF16.F32.PACK_AB R83, R229, R227 ;  /* 0x000000e3e553723e */ /* 0x000fe400000010ff */
[----:B------:R-:W-:Y:S02]  /*2e190*/  F2FP.BF16.F32.PACK_AB R146, R89, R88 ;  /* 0x000000585992723e */ /* 0x000fe400000010ff */
[----:B------:R-:W-:Y:S02]  /*2e1a0*/  F2FP.BF16.F32.PACK_AB R73, R75, R78 ;  /* 0x0000004e4b49723e */ /* 0x000fe400000010ff */
[----:B------:R-:W-:-:S02]  /*2e1b0*/  F2FP.BF16.F32.PACK_AB R77, R71, R74 ;  /* 0x0000004a474d723e */ /* 0x000fc400000010ff */
[----:B------:R-:W-:Y:S01]  /*2e1c0*/  F2FP.BF16.F32.PACK_AB R72, R178, R179 ;  /* 0x000000b3b248723e */ /* 0x000fe200000010ff */
[----:B---3--:R-:W3:Y:S01]  /*2e1d0*/  LDC.64 R140, c[0x0][0x228] ;  /* 0x00008a00ff8c7b82 */ /* 0x008ee20000000a00 */
[----:B------:R-:W0:Y:S07]  /*2e1e0*/  LDS.128 R84, [R30] ;  /* 0x000000001e547984 */ /* 0x000e2e0000000c00 */
[----:B------:R-:W-:Y:S06]  /*2e1f0*/  BAR.SYNC.DEFER_BLOCKING 0x0 ;  /* 0x0000000000007b1d */ /* 0x000fec0000010000 */
[----:B------:R-:W-:Y:S02]  /*2e200*/  STSM.16.M88.4 [R2], R80 ;  /* 0x0000005002007844 */ /* 0x000fe40000000200 */
[----:B------:R-:W-:Y:S01]  /*2e210*/  BAR.SYNC.DEFER_BLOCKING 0x0 ;  /* 0x0000000000007b1d */ /* 0x000fe20000010000 */
[----:B------:R-:W-:-:S05]  /*2e220*/  F2FP.BF16.F32.PACK_AB R147, R231, R230 ;  /* 0x000000e6e793723e */ /* 0x000fca00000010ff */
[----:B------:R-:W0:Y:S02]  /*2e230*/  LDS.128 R80, [R30] ;  /* 0x000000001e507984 */ /* 0x000e240000000c00 */
[----:B------:R-:W-:Y:S06]  /*2e240*/  BAR.SYNC.DEFER_BLOCKING 0x0 ;  /* 0x0000000000007b1d */ /* 0x000fec0000010000 */
[----:B------:R1:W-:Y:S02]  /*2e250*/  STSM.16.M88.4 [R2], R144 ;  /* 0x0000009002007844 */ /* 0x0003e40000000200 */
[----:B------:R-:W-:Y:S01]  /*2e260*/  BAR.SYNC.DEFER_BLOCKING 0x0 ;  /* 0x0000000000007b1d */ /* 0x000fe20000010000 */
[----:B------:R-:W-:-:S02]  /*2e270*/  F2FP.BF16.F32.PACK_AB R74, R93, R92 ;  /* 0x0000005c5d4a723e */ /* 0x000fc400000010ff */
[----:B------:R-:W-:-:S03]  /*2e280*/  F2FP.BF16.F32.PACK_AB R75, R233, R232 ;  /* 0x000000e8e94b723e */ /* 0x000fc600000010ff */
[----:B------:R-:W0:Y:S02]  /*2e290*/  LDS.128 R88, [R30] ;  /* 0x000000001e587984 */ /* 0x000e240000000c00 */
[----:B------:R-:W-:Y:S06]  /*2e2a0*/  BAR.SYNC.DEFER_BLOCKING 0x0 ;  /* 0x0000000000007b1d */ /* 0x000fec0000010000 */
[----:B------:R-:W-:Y:S02]  /*2e2b0*/  STSM.16.M88.4 [R2], R72 ;  /* 0x0000004802007844 */ /* 0x000fe40000000200 */
[----:B------:R-:W-:Y:S01]  /*2e2c0*/  BAR.SYNC.DEFER_BLOCKING 0x0 ;  /* 0x0000000000007b1d */ /* 0x000fe20000010000 */
[----:B------:R-:W-:-:S02]  /*2e2d0*/  F2FP.BF16.F32.PACK_AB R76, R176, R177 ;  /* 0x000000b1b04c723e */ /* 0x000fc400000010ff */
[----:B------:R-:W-:Y:S02]  /*2e2e0*/  F2FP.BF16.F32.PACK_AB R78, R97, R96 ;  /* 0x00000060614e723e */ /* 0x000fe400000010ff */
[----:B------:R-:W-:-:S03]  /*2e2f0*/  F2FP.BF16.F32.PACK_AB R79, R235, R234 ;  /* 0x000000eaeb4f723e */ /* 0x000fc600000010ff */
[----:B------:R-:W4:Y:S01]  /*2e300*/  LDC.64 R96, c[0x0][0x270] ;  /* 0x00009c00ff607b82 */ /* 0x000f220000000a00 */
[----:B------:R-:W-:Y:S01]  /*2e310*/  F2FP.BF16.F32.PACK_AB R65, R67, R70 ;  /* 0x000000464341723e */ /* 0x000fe200000010ff */
[----:B------:R-:W0:Y:S01]  /*2e320*/  LDS.128 R72, [R30] ;  /* 0x000000001e487984 */ /* 0x000e220000000c00 */
[----:B------:R-:W-:-:S05]  /*2e330*/  F2FP.BF16.F32.PACK_AB R69, R63, R66 ;  /* 0x000000423f45723e */ /* 0x000fca00000010ff */
[----:B------:R-:W0:Y:S08]  /*2e340*/  LDC R177, c[0x0][0x278] ;  /* 0x00009e00ffb17b82 */ /* 0x000e300000000800 */
[----:B------:R-:W-:Y:S06]  /*2e350*/  BAR.SYNC.DEFER_BLOCKING 0x0 ;  /* 0x0000000000007b1d */ /* 0x000fec0000010000 */
[----:B------:R-:W-:Y:S02]  /*2e360*/  STSM.16.M88.4 [R2], R76 ;  /* 0x0000004c02007844 */ /* 0x000fe40000000200 */
[----:B------:R-:W-:Y:S01]  /*2e370*/  BAR.SYNC.DEFER_BLOCKING 0x0 ;  /* 0x0000000000007b1d */ /* 0x000fe20000010000 */
[----:B------:R-:W-:-:S02]  /*2e380*/  F2FP.BF16.F32.PACK_AB R64, R170, R171 ;  /* 0x000000abaa40723e */ /* 0x000fc400000010ff */
[----:B------:R-:W-:Y:S02]  /*2e390*/  F2FP.BF16.F32.PACK_AB R66, R153, R152 ;  /* 0x000000989942723e */ /* 0x000fe400000010ff */
[----:B------:R-:W-:-:S03]  /*2e3a0*/  F2FP.BF16.F32.PACK_AB R67, R237, R236 ;  /* 0x000000eced43723e */ /* 0x000fc600000010ff */
[----:B------:R-:W0:Y:S01]  /*2e3b0*/  LDC R153, c[0x0][0x278] ;  /* 0x00009e00ff997b82 */ /* 0x000e220000000800 */
[----:B------:R-:W-:Y:S02]  /*2e3c0*/  F2FP.BF16.F32.PACK_AB R68, R168, R169 ;  /* 0x000000a9a844723e */ /* 0x000fe400000010ff */
[----:B------:R-:W-:Y:S02]  /*2e3d0*/  F2FP.BF16.F32.PACK_AB R70, R155, R154 ;  /* 0x0000009a9b46723e */ /* 0x000fe400000010ff */
[----:B------:R-:W-:Y:S02]  /*2e3e0*/  F2FP.BF16.F32.PACK_AB R71, R239, R238 ;  /* 0x000000eeef47723e */ /* 0x000fe400000010ff */
[----:B------:R-:W-:Y:S01]  /*2e3f0*/  F2FP.BF16.F32.PACK_AB R56, R158, R159 ;  /* 0x0000009f9e38723e */ /* 0x000fe200000010ff */
[----:B------:R-:W3:Y:S01]  /*2e400*/  LDC R155, c[0x0][0x278] ;  /* 0x00009e00ff9b7b82 */ /* 0x000ee20000000800 */
[----:B------:R-:W-:Y:S02]  /*2e410*/  F2FP.BF16.F32.PACK_AB R58, R161, R160 ;  /* 0x000000a0a13a723e */ /* 0x000fe400000010ff */
[----:B------:R-:W-:-:S02]  /*2e420*/  F2FP.BF16.F32.PACK_AB R59, R241, R240 ;  /* 0x000000f0f13b723e */ /* 0x000fc400000010ff */
[----:B------:R-:W-:Y:S02]  /*2e430*/  F2FP.BF16.F32.PACK_AB R60, R156, R157 ;  /* 0x0000009d9c3c723e */ /* 0x000fe400000010ff */
[----:B------:R-:W-:Y:S01]  /*2e440*/  F2FP.BF16.F32.PACK_AB R62, R163, R162 ;  /* 0x000000a2a33e723e */ /* 0x000fe200000010ff */
[----:B------:R-:W0:Y:S01]  /*2e450*/  LDC R157, c[0x0][0x278] ;  /* 0x00009e00ff9d7b82 */ /* 0x000e220000000800 */
[----:B------:R-:W0:Y:S07]  /*2e460*/  LDS.128 R76, [R30] ;  /* 0x000000001e4c7984 */ /* 0x000e2e0000000c00 */
[----:B------:R-:W-:Y:S01]  /*2e470*/  BAR.SYNC.DEFER_BLOCKING 0x0 ;  /* 0x0000000000007b1d */ /* 0x000fe20000010000 */
[----:B------:R-:W-:-:S02]  /*2e480*/  F2FP.BF16.F32.PACK_AB R63, R245, R242 ;  /* 0x000000f2f53f723e */ /* 0x000fc400000010ff */
[----:B------:R-:W-:Y:S02]  /*2e490*/  F2FP.BF16.F32.PACK_AB R93, R47, R50 ;  /* 0x000000322f5d723e */ /* 0x000fe400000010ff */
[----:B------:R-:W-:-:S03]  /*2e4a0*/  F2FP.BF16.F32.PACK_AB R52, R98, R99 ;  /* 0x000000636234723e */ /* 0x000fc600000010ff */
[----:B------:R-:W4:Y:S01]  /*2e4b0*/  LDC R159, c[0x0][0x278] ;  /* 0x00009e00ff9f7b82 */ /* 0x000f220000000800 */
[----:B------:R-:W-:Y:S02]  /*2e4c0*/  F2FP.BF16.F32.PACK_AB R54, R165, R164 ;  /* 0x000000a4a536723e */ /* 0x000fe400000010ff */
[----:B------:R-:W-:Y:S02]  /*2e4d0*/  F2FP.BF16.F32.PACK_AB R55, R247, R246 ;  /* 0x000000f6f737723e */ /* 0x000fe400000010ff */
[----:B------:R-:W-:Y:S02]  /*2e4e0*/  F2FP.BF16.F32.PACK_AB R92, R49, R95 ;  /* 0x0000005f315c723e */ /* 0x000fe400000010ff */
[----:B------:R-:W-:Y:S01]  /*2e4f0*/  F2FP.BF16.F32.PACK_AB R48, R45, R48 ;  /* 0x000000302d30723e */ /* 0x000fe200000010ff */
[----:B------:R-:W0:Y:S01]  /*2e500*/  LDC R161, c[0x0][0x278] ;  /* 0x00009e00ffa17b82 */ /* 0x000e220000000800 */
[----:B------:R-:W-:Y:S02]  /*2e510*/  F2FP.BF16.F32.PACK_AB R51, R251, R250 ;  /* 0x000000fafb33723e */ /* 0x000fe400000010ff */
[----:B------:R-:W-:-:S02]  /*2e520*/  F2FP.BF16.F32.PACK_AB R44, R41, R44 ;  /* 0x0000002c292c723e */ /* 0x000fc400000010ff */
[----:B------:R-:W-:Y:S02]  /*2e530*/  F2FP.BF16.F32.PACK_AB R40, R37, R40 ;  /* 0x000000282528723e */ /* 0x000fe400000010ff */
[----:B------:R-:W-:Y:S01]  /*2e540*/  F2FP.BF16.F32.PACK_AB R36, R31, R36 ;  /* 0x000000241f24723e */ /* 0x000fe200000010ff */
[----:B------:R-:W0:Y:S01]  /*2e550*/  LDC R163, c[0x0][0x278] ;  /* 0x00009e00ffa37b82 */ /* 0x000e220000000800 */
[----:B------:R-:W-:Y:S07]  /*2e560*/  STSM.16.M88.4 [R2], R64 ;  /* 0x0000004002007844 */ /* 0x000fee0000000200 */
[----:B------:R-:W-:Y:S01]  /*2e570*/  BAR.SYNC.DEFER_BLOCKING 0x0 ;  /* 0x0000000000007b1d */ /* 0x000fe20000010000 */
[----:B------:R-:W-:-:S02]  /*2e580*/  F2FP.BF16.F32.PACK_AB R47, R13, R252 ;  /* 0x000000fc0d2f723e */ /* 0x000fc400000010ff */
[----:B------:R-:W-:Y:S02]  /*2e590*/  F2FP.BF16.F32.PACK_AB R50, R173, R172 ;  /* 0x000000acad32723e */ /* 0x000fe400000010ff */
[----:B------:R-:W-:Y:S02]  /*2e5a0*/  F2FP.BF16.F32.PACK_AB R98, R185, R184 ;  /* 0x000000b8b962723e */ /* 0x000fe400000010ff */
[----:B-1----:R-:W-:Y:S01]  /*2e5b0*/  F2FP.BF16.F32.PACK_AB R144, R8, R9 ;  /* 0x000000090890723e */ /* 0x002fe200000010ff */
[----:B------:R-:W2:Y:S01]  /*2e5c0*/  LDL.LU R13, [R1+0xf7c] ;  /* 0x000f7c00010d7983 */ /* 0x000ea20000300800 */
[----:B------:R-:W-:Y:S01]  /*2e5d0*/  F2FP.BF16.F32.PACK_AB R95, R249, R248 ;  /* 0x000000f8f95f723e */ /* 0x000fe200000010ff */
[----:B------:R-:W1:Y:S02]  /*2e5e0*/  LDC R9, c[0x0][0x278] ;  /* 0x00009e00ff097b82 */ /* 0x000e640000000800 */
[----:B------:R-:W2:Y:S01]  /*2e5f0*/  LDL.LU R189, [R1+0x218] ;  /* 0x0002180001bd7983 */ /* 0x000ea20000300800 */
[----:B------:R-:W-:-:S02]  /*2e600*/  F2FP.BF16.F32.PACK_AB R145, R149, R148 ;  /* 0x000000949591723e */ /* 0x000fc400000010ff */
[----:B------:R-:W-:Y:S01]  /*2e610*/  F2FP.BF16.F32.PACK_AB R146, R190, R188 ;  /* 0x000000bcbe92723e */ /* 0x000fe200000010ff */
[----:B---3--:R-:W-:Y:S02]  /*2e620*/  IMAD R155, R155, 0x16, RZ ;  /* 0x000000169b9b7824 */ /* 0x008fe400078e02ff */
[----:B----4-:R-:W-:Y:S01]  /*2e630*/  IMAD R159, R159, 0x1a, RZ ;  /* 0x0000001a9f9f7824 */ /* 0x010fe200078e02ff */
[----:B------:R-:W3:Y:S01]  /*2e640*/  LDC R165, c[0x0][0x278] ;  /* 0x00009e00ffa57b82 */ /* 0x000ee20000000800 */
[----:B------:R-:W4:Y:S07]  /*2e650*/  LDS.128 R64, [R30] ;  /* 0x000000001e407984 */ /* 0x000f2e0000000c00 */
[----:B------:R-:W1:Y:S08]  /*2e660*/  LDC R169, c[0x0][0x278] ;  /* 0x00009e00ffa97b82 */ /* 0x000e700000000800 */
[----:B------:R-:W-:Y:S08]  /*2e670*/  BAR.SYNC.DEFER_BLOCKING 0x0 ;  /* 0x0000000000007b1d */ /* 0x000ff00000010000 */
[----:B------:R-:W4:Y:S01]  /*2e680*/  LDC R171, c[0x0][0x278] ;  /* 0x00009e00ffab7b82 */ /* 0x000f220000000800 */
[----:B------:R-:W-:Y:S07]  /*2e690*/  STSM.16.M88.4 [R2], R68 ;  /* 0x0000004402007844 */ /* 0x000fee0000000200 */
[----:B------:R-:W-:Y:S06]  /*2e6a0*/  BAR.SYNC.DEFER_BLOCKING 0x0 ;  /* 0x0000000000007b1d */ /* 0x000fec0000010000 */
[----:B------:R-:W4:Y:S02]  /*2e6b0*/  LDS.128 R68, [R30] ;  /* 0x000000001e447984 */ /* 0x000f240000000c00 */
[----:B------:R-:W-:Y:S06]  /*2e6c0*/  BAR.SYNC.DEFER_BLOCKING 0x0 ;  /* 0x0000000000007b1d */ /* 0x000fec0000010000 */
[----:B------:R-:W-:Y:S02]  /*2e6d0*/  STSM.16.M88.4 [R2], R56 ;  /* 0x0000003802007844 */ /* 0x000fe40000000200 */
        /* <DEDUP_REMOVED lines=12> */
[----:B------:R-:W-:Y:S01]  /*2e7a0*/  BAR.SYNC.DEFER_BLOCKING 0x0 ;  /* 0x0000000000007b1d */ /* 0x000fe20000010000 */
[----:B------:R-:W-:-:S02]  /*2e7b0*/  F2FP.BF16.F32.PACK_AB R49, R43, R46 ;  /* 0x0000002e2b31723e */ /* 0x000fc400000010ff */
[----:B------:R-:W-:-:S03]  /*2e7c0*/  F2FP.BF16.F32.PACK_AB R43, R12, R11 ;  /* 0x0000000b0c2b723e */ /* 0x000fc600000010ff */
[----:B------:R-:W4:Y:S04]  /*2e7d0*/  LDL.LU R12, [R1+0xf78] ;  /* 0x000f7800010c7983 */ /* 0x000f280000300800 */
[----:B------:R-:W4:Y:S04]  /*2e7e0*/  LDL.LU R11, [R1+0xf74] ;  /* 0x000f7400010b7983 */ /* 0x000f280000300800 */
[----:B------:R-:W4:Y:S01]  /*2e7f0*/  LDS.128 R92, [R30] ;  /* 0x000000001e5c7984 */ /* 0x000f220000000c00 */
[----:B------:R-:W-:Y:S06]  /*2e800*/  BAR.SYNC.DEFER_BLOCKING 0x0 ;  /* 0x0000000000007b1d */ /* 0x000fec0000010000 */
[----:B------:R-:W-:Y:S02]  /*2e810*/  STSM.16.M88.4 [R2], R48 ;  /* 0x0000003002007844 */ /* 0x000fe40000000200 */
[----:B------:R-:W-:Y:S01]  /*2e820*/  BAR.SYNC.DEFER_BLOCKING 0x0 ;  /* 0x0000000000007b1d */ /* 0x000fe20000010000 */
[----:B------:R-:W-:-:S02]  /*2e830*/  F2FP.BF16.F32.PACK_AB R45, R39, R42 ;  /* 0x0000002a272d723e */ /* 0x000fc400000010ff */
[----:B------:R-:W-:-:S03]  /*2e840*/  F2FP.BF16.F32.PACK_AB R46, R175, R174 ;  /* 0x000000aeaf2e723e */ /* 0x000fc600000010ff */
[----:B------:R-:W4:Y:S01]  /*2e850*/  LDS.128 R48, [R30] ;  /* 0x000000001e307984 */ /* 0x000f220000000c00 */
[----:B------:R-:W-:Y:S02]  /*2e860*/  F2FP.BF16.F32.PACK_AB R41, R29, R38 ;  /* 0x000000261d29723e */ /* 0x000fe400000010ff */
[----:B------:R-:W-:Y:S01]  /*2e870*/  F2FP.BF16.F32.PACK_AB R37, R19, R28 ;  /* 0x0000001c1325723e */ /* 0x000fe200000010ff */
[----:B------:R-:W-:Y:S01]  /*2e880*/  BAR.SYNC.DEFER_BLOCKING 0x0 ;  /* 0x0000000000007b1d */ /* 0x000fe20000010000 */
[----:B------:R-:W-:Y:S02]  /*2e890*/  F2FP.BF16.F32.PACK_AB R42, R181, R180 ;  /* 0x000000b4b52a723e */ /* 0x000fe400000010ff */
[----:B------:R-:W-:Y:S02]  /*2e8a0*/  F2FP.BF16.F32.PACK_AB R38, R183, R182 ;  /* 0x000000b6b726723e */ /* 0x000fe400000010ff */
[----:B------:R-:W-:Y:S01]  /*2e8b0*/  F2FP.BF16.F32.PACK_AB R39, R214, R218 ;  /* 0x000000dad627723e */ /* 0x000fe200000010ff */
[----:B------:R-:W-:Y:S01]  /*2e8c0*/  IMAD R19, R244, R96, RZ ;  /* 0x00000060f4137224 */ /* 0x000fe200078e02ff */
[----:B--2---:R-:W-:Y:S01]  /*2e8d0*/  F2FP.BF16.F32.PACK_AB R99, R189, R222 ;  /* 0x000000debd63723e */ /* 0x004fe200000010ff */
[----:B------:R-:W-:Y:S01]  /*2e8e0*/  IMAD R28, R243, R97, RZ ;  /* 0x00000061f31c7224 */ /* 0x000fe200078e02ff */
[----:B------:R-:W-:Y:S01]  /*2e8f0*/  F2FP.BF16.F32.PACK_AB R147, R13, R14 ;  /* 0x0000000e0d93723e */ /* 0x000fe200000010ff */
[----:B------:R-:W2:Y:S01]  /*2e900*/  LDC R29, c[0x0][0x278] ;  /* 0x00009e00ff1d7b82 */ /* 0x000ea20000000800 */
[----:B------:R-:W-:-:S02]  /*2e910*/  F2FP.BF16.F32.PACK_AB R149, R151, R150 ;  /* 0x000000969795723e */ /* 0x000fc400000010ff */
[----:B------:R-:W-:Y:S01]  /*2e920*/  F2FP.BF16.F32.PACK_AB R148, R0, R3 ;  /* 0x000000030094723e */ /* 0x000fe200000010ff */
[----:B0-----:R-:W-:Y:S02]  /*2e930*/  IMAD R161, R161, 0x1c, RZ ;  /* 0x0000001ca1a17824 */ /* 0x001fe400078e02ff */
[----:B---3--:R-:W-:Y:S02]  /*2e940*/  IMAD R165, R165, 0x3e, RZ ;  /* 0x0000003ea5a57824 */ /* 0x008fe400078e02ff */
[----:B-1----:R-:W-:Y:S01]  /*2e950*/  IMAD R169, R169, 0x44, RZ ;  /* 0x00000044a9a97824 */ /* 0x002fe200078e02ff */
[----:B------:R-:W0:Y:S01]  /*2e960*/  LDC R175, c[0x0][0x278] ;  /* 0x00009e00ffaf7b82 */ /* 0x000e220000000800 */
[----:B------:R-:W-:Y:S07]  /*2e970*/  STSM.16.M88.4 [R2], R44 ;  /* 0x0000002c02007844 */ /* 0x000fee0000000200 */
[----:B------:R-:W-:Y:S01]  /*2e980*/  BAR.SYNC.DEFER_BLOCKING 0x0 ;  /* 0x0000000000007b1d */ /* 0x000fe20000010000 */
[----:B----4-:R-:W-:-:S02]  /*2e990*/  IMAD R171, R171, 0x31, RZ ;  /* 0x00000031abab7824 */ /* 0x010fc400078e02ff */
[----:B------:R-:W-:Y:S02]  /*2e9a0*/  IMAD R195, R195, 0x67, RZ ;  /* 0x00000067c3c37824 */ /* 0x000fe400078e02ff */
[----:B------:R-:W-:Y:S01]  /*2e9b0*/  IMAD R205, R205, 0x79, RZ ;  /* 0x00000079cdcd7824 */ /* 0x000fe200078e02ff */
[----:B------:R-:W3:Y:S01]  /*2e9c0*/  LDL.LU R214, [R1+0xf70] ;  /* 0x000f700001d67983 */ /* 0x000ee20000300800 */
[----:B------:R-:W-:-:S03]  /*2e9d0*/  F2FP.BF16.F32.PACK_AB R96, R10, R15 ;  /* 0x0000000f0a60723e */ /* 0x000fc600000010ff */
[----:B------:R-:W1:Y:S01]  /*2e9e0*/  LDS.128 R44, [R30] ;  /* 0x000000001e2c7984 */ /* 0x000e620000000c00 */
[----:B------:R-:W-:Y:S01]  /*2e9f0*/  F2FP.BF16.F32.PACK_AB R97, R17, R18 ;  /* 0x000000121161723e */ /* 0x000fe200000010ff */
[C---:B------:R-:W-:Y:S01]  /*2ea00*/  IMAD.HI R8, R19.reuse, 0x2, RZ ;  /* 0x0000000213087827 */ /* 0x040fe200078e02ff */
[----:B------:R-:W-:Y:S01]  /*2ea10*/  SHF.L.U32 R15, R19, 0x1, RZ ;  /* 0x00000001130f7819 */ /* 0x000fe200000006ff */
[----:B------:R-:W-:Y:S08]  /*2ea20*/  BAR.SYNC.DEFER_BLOCKING 0x0 ;  /* 0x0000000000007b1d */ /* 0x000ff00000010000 */
[----:B------:R-:W4:Y:S01]  /*2ea30*/  LDC R10, c[0x0][0x278] ;  /* 0x00009e00ff0a7b82 */ /* 0x000f220000000800 */
[----:B------:R-:W-:Y:S01]  /*2ea40*/  F2FP.BF16.F32.PACK_AB R150, R192, R191 ;  /* 0x000000bfc096723e */ /* 0x000fe200000010ff */
[----:B------:R-:W3:Y:S01]  /*2ea50*/  LDL.LU R218, [R1+0xf6c] ;  /* 0x000f6c0001da7983 */ /* 0x000ee20000300800 */
[----:B------:R-:W-:-:S03]  /*2ea60*/  SHF.L.U32 R18, R28, 0x1, RZ ;  /* 0x000000011c127819 */ /* 0x000fc600000006ff */
[----:B------:R-:W-:Y:S02]  /*2ea70*/  STSM.16.M88.4 [R2], R40 ;  /* 0x0000002802007844 */ /* 0x000fe40000000200 */
[----:B------:R-:W-:Y:S01]  /*2ea80*/  BAR.SYNC.DEFER_BLOCKING 0x0 ;  /* 0x0000000000007b1d */ /* 0x000fe20000010000 */
[----:B----4-:R-:W-:Y:S02]  /*2ea90*/  SHF.L.U32 R3, R10, 0x1, RZ ;  /* 0x000000010a037819 */ /* 0x010fe400000006ff */
[----:B------:R-:W-:Y:S01]  /*2eaa0*/  PRMT R0, R20, 0x7632, R0 ;  /* 0x0000763214007816 */ /* 0x000fe20000000000 */
[C---:B------:R-:W-:Y:S01]  /*2eab0*/  IMAD R31, R10.reuse, 0x6, RZ ;  /* 0x000000060a1f7824 */ /* 0x040fe200078e02ff */
[----:B------:R-:W-:Y:S02]  /*2eac0*/  SHF.L.U32 R17, R10, 0x2, RZ ;  /* 0x000000020a117819 */ /* 0x000fe400000006ff */
[----:B------:R-:W-:Y:S01]  /*2ead0*/  F2FP.BF16.F32.PACK_AB R151, R11, R12 ;  /* 0x0000000c0b97723e */ /* 0x000fe200000010ff */
[----:B------:R-:W4:Y:S01]  /*2eae0*/  LDS.128 R40, [R30] ;  /* 0x000000001e287984 */ /* 0x000f220000000c00 */
[----:B------:R-:W-:Y:S01]  /*2eaf0*/  BAR.SYNC.DEFER_BLOCKING 0x0 ;  /* 0x0000000000007b1d */ /* 0x000fe20000010000 */
[----:B0-----:R-:W-:-:S05]  /*2eb00*/  LEA R175, R175, -R175, 0x6 ;  /* 0x800000afafaf7211 */ /* 0x001fca00078e30ff */
[----:B------:R-:W3:Y:S01]  /*2eb10*/  LDL.LU R222, [R1+0xf68] ;  /* 0x000f680001de7983 */ /* 0x000ee20000300800 */
[----:B------:R-:W-:Y:S01]  /*2eb20*/  IMAD.HI R28, R28, 0x2, RZ ;  /* 0x000000021c1c7827 */ /* 0x000fe200078e02ff */
[----:B------:R-:W-:Y:S02]  /*2eb30*/  IADD3 R18, P3, P5, R18, R140, R15 ;  /* 0x0000008c12127210 */ /* 0x000fe40007d7e00f */
[----:B------:R-:W3:Y:S04]  /*2eb40*/  LDL.LU R13, [R1+0xf64] ;  /* 0x000f6400010d7983 */ /* 0x000ee80000300800 */
[----:B------:R-:W-:Y:S01]  /*2eb50*/  STSM.16.M88.4 [R2], R36 ;  /* 0x0000002402007844 */ /* 0x000fe20000000200 */
[----:B------:R-:W-:Y:S01]  /*2eb60*/  BAR.SYNC.DEFER_BLOCKING 0x0 ;  /* 0x0000000000007b1d */ /* 0x000fe20000010000 */
[----:B------:R-:W-:-:S02]  /*2eb70*/  IADD3.X R19, R28, R141, R8, P3, P5 ;  /* 0x0000008d1c137210 */ /* 0x000fc40001fea408 */
[----:B------:R-:W-:-:S03]  /*2eb80*/  LEA R15, R10, R10, 0x1 ;  /* 0x0000000a0a0f7211 */ /* 0x000fc600078e08ff */
[----:B------:R-:W3:Y:S04]  /*2eb90*/  LDL.LU R14, [R1+0xf60] ;  /* 0x000f6000010e7983 */ /* 0x000ee80000300800 */
[----:B------:R-:W0:Y:S01]  /*2eba0*/  LDS.128 R36, [R30] ;  /* 0x000000001e247984 */ /* 0x000e220000000c00 */
[----:B------:R-:W-:Y:S01]  /*2ebb0*/  BAR.SYNC.DEFER_BLOCKING 0x0 ;  /* 0x0000000000007b1d */ /* 0x000fe20000010000 */
[----:B------:R-:W-:-:S05]  /*2ebc0*/  IADD3 R8, P3, R3, R18, RZ ;  /* 0x0000001203087210 */ /* 0x000fca0007f7e0ff */
[----:B------:R-:W3:Y:S04]  /*2ebd0*/  LDL.LU R11, [R1+0xf5c] ;  /* 0x000f5c00010b7983 */ /* 0x000ee80000300800 */
[----:B------:R-:W-:Y:S01]  /*2ebe0*/  STSM.16.M88.4 [R2], R96 ;  /* 0x0000006002007844 */ /* 0x000fe20000000200 */
[----:B------:R-:W-:Y:S01]  /*2ebf0*/  BAR.SYNC.DEFER_BLOCKING 0x0 ;  /* 0x0000000000007b1d */ /* 0x000fe20000010000 */
[----:B------:R-:W-:-:S05]  /*2ec00*/  LEA.HI.X.SX32 R9, R9, R19, 0x1, P3 ;  /* 0x0000001309097211 */ /* 0x000fca00018f0eff */
[----:B------:R-:W3:Y:S04]  /*2ec10*/  LDL.LU R12, [R1+0xf58] ;  /* 0x000f5800010c7983 */ /* 0x000ee80000300800 */
[----:B------:R-:W0:Y:S01]  /*2ec20*/  LDS.128 R96, [R30] ;  /* 0x000000001e607984 */ /* 0x000e220000000c00 */
[----:B------:R-:W-:Y:S06]  /*2ec30*/  BAR.SYNC.DEFER_BLOCKING 0x0 ;  /* 0x0000000000007b1d */ /* 0x000fec0000010000 */
[----:B------:R1:W-:Y:S02]  /*2ec40*/  STSM.16.M88.4 [R2], R144 ;  /* 0x0000009002007844 */ /* 0x0003e40000000200 */
[----:B------:R-:W-:Y:S01]  /*2ec50*/  BAR.SYNC.DEFER_BLOCKING 0x0 ;  /* 0x0000000000007b1d */ /* 0x000fe20000010000 */
[----:B--2---:R-:W-:-:S02]  /*2ec60*/  LEA R28, P3, R29, R18, 0x2 ;  /* 0x000000121d1c7211 */ /* 0x004fc400078610ff */
[----:B-1----:R-:W-:-:S05]  /*2ec70*/  IADD3 R144, P5, R31, R18, RZ ;  /* 0x000000121f907210 */ /* 0x002fca0007fbe0ff */
[----:B------:R-:W1:Y:S01]  /*2ec80*/  LDC R146, c[0x0][0x278] ;  /* 0x00009e00ff927b82 */ /* 0x000e620000000800 */
[----:B------:R-:W2:Y:S07]  /*2ec90*/  LDS.128 R140, [R30] ;  /* 0x000000001e8c7984 */ /* 0x000eae0000000c00 */
[----:B------:R-:W-:Y:S06]  /*2eca0*/  BAR.SYNC.DEFER_BLOCKING 0x0 ;  /* 0x0000000000007b1d */ /* 0x000fec0000010000 */
[----:B------:R4:W-:Y:S02]  /*2ecb0*/  STSM.16.M88.4 [R2], R148 ;  /* 0x0000009402007844 */ /* 0x0009e40000000200 */
[----:B------:R-:W-:Y:S01]  /*2ecc0*/  BAR.SYNC.DEFER_BLOCKING 0x0 ;  /* 0x0000000000007b1d */ /* 0x000fe20000010000 */
[-C--:B------:R-:W-:Y:S01]  /*2ecd0*/  LEA.HI.X.SX32 R29, R3, R19.reuse, 0x1, P3 ;  /* 0x00000013031d7211 */ /* 0x080fe200018f0eff */
[----:B------:R-:W-:Y:S01]  /*2ece0*/  IMAD R147, R10, 0xa, RZ ;  /* 0x0000000a0a937824 */ /* 0x000fe200078e02ff */
[----:B------:R-:W-:-:S02]  /*2ecf0*/  LEA.HI.X.SX32 R145, R15, R19, 0x1, P5 ;  /* 0x000000130f917211 */ /* 0x000fc400028f0eff */
[----:B----4-:R-:W-:-:S03]  /*2ed00*/  LEA R2, P6, R153, R18, 0x3 ;  /* 0x0000001299027211 */ /* 0x010fc600078c18ff */
[----:B------:R-:W4:Y:S08]  /*2ed10*/  LDC R148, c[0x0][0x278] ;  /* 0x00009e00ff947b82 */ /* 0x000f300000000800 */
[----:B------:R-:W0:Y:S01]  /*2ed20*/  LDC R153, c[0x0][0x278] ;  /* 0x00009e00ff997b82 */ /* 0x000e220000000800 */
[----:B------:R-:W-:Y:S04]  /*2ed30*/  STG.E.U16 desc[UR60][R18.64], R20 ;  /* 0x0000001412007986 */ /* 0x000fe8000c10153c */
[----:B------:R2:W-:Y:S01]  /*2ed40*/  STG.E.U16 desc[UR60][R8.64], R0 ;  /* 0x0000000008007986 */ /* 0x0005e2000c10153c */
[----:B------:R-:W-:-:S02]  /*2ed50*/  LEA.HI.X.SX32 R3, R17, R19, 0x1, P6 ;  /* 0x0000001311037211 */ /* 0x000fc400030f0eff */
[----:B------:R-:W-:Y:S01]  /*2ed60*/  PRMT R15, R21, 0x7632, R15 ;  /* 0x00007632150f7816 */ /* 0x000fe2000000000f */
[----:B------:R1:W-:Y:S01]  /*2ed70*/  STG.E.U16 desc[UR60][R28.64], R21 ;  /* 0x000000151c007986 */ /* 0x0003e2000c10153c */
[----:B--2---:R-:W2:Y:S01]  /*2ed80*/  LDC R0, c[0x0][0x278] ;  /* 0x00009e00ff007b82 */ /* 0x004ea20000000800 */
[----:B------:R-:W-:Y:S02]  /*2ed90*/  LEA R9, R10, R10, 0x2 ;  /* 0x0000000a0a097211 */ /* 0x000fe400078e10ff */
[-C--:B------:R-:W-:Y:S02]  /*2eda0*/  IADD3 R8, P5, R147, R18.reuse, RZ ;  /* 0x0000001293087210 */ /* 0x080fe40007fbe0ff */
[----:B-1----:R-:W-:-:S03]  /*2edb0*/  LEA R28, P6, R157, R18, 0x4 ;  /* 0x000000129d1c7211 */ /* 0x002fc600078c20ff */
[----:B------:R-:W1:Y:S01]  /*2edc0*/  LDC R157, c[0x0][0x278] ;  /* 0x00009e00ff9d7b82 */ /* 0x000e620000000800 */
[----:B------:R4:W-:Y:S01]  /*2edd0*/  STG.E.U16 desc[UR60][R144.64], R15 ;  /* 0x0000000f90007986 */ /* 0x0009e2000c10153c */
[----:B------:R-:W-:Y:S01]  /*2ede0*/  PRMT R29, R22, 0x7632, R29 ;  /* 0x00007632161d7816 */ /* 0x000fe2000000001d */
[C---:B------:R-:W-:Y:S01]  /*2edf0*/  IMAD R149, R10.reuse, 0xc, RZ ;  /* 0x0000000c0a957824 */ /* 0x040fe200078e02ff */
[----:B------:R-:W-:Y:S01]  /*2ee00*/  LEA.HI.X.SX32 R9, R9, R19, 0x1, P5 ;  /* 0x0000001309097211 */ /* 0x000fe200028f0eff */
[C---:B------:R-:W-:Y:S01]  /*2ee10*/  IMAD R151, R10.reuse, 0xe, RZ ;  /* 0x0000000e0a977824 */ /* 0x040fe200078e02ff */
[----:B------:R0:W-:Y:S01]  /*2ee20*/  STG.E.U16 desc[UR60][R2.64], R22 ;  /* 0x0000001602007986 */ /* 0x0001e2000c10153c */
[----:B------:R-:W-:-:S03]  /*2ee30*/  SHF.L.U32 R17, R10, 0x3, RZ ;  /* 0x000000030a117819 */ /* 0x000fc600000006ff */
[----:B------:R-:W-:Y:S01]  /*2ee40*/  IADD3 R20, P5, R151, R18, RZ ;  /* 0x0000001297147210 */ /* 0x000fe20007fbe0ff */
[----:B------:R0:W-:Y:S01]  /*2ee50*/  STG.E.U16 desc[UR60][R8.64], R29 ;  /* 0x0000001d08007986 */ /* 0x0001e2000c10153c */
[----:B----4-:R-:W-:Y:S01]  /*2ee60*/  LEA R15, R10, -R10, 0x3 ;  /* 0x8000000a0a0f7211 */ /* 0x010fe200078e18ff */
[----:B0-----:R-:W-:Y:S01]  /*2ee70*/  IMAD R153, R153, 0x14, RZ ;  /* 0x0000001499997824 */ /* 0x001fe200078e02ff */
[----:B------:R-:W0:Y:S01]  /*2ee80*/  LDC R144, c[0x0][0x278] ;  /* 0x00009e00ff907b82 */ /* 0x000e220000000800 */
[----:B------:R-:W-:-:S07]  /*2ee90*/  IADD3 R2, P3, R149, R18, RZ ;  /* 0x0000001295027210 */ /* 0x000fce0007f7e0ff */
[----:B------:R-:W4:Y:S01]  /*2eea0*/  LDC R22, c[0x0][0x278] ;  /* 0x00009e00ff167b82 */ /* 0x000f220000000800 */
[-C--:B------:R-:W-:Y:S02]  /*2eeb0*/  LEA.HI.X.SX32 R29, R17, R19.reuse, 0x1, P6 ;  /* 0x00000013111d7211 */ /* 0x080fe400030f0eff */
[-C--:B------:R-:W-:Y:S01]  /*2eec0*/  LEA.HI.X.SX32 R3, R31, R19.reuse, 0x1, P3 ;  /* 0x000000131f037211 */ /* 0x080fe200018f0eff */
[----:B--2---:R-:W-:Y:S01]  /*2eed0*/  IMAD R31, R0, 0x12, RZ ;  /* 0x00000012001f7824 */ /* 0x004fe200078e02ff */
[----:B------:R-:W-:-:S03]  /*2eee0*/  LEA.HI.X.SX32 R21, R15, R19, 0x1, P5 ;  /* 0x000000130f157211 */ /* 0x000fc600028f0eff */
[----:B------:R-:W2:Y:S01]  /*2eef0*/  LDC R17, c[0x0][0x278] ;  /* 0x00009e00ff117b82 */ /* 0x000ea20000000800 */
[----:B------:R-:W-:Y:S01]  /*2ef00*/  PRMT R15, R23, 0x7632, R15 ;  /* 0x00007632170f7816 */ /* 0x000fe2000000000f */
[----:B------:R1:W-:Y:S01]  /*2ef10*/  STG.E.U16 desc[UR60][R2.64], R23 ;  /* 0x0000001702007986 */ /* 0x0003e2000c10153c */
[----:B------:R-:W-:-:S05]  /*2ef20*/  LEA R9, R10, R10, 0x3 ;  /* 0x0000000a0a097211 */ /* 0x000fca00078e18ff */
[----:B------:R-:W0:Y:S01]  /*2ef30*/  LDC R0, c[0x0][0x278] ;  /* 0x00009e00ff007b82 */ /* 0x000e220000000800 */
[----:B------:R1:W-:Y:S01]  /*2ef40*/  STG.E.U16 desc[UR60][R20.64], R15 ;  /* 0x0000000f14007986 */ /* 0x0003e2000c10153c */
[----:B------:R-:W-:-:S03]  /*2ef50*/  IADD3 R8, P5, R153, R18, RZ ;  /* 0x0000001299087210 */ /* 0x000fc60007fbe0ff */
[----:B------:R4:W-:Y:S01]  /*2ef60*/  STG.E.U16 desc[UR60][R28.64], R24 ;  /* 0x000000181c007986 */ /* 0x0009e2000c10153c */
[-C--:B-1----:R-:W-:Y:S02]  /*2ef70*/  IADD3 R2, P3, R31, R18.reuse, RZ ;  /* 0x000000121f027210 */ /* 0x082fe40007f7e0ff */
[----:B------:R-:W1:Y:S01]  /*2ef80*/  LDC R145, c[0x0][0x278] ;  /* 0x00009e00ff917b82 */ /* 0x000e620000000800 */
[----:B------:R-:W-:Y:S01]  /*2ef90*/  IMAD R157, R157, 0x18, RZ ;  /* 0x000000189d9d7824 */ /* 0x000fe200078e02ff */
[----:B------:R-:W-:Y:S01]  /*2efa0*/  LEA.HI.X.SX32 R3, R9, R19, 0x1, P3 ;  /* 0x0000001309037211 */ /* 0x000fe200018f0eff */
[----:B------:R-:W-:Y:S01]  /*2efb0*/  IMAD R15, R10, 0xb, RZ ;  /* 0x0000000b0a0f7824 */ /* 0x000fe200078e02ff */
[----:B------:R-:W-:-:S04]  /*2efc0*/  IADD3 R20, P6, R155, R18, RZ ;  /* 0x000000129b147210 */ /* 0x000fc80007fde0ff */
[----:B----4-:R-:W4:Y:S01]  /*2efd0*/  LDC R29, c[0x0][0x278] ;  /* 0x00009e00ff1d7b82 */ /* 0x010f220000000800 */
[----:B------:R-:W-:Y:S02]  /*2efe0*/  PRMT R24, R24, 0x7632, R24 ;  /* 0x0000763218187816 */ /* 0x000fe40000000018 */
[-C--:B------:R-:W-:Y:S02]  /*2eff0*/  LEA.HI.X.SX32 R9, R147, R19.reuse, 0x1, P5 ;  /* 0x0000001393097211 */ /* 0x080fe400028f0eff */
[----:B------:R-:W-:Y:S01]  /*2f000*/  LEA.HI.X.SX32 R21, R15, R19, 0x1, P6 ;  /* 0x000000130f157211 */ /* 0x000fe200030f0eff */
[----:B------:R2:W-:Y:S01]  /*2f010*/  STG.E.U16 desc[UR60][R2.64], R24 ;  /* 0x0000001802007986 */ /* 0x0005e2000c10153c */
[----:B------:R-:W-:Y:S01]  /*2f020*/  PRMT R23, R25, 0x7632, R23 ;  /* 0x0000763219177816 */ /* 0x000fe20000000017 */
[----:B------:R-:W4:Y:S02]  /*2f030*/  LDC R28, c[0x0][0x278] ;  /* 0x00009e00ff1c7b82 */ /* 0x000f240000000800 */
[----:B------:R2:W-:Y:S01]  /*2f040*/  STG.E.U16 desc[UR60][R8.64], R25 ;  /* 0x0000001908007986 */ /* 0x0005e2000c10153c */
[----:B------:R-:W-:-:S03]  /*2f050*/  IMAD R15, R10, 0xd, RZ ;  /* 0x0000000d0a0f7824 */ /* 0x000fc600078e02ff */
[----:B------:R0:W-:Y:S01]  /*2f060*/  STG.E.U16 desc[UR60][R20.64], R23 ;  /* 0x0000001714007986 */ /* 0x0001e2000c10153c */
[----:B--2---:R-:W-:Y:S01]  /*2f070*/  LEA R17, R17, -R17, 0x4 ;  /* 0x8000001111117211 */ /* 0x004fe200078e20ff */
[----:B------:R-:W2:Y:S01]  /*2f080*/  LDC R10, c[0x0][0x278] ;  /* 0x00009e00ff0a7b82 */ /* 0x000ea20000000800 */
[----:B------:R-:W-:Y:S01]  /*2f090*/  IADD3 R2, P5, R157, R18, RZ ;  /* 0x000000129d027210 */ /* 0x000fe20007fbe0ff */
[----:B------:R-:W-:-:S03]  /*2f0a0*/  IMAD R9, R22, 0x1e, RZ ;  /* 0x0000001e16097824 */ /* 0x000fc600078e02ff */
[----:B------:R-:W-:-:S03]  /*2f0b0*/  LEA.HI.X.SX32 R3, R149, R19, 0x1, P5 ;  /* 0x0000001395037211 */ /* 0x000fc600028f0eff */
[----:B------:R-:W2:Y:S01]  /*2f0c0*/  LDC R8, c[0x0][0x278] ;  /* 0x00009e00ff087b82 */ /* 0x000ea20000000800 */
[-C--:B------:R-:W-:Y:S02]  /*2f0d0*/  IADD3 R22, P5, R161, R18.reuse, RZ ;  /* 0x00000012a1167210 */ /* 0x080fe40007fbe0ff */
[-C--:B0-----:R-:W-:Y:S02]  /*2f0e0*/  IADD3 R20, P3, R159, R18.reuse, RZ ;  /* 0x000000129f147210 */ /* 0x081fe40007f7e0ff */
[----:B------:R-:W-:Y:S01]  /*2f0f0*/  IADD3 R24, P6, R9, R18, RZ ;  /* 0x0000001209187210 */ /* 0x000fe20007fde0ff */
[----:B------:R0:W-:Y:S01]  /*2f100*/  STG.E.U16 desc[UR60][R2.64], R26 ;  /* 0x0000001a02007986 */ /* 0x0001e2000c10153c */
[-C--:B------:R-:W-:Y:S01]  /*2f110*/  LEA.HI.X.SX32 R21, R15, R19.reuse, 0x1, P3 ;  /* 0x000000130f157211 */ /* 0x080fe200018f0eff */
[----:B------:R-:W2:Y:S01]  /*2f120*/  LDC R147, c[0x0][0x278] ;  /* 0x00009e00ff937b82 */ /* 0x000ea20000000800 */
[----:B------:R-:W-:Y:S02]  /*2f130*/  PRMT R149, R26, 0x7632, R149 ;  /* 0x000076321a957816 */ /* 0x000fe40000000095 */
[-C--:B------:R-:W-:Y:S01]  /*2f140*/  LEA.HI.X.SX32 R23, R151, R19.reuse, 0x1, P5 ;  /* 0x0000001397177211 */ /* 0x080fe200028f0eff */
[----:B------:R-:W-:Y:S01]  /*2f150*/  IMAD R15, R144, 0x22, RZ ;  /* 0x00000022900f7824 */ /* 0x000fe200078e02ff */
[----:B------:R-:W-:-:S02]  /*2f160*/  LEA.HI.X.SX32 R25, R17, R19, 0x1, P6 ;  /* 0x0000001311197211 */ /* 0x000fc400030f0eff */
[----:B------:R-:W-:Y:S01]  /*2f170*/  PRMT R150, R27, 0x7632, R150 ;  /* 0x000076321b967816 */ /* 0x000fe20000000096 */
[----:B-1----:R-:W-:Y:S01]  /*2f180*/  IMAD R17, R145, 0x24, RZ ;  /* 0x0000002491117824 */ /* 0x002fe200078e02ff */
[----:B0-----:R-:W-:Y:S01]  /*2f190*/  SHF.L.U32 R3, R0, 0x4, RZ ;  /* 0x0000000400037819 */ /* 0x001fe200000006ff */
[----:B------:R0:W-:Y:S01]  /*2f1a0*/  STG.E.U16 desc[UR60][R20.64], R149 ;  /* 0x0000009514007986 */ /* 0x0001e2000c10153c */
[-C--:B------:R-:W-:Y:S01]  /*2f1b0*/  LEA R2, P5, R163, R18.reuse, 0x5 ;  /* 0x00000012a3027211 */ /* 0x080fe200078a28ff */
[----:B------:R-:W1:Y:S02]  /*2f1c0*/  LDC R151, c[0x0][0x278] ;  /* 0x00009e00ff977b82 */ /* 0x000e640000000800 */
[----:B------:R0:W-:Y:S01]  /*2f1d0*/  STG.E.U16 desc[UR60][R22.64], R27 ;  /* 0x0000001b16007986 */ /* 0x0001e2000c10153c */
[----:B------:R-:W-:Y:S02]  /*2f1e0*/  LEA.HI.X.SX32 R3, R3, R19, 0x1, P5 ;  /* 0x0000001303037211 */ /* 0x000fe400028f0eff */
[----:B----4-:R-:W-:Y:S01]  /*2f1f0*/  LEA R29, R29, R29, 0x4 ;  /* 0x0000001d1d1d7211 */ /* 0x010fe200078e20ff */
[----:B------:R4:W-:Y:S01]  /*2f200*/  STG.E.U16 desc[UR60][R24.64], R150 ;  /* 0x0000009618007986 */ /* 0x0009e2000c10153c */
[----:B------:R-:W-:Y:S01]  /*2f210*/  IADD3 R26, P5, R17, R18, RZ ;  /* 0x00000012111a7210 */ /* 0x000fe20007fbe0ff */
[----:B------:R-:W1:Y:S02]  /*2f220*/  LDC R0, c[0x0][0x278] ;  /* 0x00009e00ff007b82 */ /* 0x000e640000000800 */
[----:B------:R4:W-:Y:S01]  /*2f230*/  STG.E.U16 desc[UR60][R2.64], R4 ;  /* 0x0000000402007986 */ /* 0x0009e2000c10153c */
[----:B0-----:R-:W-:Y:S01]  /*2f240*/  IMAD R21, R146, 0x26, RZ ;  /* 0x0000002692157824 */ /* 0x001fe200078e02ff */
[----:B------:R-:W-:Y:S01]  /*2f250*/  PRMT R20, R5, 0x7632, R20 ;  /* 0x0000763205147816 */ /* 0x000fe20000000014 */
[----:B------:R-:W-:-:S03]  /*2f260*/  IMAD R23, R28, 0x13, RZ ;  /* 0x000000131c177824 */ /* 0x000fc600078e02ff */
[----:B------:R-:W0:Y:S01]  /*2f270*/  LDC R149, c[0x0][0x278] ;  /* 0x00009e00ff957b82 */ /* 0x000e220000000800 */
[-C--:B----4-:R-:W-:Y:S02]  /*2f280*/  IADD3 R24, P3, R15, R18.reuse, RZ ;  /* 0x000000120f187210 */ /* 0x090fe40007f7e0ff */
[-C--:B------:R-:W-:Y:S02]  /*2f290*/  LEA.HI.X.SX32 R27, R31, R19.reuse, 0x1, P5 ;  /* 0x000000131f1b7211 */ /* 0x080fe400028f0eff */
[-C--:B------:R-:W-:Y:S02]  /*2f2a0*/  LEA.HI.X.SX32 R25, R29, R19.reuse, 0x1, P3 ;  /* 0x000000131d197211 */ /* 0x080fe400018f0eff */
[----:B------:R-:W-:Y:S01]  /*2f2b0*/  PRMT R3, R4, 0x7632, R3 ;  /* 0x0000763204037816 */ /* 0x000fe20000000003 */
[----:B------:R-:W4:Y:S04]  /*2f2c0*/  LDC R22, c[0x0][0x278] ;  /* 0x00009e00ff167b82 */ /* 0x000f280000000800 */
[----:B------:R-:W-:Y:S04]  /*2f2d0*/  STG.E.U16 desc[UR60][R24.64], R3 ;  /* 0x0000000318007986 */ /* 0x000fe8000c10153c */
[----:B------:R2:W-:Y:S01]  /*2f2e0*/  STG.E.U16 desc[UR60][R26.64], R5 ;  /* 0x000000051a007986 */ /* 0x0005e2000c10153c */
[----:B------:R-:W-:Y:S01]  /*2f2f0*/  IADD3 R144, P6, R21, R18, RZ ;  /* 0x0000001215907210 */ /* 0x000fe20007fde0ff */
[----:B------:R-:W-:Y:S01]  /*2f300*/  IMAD R31, R148, 0x2c, RZ ;  /* 0x0000002c941f7824 */ /* 0x000fe200078e02ff */
[----:B------:R-:W3:Y:S02]  /*2f310*/  LDC R28, c[0x0][0x278] ;  /* 0x00009e00ff1c7b82 */ /* 0x000ee40000000800 */
[----:B------:R-:W-:-:S06]  /*2f320*/  LEA.HI.X.SX32 R145, R23, R19, 0x1, P6 ;  /* 0x0000001317917211 */ /* 0x000fcc00030f0eff */
[----:B------:R-:W3:Y:S01]  /*2f330*/  LDC R163, c[0x0][0x278] ;  /* 0x00009e00ffa37b82 */ /* 0x000ee20000000800 */
[----:B--2---:R-:W-:-:S07]  /*2f340*/  IMAD R5, R8, 0x15, RZ ;  /* 0x0000001508057824 */ /* 0x004fce00078e02ff */
[----:B------:R-:W2:Y:S01]  /*2f350*/  LDC R8, c[0x0][0x278] ;  /* 0x00009e00ff087b82 */ /* 0x000ea20000000800 */
[----:B------:R-:W-:Y:S02]  /*2f360*/  IMAD R23, R10, 0x28, RZ ;  /* 0x000000280a177824 */ /* 0x000fe400078e02ff */
[----:B------:R-:W-:Y:S01]  /*2f370*/  IMAD R29, R147, 0x2a, RZ ;  /* 0x0000002a931d7824 */ /* 0x000fe200078e02ff */
[-C--:B------:R-:W-:Y:S02]  /*2f380*/  IADD3 R24, P6, R31, R18.reuse, RZ ;  /* 0x000000121f187210 */ /* 0x080fe40007fde0ff */
[-C--:B------:R-:W-:Y:S01]  /*2f390*/  IADD3 R2, P3, R23, R18.reuse, RZ ;  /* 0x0000001217027210 */ /* 0x080fe20007f7e0ff */
[----:B------:R0:W-:Y:S01]  /*2f3a0*/  STG.E.U16 desc[UR60][R144.64], R20 ;  /* 0x0000001490007986 */ /* 0x0001e2000c10153c */
[----:B------:R-:W-:Y:S01]  /*2f3b0*/  IADD3 R4, P5, R29, R18, RZ ;  /* 0x000000121d047210 */ /* 0x000fe20007fbe0ff */
[----:B------:R-:W3:Y:S01]  /*2f3c0*/  LDC R26, c[0x0][0x278] ;  /* 0x00009e00ff1a7b82 */ /* 0x000ee20000000800 */
[----:B------:R-:W-:-:S02]  /*2f3d0*/  LEA.HI.X.SX32 R25, R155, R19, 0x1, P6 ;  /* 0x000000139b197211 */ /* 0x000fc400030f0eff */
[-C--:B------:R-:W-:Y:S01]  /*2f3e0*/  LEA.HI.X.SX32 R3, R153, R19.reuse, 0x1, P3 ;  /* 0x0000001399037211 */ /* 0x080fe200018f0eff */
[----:B-1----:R-:W-:Y:S01]  /*2f3f0*/  IMAD R151, R151, 0x2e, RZ ;  /* 0x0000002e97977824 */ /* 0x002fe200078e02ff */
[----:B------:R-:W-:-:S03]  /*2f400*/  LEA.HI.X.SX32 R5, R5, R19, 0x1, P5 ;  /* 0x0000001305057211 */ /* 0x000fc600028f0eff */
[----:B------:R-:W1:Y:S01]  /*2f410*/  LDC R155, c[0x0][0x278] ;  /* 0x00009e00ff9b7b82 */ /* 0x000e620000000800 */
[----:B------:R-:W-:Y:S01]  /*2f420*/  PRMT R27, R6, 0x7632, R27 ;  /* 0x00007632061b7816 */ /* 0x000fe2000000001b */
[----:B------:R4:W-:Y:S06]  /*2f430*/  STG.E.U16 desc[UR60][R2.64], R6 ;  /* 0x0000000602007986 */ /* 0x0009ec000c10153c */
[----:B0-----:R-:W0:Y:S01]  /*2f440*/  LDC R20, c[0x0][0x278] ;  /* 0x00009e00ff147b82 */ /* 0x001e220000000800 */
[----:B------:R-:W-:Y:S01]  /*2f450*/  STG.E.U16 desc[UR60][R4.64], R27 ;  /* 0x0000001b04007986 */ /* 0x000fe2000c10153c */
[----:B------:R-:W-:-:S06]  /*2f460*/  PRMT R145, R7, 0x7632, R145 ;  /* 0x0000763207917816 */ /* 0x000fcc0000000091 */
[----:B------:R-:W0:Y:S01]  /*2f470*/  LDC R144, c[0x0][0x278] ;  /* 0x00009e00ff907b82 */ /* 0x000e220000000800 */
[----:B----4-:R-:W-:Y:S01]  /*2f480*/  IMAD R3, R0, 0x17, RZ ;  /* 0x0000001700037824 */ /* 0x010fe200078e02ff */
[----:B------:R2:W-:Y:S01]  /*2f490*/  STG.E.U16 desc[UR60][R24.64], R7 ;  /* 0x0000000718007986 */ /* 0x0005e2000c10153c */
[----:B------:R-:W-:Y:S01]  /*2f4a0*/  IMAD R149, R149, 0x30, RZ ;  /* 0x0000003095957824 */ /* 0x000fe200078e02ff */
[----:B------:R-:W-:-:S04]  /*2f4b0*/  IADD3 R2, P5, R151, R18, RZ ;  /* 0x0000001297027210 */ /* 0x000fc80007fbe0ff */
[----:B------:R-:W4:Y:S01]  /*2f4c0*/  LDC R10, c[0x0][0x278] ;  /* 0x00009e00ff0a7b82 */ /* 0x000f220000000800 */
[----:B------:R-:W-:Y:S01]  /*2f4d0*/  IMAD R147, R22, 0x32, RZ ;  /* 0x0000003216937824 */ /* 0x000fe200078e02ff */
[----:B------:R-:W-:Y:S01]  /*2f4e0*/  LEA.HI.X.SX32 R3, R3, R19, 0x1, P5 ;  /* 0x0000001303037211 */ /* 0x000fe200028f0eff */
[----:B--2---:R-:W-:-:S05]  /*2f4f0*/  IMAD R7, R8, 0x19, RZ ;  /* 0x0000001908077824 */ /* 0x004fca00078e02ff */
[----:B------:R-:W2:Y:S01]  /*2f500*/  LDC R8, c[0x0][0x278] ;  /* 0x00009e00ff087b82 */ /* 0x000ea20000000800 */
[-C--:B------:R-:W-:Y:S02]  /*2f510*/  IADD3 R4, P3, R149, R18.reuse, RZ ;  /* 0x0000001295047210 */ /* 0x080fe40007f7e0ff */
[-C--:B------:R-:W-:Y:S01]  /*2f520*/  IADD3 R6, P5, R147, R18.reuse, RZ ;  /* 0x0000001293067210 */ /* 0x080fe20007fbe0ff */
[----:B---3--:R-:W-:Y:S01]  /*2f530*/  IMAD R153, R28, 0x34, RZ ;  /* 0x000000341c997824 */ /* 0x008fe200078e02ff */
[-C--:B------:R-:W-:Y:S01]  /*2f540*/  LEA.HI.X.SX32 R5, R157, R19.reuse, 0x1, P3 ;  /* 0x000000139d057211 */ /* 0x080fe200018f0eff */
[----:B------:R3:W-:Y:S01]  /*2f550*/  STG.E.U16 desc[UR60][R2.64], R145 ;  /* 0x0000009102007986 */ /* 0x0007e2000c10153c */
[-C--:B------:R-:W-:Y:S01]  /*2f560*/  LEA.HI.X.SX32 R7, R7, R19.reuse, 0x1, P5 ;  /* 0x0000001307077211 */ /* 0x080fe200028f0eff */
[----:B------:R-:W2:Y:S01]  /*2f570*/  LDC R0, c[0x0][0x278] ;  /* 0x00009e00ff007b82 */ /* 0x000ea20000000800 */
[----:B------:R-:W-:Y:S01]  /*2f580*/  IADD3 R24, P6, R153, R18, RZ ;  /* 0x0000001299187210 */ /* 0x000fe20007fde0ff */
[----:B------:R-:W-:Y:S06]  /*2f590*/  STG.E.U16 desc[UR60][R4.64], R32 ;  /* 0x0000002004007986 */ /* 0x000fec000c10153c */
[----:B------:R-:W2:Y:S01]  /*2f5a0*/  LDC R22, c[0x0][0x278] ;  /* 0x00009e00ff167b82 */ /* 0x000ea20000000800 */
[----:B---3--:R-:W-:Y:S01]  /*2f5b0*/  PRMT R3, R32, 0x7632, R3 ;  /* 0x0000763220037816 */ /* 0x008fe20000000003 */
[----:B-1----:R-:W-:Y:S01]  /*2f5c0*/  IMAD R155, R155, 0x36, RZ ;  /* 0x000000369b9b7824 */ /* 0x002fe200078e02ff */
[----:B------:R-:W-:Y:S01]  /*2f5d0*/  LEA.HI.X.SX32 R25, R159, R19, 0x1, P6 ;  /* 0x000000139f197211 */ /* 0x000fe200030f0eff */
[----:B------:R-:W-:-:S04]  /*2f5e0*/  IMAD R157, R26, 0x38, RZ ;  /* 0x000000381a9d7824 */ /* 0x000fc800078e02ff */
[----:B------:R-:W1:Y:S01]  /*2f5f0*/  LDC R28, c[0x0][0x278] ;  /* 0x00009e00ff1c7b82 */ /* 0x000e620000000800 */
[----:B------:R3:W-:Y:S01]  /*2f600*/  STG.E.U16 desc[UR60][R6.64], R3 ;  /* 0x0000000306007986 */ /* 0x0007e2000c10153c */
[----:B0-----:R-:W-:-:S06]  /*2f610*/  IMAD R159, R144, 0x3a, RZ ;  /* 0x0000003a909f7824 */ /* 0x001fcc00078e02ff */
[----:B------:R-:W0:Y:S01]  /*2f620*/  LDC R27, c[0x0][0x278] ;  /* 0x00009e00ff1b7b82 */ /* 0x000e220000000800 */
[----:B---3--:R-:W-:-:S07]  /*2f630*/  IMAD R7, R20, 0x1d, RZ ;  /* 0x0000001d14077824 */ /* 0x008fce00078e02ff */
[----:B------:R-:W3:Y:S01]  /*2f640*/  LDC R145, c[0x0][0x278] ;  /* 0x00009e00ff917b82 */ /* 0x000ee20000000800 */
[----:B----4-:R-:W-:Y:S01]  /*2f650*/  IMAD R3, R10, 0x1b, RZ ;  /* 0x0000001b0a037824 */ /* 0x010fe200078e02ff */
[-C--:B------:R-:W-:Y:S02]  /*2f660*/  IADD3 R2, P3, R155, R18.reuse, RZ ;  /* 0x000000129b027210 */ /* 0x080fe40007f7e0ff */
[----:B------:R-:W-:-:S04]  /*2f670*/  IADD3 R4, P5, R157, R18, RZ ;  /* 0x000000129d047210 */ /* 0x000fc80007fbe0ff */
[----:B------:R-:W4:Y:S01]  /*2f680*/  LDC R20, c[0x0][0x278] ;  /* 0x00009e00ff147b82 */ /* 0x000f220000000800 */
[----:B------:R-:W-:Y:S01]  /*2f690*/  IADD3 R6, P6, R159, R18, RZ ;  /* 0x000000129f067210 */ /* 0x000fe20007fde0ff */
[----:B------:R1:W-:Y:S01]  /*2f6a0*/  STG.E.U16 desc[UR60][R24.64], R33 ;  /* 0x0000002118007986 */ /* 0x0003e2000c10153c */
[-C--:B------:R-:W-:Y:S02]  /*2f6b0*/  LEA.HI.X.SX32 R3, R3, R19.reuse, 0x1, P3 ;  /* 0x0000001303037211 */ /* 0x080fe400018f0eff */
[-C--:B------:R-:W-:Y:S01]  /*2f6c0*/  LEA.HI.X.SX32 R5, R161, R19.reuse, 0x1, P5 ;  /* 0x00000013a1057211 */ /* 0x080fe200028f0eff */
[----:B--2---:R-:W-:Y:S02]  /*2f6d0*/  IMAD R161, R8, 0x3c, RZ ;  /* 0x0000003c08a17824 */ /* 0x004fe400078e02ff */
[----:B------:R-:W2:Y:S01]  /*2f6e0*/  LDC R10, c[0x0][0x278] ;  /* 0x00009e00ff0a7b82 */ /* 0x000ea20000000800 */
[----:B------:R-:W-:Y:S02]  /*2f6f0*/  LEA.HI.X.SX32 R7, R7, R19, 0x1, P6 ;  /* 0x0000001307077211 */ /* 0x000fe400030f0eff */
[----:B-1----:R-:W-:-:S02]  /*2f700*/  PRMT R33, R33, 0x7632, R33 ;  /* 0x0000763221217816 */ /* 0x002fc40000000021 */
[----:B------:R-:W-:-:S03]  /*2f710*/  PRMT R24, R34, 0x7632, R24 ;  /* 0x0000763222187816 */ /* 0x000fc60000000018 */
[----:B------:R-:W1:Y:S01]  /*2f720*/  LDC R32, c[0x0][0x278] ;  /* 0x00009e00ff207b82 */ /* 0x000e620000000800 */
[----:B------:R-:W-:Y:S01]  /*2f730*/  IADD3 R8, P5, R161, R18, RZ ;  /* 0x00000012a1087210 */ /* 0x000fe20007fbe0ff */
[----:B------:R0:W-:Y:S01]  /*2f740*/  STG.E.U16 desc[UR60][R2.64], R33 ;  /* 0x0000002102007986 */ /* 0x0001e2000c10153c */
[----:B------:R-:W-:-:S03]  /*2f750*/  LEA R25, R0, -R0, 0x5 ;  /* 0x8000000000197211 */ /* 0x000fc600078e28ff */
[----:B------:R3:W-:Y:S01]  /*2f760*/  STG.E.U16 desc[UR60][R4.64], R34 ;  /* 0x0000002204007986 */ /* 0x0007e2000c10153c */
[----:B------:R-:W-:Y:S01]  /*2f770*/  LEA.HI.X.SX32 R9, R9, R19, 0x1, P5 ;  /* 0x0000001309097211 */ /* 0x000fe200028f0eff */
[----:B------:R-:W1:Y:S02]  /*2f780*/  LDC R0, c[0x0][0x278] ;  /* 0x00009e00ff007b82 */ /* 0x000e640000000800 */
[----:B------:R3:W-:Y:S01]  /*2f790*/  STG.E.U16 desc[UR60][R6.64], R24 ;  /* 0x0000001806007986 */ /* 0x0007e2000c10153c */
[----:B0-----:R-:W-:Y:S01]  /*2f7a0*/  SHF.L.U32 R27, R27, 0x5, RZ ;  /* 0x000000051b1b7819 */ /* 0x001fe200000006ff */
[----:B------:R-:W-:Y:S01]  /*2f7b0*/  IMAD R3, R28, 0x42, RZ ;  /* 0x000000421c037824 */ /* 0x000fe200078e02ff */
[----:B------:R-:W-:-:S03]  /*2f7c0*/  PRMT R2, R35, 0x7632, R2 ;  /* 0x0000763223027816 */ /* 0x000fc60000000002 */
[----:B------:R-:W0:Y:S01]  /*2f7d0*/  LDC R28, c[0x0][0x278] ;  /* 0x00009e00ff1c7b82 */ /* 0x000e220000000800 */
[----:B---3--:R-:W-:Y:S02]  /*2f7e0*/  IADD3 R4, P3, R165, R18, RZ ;  /* 0x00000012a5047210 */ /* 0x008fe40007f7e0ff */
[----:B------:R-:W-:-:S05]  /*2f7f0*/  LEA R7, R22, R22, 0x5 ;  /* 0x0000001616077211 */ /* 0x000fca00078e28ff */
[----:B------:R-:W3:Y:S01]  /*2f800*/  LDC R22, c[0x0][0x278] ;  /* 0x00009e00ff167b82 */ /* 0x000ee20000000800 */
[-C--:B------:R-:W-:Y:S02]  /*2f810*/  LEA.HI.X.SX32 R5, R25, R19.reuse, 0x1, P3 ;  /* 0x0000001319057211 */ /* 0x080fe400018f0eff */
[-C--:B------:R-:W-:Y:S01]  /*2f820*/  LEA R24, P5, R145, R18.reuse, 0x6 ;  /* 0x0000001291187211 */ /* 0x080fe200078a30ff */
[----:B------:R4:W-:Y:S04]  /*2f830*/  STG.E.U16 desc[UR60][R8.64], R35 ;  /* 0x0000002308007986 */ /* 0x0009e8000c10153c */
[----:B------:R-:W0:Y:S01]  /*2f840*/  LDC R34, c[0x0][0x278] ;  /* 0x00009e00ff227b82 */ /* 0x000e220000000800 */
[----:B------:R-:W-:Y:S01]  /*2f850*/  LEA.HI.X.SX32 R25, R27, R19, 0x1, P5 ;  /* 0x000000131b197211 */ /* 0x000fe200028f0eff */
[----:B------:R2:W-:Y:S01]  /*2f860*/  STG.E.U16 desc[UR60][R4.64], R2 ;  /* 0x0000000204007986 */ /* 0x0005e2000c10153c */
[----:B----4-:R-:W-:Y:S01]  /*2f870*/  IMAD R9, R20, 0x46, RZ ;  /* 0x0000004614097824 */ /* 0x010fe200078e02ff */
[----:B------:R-:W-:-:S04]  /*2f880*/  IADD3 R26, P6, R3, R18, RZ ;  /* 0x00000012031a7210 */ /* 0x000fc80007fde0ff */
[----:B------:R-:W4:Y:S01]  /*2f890*/  LDC R20, c[0x0][0x278] ;  /* 0x00009e00ff147b82 */ /* 0x000f220000000800 */
[----:B------:R1:W-:Y:S07]  /*2f8a0*/  STG.E.U16 desc[UR60][R24.64], R100 ;  /* 0x0000006418007986 */ /* 0x0003ee000c10153c */
[----:B--2---:R-:W2:Y:S01]  /*2f8b0*/  LDC R2, c[0x0][0x278] ;  /* 0x00009e00ff027b82 */ /* 0x004ea20000000800 */
[----:B------:R-:W-:Y:S01]  /*2f8c0*/  LEA.HI.X.SX32 R27, R7, R19, 0x1, P6 ;  /* 0x00000013071b7211 */ /* 0x000fe200030f0eff */
[----:B-1----:R-:W-:-:S06]  /*2f8d0*/  IMAD R25, R10, 0x23, RZ ;  /* 0x000000230a197824 */ /* 0x002fcc00078e02ff */
[----:B------:R-:W1:Y:S01]  /*2f8e0*/  LDC R10, c[0x0][0x278] ;  /* 0x00009e00ff0a7b82 */ /* 0x000e620000000800 */
[----:B------:R-:W-:Y:S01]  /*2f8f0*/  PRMT R6, R100, 0x7632, R6 ;  /* 0x0000763264067816 */ /* 0x000fe20000000006 */
[----:B------:R-:W-:Y:S01]  /*2f900*/  IMAD R7, R32, 0x48, RZ ;  /* 0x0000004820077824 */ /* 0x000fe200078e02ff */
[-C--:B------:R-:W-:Y:S02]  /*2f910*/  IADD3 R4, P3, R169, R18.reuse, RZ ;  /* 0x00000012a9047210 */ /* 0x080fe40007f7e0ff */
[-C--:B------:R-:W-:Y:S01]  /*2f920*/  IADD3 R24, P5, R9, R18.reuse, RZ ;  /* 0x0000001209187210 */ /* 0x080fe20007fbe0ff */
[----:B------:R3:W-:Y:S01]  /*2f930*/  STG.E.U16 desc[UR60][R26.64], R6 ;  /* 0x000000061a007986 */ /* 0x0007e2000c10153c */
[-C--:B------:R-:W-:Y:S01]  /*2f940*/  LEA.HI.X.SX32 R5, R15, R19.reuse, 0x1, P3 ;  /* 0x000000130f057211 */ /* 0x080fe200018f0eff */
[----:B------:R-:W1:Y:S01]  /*2f950*/  LDC R8, c[0x0][0x278] ;  /* 0x00009e00ff087b82 */ /* 0x000e620000000800 */
[----:B------:R-:W-:Y:S02]  /*2f960*/  IADD3 R32, P6, R7, R18, RZ ;  /* 0x0000001207207210 */ /* 0x000fe40007fde0ff */
[----:B------:R-:W-:-:S02]  /*2f970*/  LEA.HI.X.SX32 R25, R25, R19, 0x1, P5 ;  /* 0x0000001319197211 */ /* 0x000fc400028f0eff */
[----:B------:R-:W-:Y:S01]  /*2f980*/  PRMT R100, R101, 0x7632, R100 ;  /* 0x0000763265647816 */ /* 0x000fe20000000064 */
[----:B------:R-:W-:Y:S01]  /*2f990*/  STG.E.U16 desc[UR60][R4.64], R101 ;  /* 0x0000006504007986 */ /* 0x000fe2000c10153c */
[----:B------:R-:W-:Y:S01]  /*2f9a0*/  LEA.HI.X.SX32 R33, R17, R19, 0x1, P6 ;  /* 0x0000001311217211 */ /* 0x000fe200030f0eff */
[----:B------:R-:W1:Y:S01]  /*2f9b0*/  LDC R145, c[0x0][0x278] ;  /* 0x00009e00ff917b82 */ /* 0x000e620000000800 */
[----:B---3--:R-:W-:Y:S01]  /*2f9c0*/  IMAD R27, R22, 0x4a, RZ ;  /* 0x0000004a161b7824 */ /* 0x008fe200078e02ff */
[----:B------:R3:W-:Y:S01]  /*2f9d0*/  STG.E.U16 desc[UR60][R24.64], R100 ;  /* 0x0000006418007986 */ /* 0x0007e2000c10153c */
[----:B0-----:R-:W-:-:S05]  /*2f9e0*/  IMAD R15, R28, 0x4c, RZ ;  /* 0x0000004c1c0f7824 */ /* 0x001fca00078e02ff */
[----:B------:R-:W0:Y:S01]  /*2f9f0*/  LDC R6, c[0x0][0x278] ;  /* 0x00009e00ff067b82 */ /* 0x000e220000000800 */
[----:B------:R-:W-:Y:S02]  /*2fa00*/  IMAD R35, R0, 0x25, RZ ;  /* 0x0000002500237824 */ /* 0x000fe400078e02ff */
[----:B------:R-:W-:Y:S01]  /*2fa10*/  IMAD R17, R34, 0x4e, RZ ;  /* 0x0000004e22117824 */ /* 0x000fe200078e02ff */
[----:B------:R2:W-:Y:S01]  /*2fa20*/  STG.E.U16 desc[UR60][R32.64], R102 ;  /* 0x0000006620007986 */ /* 0x0005e2000c10153c */
[----:B---3--:R-:W-:-:S03]  /*2fa30*/  IADD3 R24, P5, R27, R18, RZ ;  /* 0x000000121b187210 */ /* 0x008fc60007fbe0ff */
[----:B------:R-:W3:Y:S01]  /*2fa40*/  LDC R26, c[0x0][0x278] ;  /* 0x00009e00ff1a7b82 */ /* 0x000ee20000000800 */
[----:B----4-:R-:W-:Y:S01]  /*2fa50*/  IMAD R5, R20, 0x50, RZ ;  /* 0x0000005014057824 */ /* 0x010fe200078e02ff */
[----:B------:R-:W-:Y:S02]  /*2fa60*/  IADD3 R20, P3, R15, R18, RZ ;  /* 0x000000120f147210 */ /* 0x000fe40007f7e0ff */
[----:B------:R-:W-:-:S04]  /*2fa70*/  LEA.HI.X.SX32 R25, R35, R19, 0x1, P5 ;  /* 0x0000001323197211 */ /* 0x000fc800028f0eff */
[----:B------:R-:W4:Y:S01]  /*2fa80*/  LDC R22, c[0x0][0x278] ;  /* 0x00009e00ff167b82 */ /* 0x000f220000000800 */
[----:B--2---:R-:W-:Y:S01]  /*2fa90*/  IMAD R33, R2, 0x27, RZ ;  /* 0x0000002702217824 */ /* 0x004fe200078e02ff */
[----:B------:R-:W-:Y:S02]  /*2faa0*/  IADD3 R34, P5, R17, R18, RZ ;  /* 0x0000001211227210 */ /* 0x000fe40007fbe0ff */
[----:B------:R-:W-:-:S04]  /*2fab0*/  PRMT R144, R102, 0x7632, R144 ;  /* 0x0000763266907816 */ /* 0x000fc80000000090 */
[----:B------:R-:W2:Y:S01]  /*2fac0*/  LDC R2, c[0x0][0x278] ;  /* 0x00009e00ff027b82 */ /* 0x000ea20000000800 */
[-C--:B------:R-:W-:Y:S02]  /*2fad0*/  LEA.HI.X.SX32 R21, R21, R19.reuse, 0x1, P3 ;  /* 0x0000001315157211 */ /* 0x080fe400018f0eff */
[----:B------:R-:W-:Y:S01]  /*2fae0*/  LEA.HI.X.SX32 R35, R33, R19, 0x1, P5 ;  /* 0x0000001321237211 */ /* 0x000fe200028f0eff */
[----:B-1----:R-:W-:Y:S01]  /*2faf0*/  IMAD R33, R10, 0x52, RZ ;  /* 0x000000520a217824 */ /* 0x002fe200078e02ff */
[----:B------:R-:W-:Y:S01]  /*2fb00*/  PRMT R0, R103, 0x7632, R0 ;  /* 0x0000763267007816 */ /* 0x000fe20000000000 */
[----:B------:R-:W-:Y:S02]  /*2fb10*/  STG.E.U16 desc[UR60][R24.64], R144 ;  /* 0x0000009018007986 */ /* 0x000fe4000c10153c */
[----:B------:R-:W1:Y:S02]  /*2fb20*/  LDC R10, c[0x0][0x278] ;  /* 0x00009e00ff0a7b82 */ /* 0x000e640000000800 */
[----:B------:R0:W-:Y:S04]  /*2fb30*/  STG.E.U16 desc[UR60][R20.64], R103 ;  /* 0x0000006714007986 */ /* 0x0001e8000c10153c */
[----:B------:R3:W-:Y:S02]  /*2fb40*/  STG.E.U16 desc[UR60][R34.64], R0 ;  /* 0x0000000022007986 */ /* 0x0007e4000c10153c */
[----:B------:R-:W1:Y:S01]  /*2fb50*/  LDC R4, c[0x0][0x278] ;  /* 0x00009e00ff047b82 */ /* 0x000e620000000800 */
[----:B------:R-:W-:Y:S01]  /*2fb60*/  IADD3 R100, P6, R5, R18, RZ ;  /* 0x0000001205647210 */ /* 0x000fe20007fde0ff */
[----:B0-----:R-:W-:-:S06]  /*2fb70*/  IMAD R21, R6, 0x29, RZ ;  /* 0x0000002906157824 */ /* 0x001fcc00078e02ff */
[----:B------:R-:W0:Y:S08]  /*2fb80*/  LDC R6, c[0x0][0x278] ;  /* 0x00009e00ff067b82 */ /* 0x000e300000000800 */
[----:B---3--:R-:W3:Y:S01]  /*2fb90*/  LDC R0, c[0x0][0x278] ;  /* 0x00009e00ff007b82 */ /* 0x008ee20000000800 */
[----:B------:R-:W-:Y:S01]  /*2fba0*/  LEA.HI.X.SX32 R101, R23, R19, 0x1, P6 ;  /* 0x0000001317657211 */ /* 0x000fe200030f0eff */
[----:B------:R-:W-:Y:S01]  /*2fbb0*/  IMAD R35, R8, 0x2b, RZ ;  /* 0x0000002b08237824 */ /* 0x000fe200078e02ff */
[----:B------:R-:W-:Y:S01]  /*2fbc0*/  IADD3 R20, P3, R33, R18, RZ ;  /* 0x0000001221147210 */ /* 0x000fe20007f7e0ff */
[----:B------:R-:W-:-:S02]  /*2fbd0*/  IMAD R23, R26, 0x54, RZ ;  /* 0x000000541a177824 */ /* 0x000fc400078e02ff */
[----:B----4-:R-:W-:Y:S02]  /*2fbe0*/  IMAD R25, R22, 0x56, RZ ;  /* 0x0000005616197824 */ /* 0x010fe400078e02ff */
[----:B------:R-:W4:Y:S01]  /*2fbf0*/  LDC R8, c[0x0][0x278] ;  /* 0x00009e00ff087b82 */ /* 0x000f220000000800 */
[----:B------:R1:W-:Y:S01]  /*2fc00*/  STG.E.U16 desc[UR60][R100.64], R104 ;  /* 0x0000006864007986 */ /* 0x0003e2000c10153c */
[----:B------:R-:W-:Y:S01]  /*2fc10*/  IADD3 R28, P5, R23, R18, RZ ;  /* 0x00000012171c7210 */ /* 0x000fe20007fbe0ff */
[----:B--2---:R-:W-:Y:S01]  /*2fc20*/  IMAD R103, R2, 0x58, RZ ;  /* 0x0000005802677824 */ /* 0x004fe200078e02ff */
[----:B------:R-:W-:-:S04]  /*2fc30*/  LEA.HI.X.SX32 R21, R21, R19, 0x1, P3 ;  /* 0x0000001315157211 */ /* 0x000fc800018f0eff */
[----:B------:R-:W2:Y:S01]  /*2fc40*/  LDC R22, c[0x0][0x278] ;  /* 0x00009e00ff167b82 */ /* 0x000ea20000000800 */
[----:B------:R-:W-:Y:S02]  /*2fc50*/  LEA.HI.X.SX32 R29, R29, R19, 0x1, P5 ;  /* 0x000000131d1d7211 */ /* 0x000fe400028f0eff */
[----:B-1----:R-:W-:-:S05]  /*2fc60*/  PRMT R104, R104, 0x7632, R104 ;  /* 0x0000763268687816 */ /* 0x002fca0000000068 */
[----:B------:R-:W1:Y:S01]  /*2fc70*/  LDC R24, c[0x0][0x278] ;  /* 0x00009e00ff187b82 */ /* 0x000e620000000800 */
[-C--:B------:R-:W-:Y:S01]  /*2fc80*/  IADD3 R100, P5, R103, R18.reuse, RZ ;  /* 0x0000001267647210 */ /* 0x080fe20007fbe0ff */
[----:B------:R0:W-:Y:S01]  /*2fc90*/  STG.E.U16 desc[UR60][R20.64], R104 ;  /* 0x0000006814007986 */ /* 0x0001e2000c10153c */
[----:B------:R-:W-:Y:S01]  /*2fca0*/  IADD3 R34, P6, R25, R18, RZ ;  /* 0x0000001219227210 */ /* 0x000fe20007fde0ff */
[----:B------:R-:W-:Y:S01]  /*2fcb0*/  IMAD R145, R145, 0x5a, RZ ;  /* 0x0000005a91917824 */ /* 0x000fe200078e02ff */
[----:B------:R-:W-:-:S03]  /*2fcc0*/  LEA.HI.X.SX32 R101, R31, R19, 0x1, P5 ;  /* 0x000000131f657211 */ /* 0x000fc600028f0eff */
[----:B------:R-:W1:Y:S01]  /*2fcd0*/  LDC R2, c[0x0][0x278] ;  /* 0x00009e00ff027b82 */ /* 0x000e620000000800 */
[----:B------:R0:W-:Y:S01]  /*2fce0*/  STG.E.U16 desc[UR60][R28.64], R105 ;  /* 0x000000691c007986 */ /* 0x0001e2000c10153c */
[----:B---3--:R-:W-:Y:S02]  /*2fcf0*/  IMAD R31, R0, 0x2f, RZ ;  /* 0x0000002f001f7824 */ /* 0x008fe400078e02ff */
[----:B0-----:R-:W-:-:S04]  /*2fd00*/  IMAD R21, R10, 0x5e, RZ ;  /* 0x0000005e0a157824 */ /* 0x001fc800078e02ff */
[----:B------:R-:W0:Y:S01]  /*2fd10*/  LDC R10, c[0x0][0x278] ;  /* 0x00009e00ff0a7b82 */ /* 0x000e220000000800 */
[----:B------:R-:W-:Y:S01]  /*2fd20*/  LEA.HI.X.SX32 R35, R35, R19, 0x1, P6 ;  /* 0x0000001323237211 */ /* 0x000fe200030f0eff */
[----:B------:R-:W-:Y:S01]  /*2fd30*/  IMAD R29, R4, 0x5c, RZ ;  /* 0x0000005c041d7824 */ /* 0x000fe200078e02ff */
[----:B------:R-:W-:-:S05]  /*2fd40*/  PRMT R26, R105, 0x7632, R26 ;  /* 0x00007632691a7816 */ /* 0x000fca000000001a */
[----:B------:R-:W3:Y:S01]  /*2fd50*/  LDC R0, c[0x0][0x278] ;  /* 0x00009e00ff007b82 */ /* 0x000ee20000000800 */
[----:B------:R-:W-:Y:S01]  /*2fd60*/  IMAD R163, R163, 0x2d, RZ ;  /* 0x0000002da3a37824 */ /* 0x000fe200078e02ff */
[-C--:B------:R-:W-:Y:S01]  /*2fd70*/  IADD3 R162, P3, R145, R18.reuse, RZ ;  /* 0x0000001291a27210 */ /* 0x080fe20007f7e0ff */
[----:B------:R-:W-:Y:S01]  /*2fd80*/  IMAD R105, R6, 0x60, RZ ;  /* 0x0000006006697824 */ /* 0x000fe200078e02ff */
[----:B------:R-:W-:Y:S01]  /*2fd90*/  IADD3 R150, P5, R29, R18, RZ ;  /* 0x000000121d967210 */ /* 0x000fe20007fbe0ff */
[----:B------:R4:W-:Y:S03]  /*2fda0*/  STG.E.U16 desc[UR60][R34.64], R26 ;  /* 0x0000001a22007986 */ /* 0x0009e6000c10153c */
[----:B------:R-:W3:Y:S01]  /*2fdb0*/  LDC R4, c[0x0][0x278] ;  /* 0x00009e00ff047b82 */ /* 0x000ee20000000800 */
[----:B------:R-:W-:Y:S01]  /*2fdc0*/  LEA.HI.X.SX32 R163, R163, R19, 0x1, P3 ;  /* 0x00000013a3a37211 */ /* 0x000fe200018f0eff */
[----:B------:R2:W-:Y:S01]  /*2fdd0*/  STG.E.U16 desc[UR60][R100.64], R106 ;  /* 0x0000006a64007986 */ /* 0x0005e2000c10153c */
[----:B------:R-:W-:-:S02]  /*2fde0*/  PRMT R20, R106, 0x7632, R20 ;  /* 0x000076326a147816 */ /* 0x000fc40000000014 */
[----:B------:R-:W-:-:S03]  /*2fdf0*/  LEA.HI.X.SX32 R151, R151, R19, 0x1, P5 ;  /* 0x0000001397977211 */ /* 0x000fc600028f0eff */
[----:B------:R-:W3:Y:S01]  /*2fe00*/  LDC R6, c[0x0][0x278] ;  /* 0x00009e00ff067b82 */ /* 0x000ee20000000800 */
[----:B----4-:R-:W-:Y:S01]  /*2fe10*/  IMAD R35, R8, 0x62, RZ ;  /* 0x0000006208237824 */ /* 0x010fe200078e02ff */
[-C--:B------:R-:W-:Y:S02]  /*2fe20*/  IADD3 R148, P5, R105, R18.reuse, RZ ;  /* 0x0000001269947210 */ /* 0x080fe40007fbe0ff */
[-C--:B------:R-:W-:Y:S01]  /*2fe30*/  IADD3 R166, P6, R21, R18.reuse, RZ ;  /* 0x0000001215a67210 */ /* 0x080fe20007fde0ff */
[----:B--2---:R-:W-:Y:S01]  /*2fe40*/  IMAD R101, R22, 0x64, RZ ;  /* 0x0000006416657824 */ /* 0x004fe200078e02ff */
[----:B------:R2:W-:Y:S01]  /*2fe50*/  STG.E.U16 desc[UR60][R162.64], R20 ;  /* 0x00000014a2007986 */ /* 0x0005e2000c10153c */
[----:B------:R-:W-:Y:S01]  /*2fe60*/  IADD3 R106, P3, R35, R18, RZ ;  /* 0x00000012236a7210 */ /* 0x000fe20007f7e0ff */
[----:B------:R-:W4:Y:S01]  /*2fe70*/  LDC R8, c[0x0][0x278] ;  /* 0x00009e00ff087b82 */ /* 0x000f220000000800 */
[-C--:B------:R-:W-:Y:S01]  /*2fe80*/  LEA.HI.X.SX32 R149, R149, R19.reuse, 0x1, P5 ;  /* 0x0000001395957211 */ /* 0x080fe200028f0eff */
[----:B------:R2:W-:Y:S01]  /*2fe90*/  STG.E.U16 desc[UR60][R150.64], R107 ;  /* 0x0000006b96007986 */ /* 0x0005e2000c10153c */
[----:B------:R-:W-:Y:S01]  /*2fea0*/  LEA.HI.X.SX32 R167, R31, R19, 0x1, P6 ;  /* 0x000000131fa77211 */ /* 0x000fe200030f0eff */
[----:B-1----:R-:W-:Y:S01]  /*2feb0*/  IMAD R31, R24, 0x66, RZ ;  /* 0x00000066181f7824 */ /* 0x002fe200078e02ff */
[----:B------:R-:W-:-:S02]  /*2fec0*/  PRMT R26, R107, 0x7632, R26 ;  /* 0x000076326b1a7816 */ /* 0x000fc4000000001a */
[----:B------:R-:W-:Y:S01]  /*2fed0*/  PRMT R24, R108, 0x7632, R24 ;  /* 0x000076326c187816 */ /* 0x000fe20000000018 */
[----:B------:R-:W1:Y:S01]  /*2fee0*/  LDC R22, c[0x0][0x278] ;  /* 0x00009e00ff167b82 */ /* 0x000e620000000800 */
[----:B--2---:R-:W-:Y:S01]  /*2fef0*/  IADD3 R162, P5, R101, R18, RZ ;  /* 0x0000001265a27210 */ /* 0x004fe20007fbe0ff */
[----:B------:R2:W-:Y:S01]  /*2ff00*/  STG.E.U16 desc[UR60][R166.64], R26 ;  /* 0x0000001aa6007986 */ /* 0x0005e2000c10153c */
[-C--:B------:R-:W-:Y:S01]  /*2ff10*/  LEA.HI.X.SX32 R107, R171, R19.reuse, 0x1, P3 ;  /* 0x00000013ab6b7211 */ /* 0x080fe200018f0eff */
[----:B------:R-:W-:Y:S01]  /*2ff20*/  IMAD R151, R2, 0x33, RZ ;  /* 0x0000003302977824 */ /* 0x000fe200078e02ff */
[----:B------:R-:W-:-:S03]  /*2ff30*/  LEA.HI.X.SX32 R163, R147, R19, 0x1, P5 ;  /* 0x0000001393a37211 */ /* 0x000fc600028f0eff */
[----:B------:R-:W1:Y:S01]  /*2ff40*/  LDC R2, c[0x0][0x278] ;  /* 0x00009e00ff027b82 */ /* 0x000e620000000800 */
[----:B0-----:R-:W-:Y:S01]  /*2ff50*/  IMAD R147, R10, 0x6c, RZ ;  /* 0x0000006c0a937824 */ /* 0x001fe200078e02ff */
[----:B------:R-:W-:Y:S04]  /*2ff60*/  STG.E.U16 desc[UR60][R148.64], R108 ;  /* 0x0000006c94007986 */ /* 0x000fe8000c10153c */
[----:B------:R-:W-:Y:S02]  /*2ff70*/  STG.E.U16 desc[UR60][R106.64], R24 ;  /* 0x000000186a007986 */ /* 0x000fe4000c10153c */
[----:B------:R-:W0:Y:S01]  /*2ff80*/  LDC R20, c[0x0][0x278] ;  /* 0x00009e00ff147b82 */ /* 0x000e220000000800 */
[----:B--2---:R-:W-:Y:S01]  /*2ff90*/  PRMT R26, R109, 0x7632, R26 ;  /* 0x000076326d1a7816 */ /* 0x004fe2000000001a */
[----:B------:R3:W-:Y:S01]  /*2ffa0*/  STG.E.U16 desc[UR60][R162.64], R109 ;  /* 0x0000006da2007986 */ /* 0x0007e2000c10153c */
[----:B------:R-:W-:-:S05]  /*2ffb0*/  IADD3 R166, P6, R31, R18, RZ ;  /* 0x000000121fa67210 */ /* 0x000fca0007fde0ff */
[----:B------:R-:W2:Y:S01]  /*2ffc0*/  LDC R10, c[0x0][0x278] ;  /* 0x00009e00ff0a7b82 */ /* 0x000ea20000000800 */
[----:B------:R-:W-:Y:S01]  /*2ffd0*/  LEA.HI.X.SX32 R167, R151, R19, 0x1, P6 ;  /* 0x0000001397a77211 */ /* 0x000fe200030f0eff */
[----:B---3--:R-:W-:-:S06]  /*2ffe0*/  IMAD R109, R0, 0x35, RZ ;  /* 0x00000035006d7824 */ /* 0x008fcc00078e02ff */
[----:B------:R-:W3:Y:S01]  /*2fff0*/  LDC R0, c[0x0][0x278] ;  /* 0x00009e00ff007b82 */ /* 0x000ee20000000800 */
[----:B------:R-:W-:Y:S02]  /*30000*/  IMAD R151, R4, 0x68, RZ ;  /* 0x0000006804977824 */ /* 0x000fe400078e02ff */
[----:B------:R-:W-:Y:S01]  /*30010*/  IMAD R149, R6, 0x6a, RZ ;  /* 0x0000006a06957824 */ /* 0x000fe200078e02ff */
[----:B------:R1:W-:Y:S02]  /*30020*/  STG.E.U16 desc[UR60][R166.64], R26 ;  /* 0x0000001aa6007986 */ /* 0x0003e4000c10153c */
[-C--:B------:R-:W-:Y:S02]  /*30030*/  IADD3 R106, P3, R151, R18.reuse, RZ ;  /* 0x00000012976a7210 */ /* 0x080fe40007f7e0ff */
[-C--:B------:R-:W-:Y:S01]  /*30040*/  IADD3 R108, P5, R149, R18.reuse, RZ ;  /* 0x00000012956c7210 */ /* 0x080fe20007fbe0ff */
[----:B------:R-:W3:Y:S01]  /*30050*/  LDC R24, c[0x0][0x278] ;  /* 0x00009e00ff187b82 */ /* 0x000ee20000000800 */
[----:B------:R-:W-:Y:S01]  /*30060*/  LEA.HI.X.SX32 R107, R153, R19, 0x1, P3 ;  /* 0x00000013996b7211 */ /* 0x000fe200018f0eff */
[----:B----4-:R-:W-:Y:S01]  /*30070*/  IMAD R153, R8, 0x6e, RZ ;  /* 0x0000006e08997824 */ /* 0x010fe200078e02ff */
[----:B------:R-:W-:-:S02]  /*30080*/  IADD3 R162, P6, R147, R18, RZ ;  /* 0x0000001293a27210 */ /* 0x000fc40007fde0ff */
[----:B------:R-:W-:-:S03]  /*30090*/  LEA.HI.X.SX32 R109, R109, R19, 0x1, P5 ;  /* 0x000000136d6d7211 */ /* 0x000fc600028f0eff */
[----:B-1----:R-:W1:Y:S01]  /*300a0*/  LDC R26, c[0x0][0x278] ;  /* 0x00009e00ff1a7b82 */ /* 0x002e620000000800 */
[----:B------:R-:W-:Y:S01]  /*300b0*/  PRMT R28, R110, 0x7632, R28 ;  /* 0x000076326e1c7816 */ /* 0x000fe2000000001c */
[----:B------:R2:W-:Y:S06]  /*300c0*/  STG.E.U16 desc[UR60][R106.64], R110 ;  /* 0x0000006e6a007986 */ /* 0x0005ec000c10153c */
[----:B------:R-:W4:Y:S01]  /*300d0*/  LDC R6, c[0x0][0x278] ;  /* 0x00009e00ff067b82 */ /* 0x000f220000000800 */
[----:B------:R-:W-:Y:S01]  /*300e0*/  LEA.HI.X.SX32 R163, R155, R19, 0x1, P6 ;  /* 0x000000139ba37211 */ /* 0x000fe200030f0eff */
[----:B------:R2:W-:Y:S01]  /*300f0*/  STG.E.U16 desc[UR60][R108.64], R28 ;  /* 0x0000001c6c007986 */ /* 0x0005e2000c10153c */
[----:B0-----:R-:W-:-:S05]  /*30100*/  IMAD R155, R20, 0x70, RZ ;  /* 0x00000070149b7824 */ /* 0x001fca00078e02ff */
[----:B------:R-:W0:Y:S01]  /*30110*/  LDC R4, c[0x0][0x278] ;  /* 0x00009e00ff047b82 */ /* 0x000e220000000800 */
[----:B------:R-:W-:Y:S01]  /*30120*/  IMAD R167, R2, 0x37, RZ ;  /* 0x0000003702a77824 */ /* 0x000fe200078e02ff */
[----:B------:R-:W-:Y:S01]  /*30130*/  IADD3 R166, P5, R153, R18, RZ ;  /* 0x0000001299a67210 */ /* 0x000fe20007fbe0ff */
[----:B--2---:R-:W-:-:S05]  /*30140*/  IMAD R107, R10, 0x74, RZ ;  /* 0x000000740a6b7824 */ /* 0x004fca00078e02ff */
[----:B------:R-:W2:Y:S01]  /*30150*/  LDC R8, c[0x0][0x278] ;  /* 0x00009e00ff087b82 */ /* 0x000ea20000000800 */
[----:B------:R-:W-:Y:S01]  /*30160*/  IMAD R109, R22, 0x72, RZ ;  /* 0x00000072166d7824 */ /* 0x000fe200078e02ff */
[----:B------:R-:W-:Y:S01]  /*30170*/  PRMT R32, R111, 0x7632, R32 ;  /* 0x000076326f207816 */ /* 0x000fe20000000020 */
[----:B------:R3:W-:Y:S01]  /*30180*/  STG.E.U16 desc[UR60][R162.64], R111 ;  /* 0x0000006fa2007986 */ /* 0x0007e2000c10153c */
[----:B------:R-:W-:-:S04]  /*30190*/  IADD3 R156, P3, R155, R18, RZ ;  /* 0x000000129b9c7210 */ /* 0x000fc80007f7e0ff */
[----:B------:R-:W4:Y:S01]  /*301a0*/  LDC R10, c[0x0][0x278] ;  /* 0x00009e00ff0a7b82 */ /* 0x000f220000000800 */
[----:B------:R-:W-:Y:S02]  /*301b0*/  LEA.HI.X.SX32 R167, R167, R19, 0x1, P5 ;  /* 0x00000013a7a77211 */ /* 0x000fe400028f0eff */
[-C--:B------:R-:W-:Y:S01]  /*301c0*/  IADD3 R170, P6, R107, R18.reuse, RZ ;  /* 0x000000126baa7210 */ /* 0x080fe20007fde0ff */
[----:B---3--:R-:W-:Y:S01]  /*301d0*/  IMAD R111, R0, 0x39, RZ ;  /* 0x00000039006f7824 */ /* 0x008fe200078e02ff */
[----:B------:R-:W-:-:S03]  /*301e0*/  IADD3 R162, P5, R109, R18, RZ ;  /* 0x000000126da27210 */ /* 0x000fc60007fbe0ff */
[----:B------:R-:W3:Y:S01]  /*301f0*/  LDC R20, c[0x0][0x278] ;  /* 0x00009e00ff147b82 */ /* 0x000ee20000000800 */
[-C--:B------:R-:W-:Y:S02]  /*30200*/  LEA.HI.X.SX32 R157, R157, R19.reuse, 0x1, P3 ;  /* 0x000000139d9d7211 */ /* 0x080fe400018f0eff */
[----:B------:R-:W-:Y:S02]  /*30210*/  LEA.HI.X.SX32 R163, R111, R19, 0x1, P5 ;  /* 0x000000136fa37211 */ /* 0x000fe400028f0eff */
[----:B------:R-:W-:-:S03]  /*30220*/  PRMT R28, R112, 0x7632, R28 ;  /* 0x00007632701c7816 */ /* 0x000fc6000000001c */
[----:B------:R-:W3:Y:S01]  /*30230*/  LDC R22, c[0x0][0x278] ;  /* 0x00009e00ff167b82 */ /* 0x000ee20000000800 */
[----:B------:R-:W-:Y:S01]  /*30240*/  LEA.HI.X.SX32 R171, R159, R19, 0x1, P6 ;  /* 0x000000139fab7211 */ /* 0x000fe200030f0eff */
[----:B------:R0:W-:Y:S01]  /*30250*/  STG.E.U16 desc[UR60][R166.64], R32 ;  /* 0x00000020a6007986 */ /* 0x0001e2000c10153c */
[----:B------:R-:W-:-:S03]  /*30260*/  IMAD R159, R24, 0x76, RZ ;  /* 0x00000076189f7824 */ /* 0x000fc600078e02ff */
[----:B------:R2:W-:Y:S02]  /*30270*/  STG.E.U16 desc[UR60][R156.64], R112 ;  /* 0x000000709c007986 */ /* 0x0005e4000c10153c */
[----:B------:R-:W3:Y:S02]  /*30280*/  LDC R2, c[0x0][0x278] ;  /* 0x00009e00ff027b82 */ /* 0x000ee40000000800 */
[----:B------:R2:W-:Y:S01]  /*30290*/  STG.E.U16 desc[UR60][R162.64], R28 ;  /* 0x0000001ca2007986 */ /* 0x0005e2000c10153c */
[----:B-1----:R-:W-:-:S03]  /*302a0*/  IMAD R111, R26, 0x78, RZ ;  /* 0x000000781a6f7824 */ /* 0x002fc600078e02ff */
[----:B------:R4:W-:Y:S02]  /*302b0*/  STG.E.U16 desc[UR60][R170.64], R113 ;  /* 0x00000071aa007986 */ /* 0x0009e4000c10153c */
[----:B------:R-:W1:Y:S01]  /*302c0*/  LDC R0, c[0x0][0x278] ;  /* 0x00009e00ff007b82 */ /* 0x000e620000000800 */
[-C--:B0-----:R-:W-:Y:S01]  /*302d0*/  IADD3 R166, P3, R159, R18.reuse, RZ ;  /* 0x000000129fa67210 */ /* 0x081fe20007f7e0ff */
[----:B--2---:R-:W-:Y:S01]  /*302e0*/  IMAD R157, R8, 0x7a, RZ ;  /* 0x0000007a089d7824 */ /* 0x004fe200078e02ff */
[----:B------:R-:W-:Y:S01]  /*302f0*/  IADD3 R112, P5, R111, R18, RZ ;  /* 0x000000126f707210 */ /* 0x000fe20007fbe0ff */
[----:B------:R-:W-:-:S04]  /*30300*/  IMAD R163, R4, 0x3b, RZ ;  /* 0x0000003b04a37824 */ /* 0x000fc800078e02ff */
[----:B------:R-:W0:Y:S01]  /*30310*/  LDC R8, c[0x0][0x278] ;  /* 0x00009e00ff087b82 */ /* 0x000e220000000800 */
[----:B----4-:R-:W-:-:S07]  /*30320*/  IMAD R171, R6, 0x3d, RZ ;  /* 0x0000003d06ab7824 */ /* 0x010fce00078e02ff */
[----:B------:R-:W2:Y:S01]  /*30330*/  LDC R6, c[0x0][0x278] ;  /* 0x00009e00ff067b82 */ /* 0x000ea20000000800 */
[-C--:B------:R-:W-:Y:S01]  /*30340*/  LEA.HI.X.SX32 R167, R163, R19.reuse, 0x1, P3 ;  /* 0x00000013a3a77211 */ /* 0x080fe200018f0eff */
[----:B------:R-:W-:Y:S01]  /*30350*/  IMAD R163, R10, 0x7c, RZ ;  /* 0x0000007c0aa37824 */ /* 0x000fe200078e02ff */
[----:B------:R-:W-:Y:S02]  /*30360*/  PRMT R24, R113, 0x7632, R24 ;  /* 0x0000763271187816 */ /* 0x000fe40000000018 */
[----:B------:R-:W-:-:S03]  /*30370*/  LEA.HI.X.SX32 R113, R161, R19, 0x1, P5 ;  /* 0x00000013a1717211 */ /* 0x000fc600028f0eff */
[----:B------:R-:W4:Y:S01]  /*30380*/  LDC R4, c[0x0][0x278] ;  /* 0x00009e00ff047b82 */ /* 0x000f220000000800 */
[----:B------:R-:W-:Y:S01]  /*30390*/  IADD3 R170, P6, R157, R18, RZ ;  /* 0x000000129daa7210 */ /* 0x000fe20007fde0ff */
[----:B------:R-:W-:Y:S01]  /*303a0*/  STG.E.U16 desc[UR60][R166.64], R24 ;  /* 0x00000018a6007986 */ /* 0x000fe2000c10153c */
[----:B---3--:R-:W-:-:S05]  /*303b0*/  IMAD R161, R20, 0x7e, RZ ;  /* 0x0000007e14a17824 */ /* 0x008fca00078e02ff */
[----:B------:R-:W3:Y:S01]  /*303c0*/  LDC R10, c[0x0][0x278] ;  /* 0x00009e00ff0a7b82 */ /* 0x000ee20000000800 */
[----:B------:R1:W-:Y:S01]  /*303d0*/  STG.E.U16 desc[UR60][R112.64], R114 ;  /* 0x0000007270007986 */ /* 0x0003e2000c10153c */
[----:B------:R-:W-:Y:S02]  /*303e0*/  IADD3 R172, P5, R163, R18, RZ ;  /* 0x00000012a3ac7210 */ /* 0x000fe40007fbe0ff */
[-C--:B------:R-:W-:Y:S02]  /*303f0*/  LEA.HI.X.SX32 R171, R171, R19.reuse, 0x1, P6 ;  /* 0x00000013abab7211 */ /* 0x080fe400030f0eff */
[----:B------:R-:W-:Y:S02]  /*30400*/  PRMT R26, R114, 0x7632, R26 ;  /* 0x00007632721a7816 */ /* 0x000fe4000000001a */
[----:B------:R-:W4:Y:S01]  /*30410*/  LDC R20, c[0x0][0x278] ;  /* 0x00009e00ff147b82 */ /* 0x000f220000000800 */
[----:B------:R-:W-:Y:S01]  /*30420*/  LEA.HI.X.SX32 R173, R165, R19, 0x1, P5 ;  /* 0x00000013a5ad7211 */ /* 0x000fe200028f0eff */
[----:B-1----:R-:W-:Y:S01]  /*30430*/  IMAD R113, R22, 0x82, RZ ;  /* 0x0000008216717824 */ /* 0x002fe200078e02ff */
[----:B------:R-:W-:Y:S01]  /*30440*/  LEA R165, R2, R2, 0x6 ;  /* 0x0000000202a57211 */ /* 0x000fe200078e30ff */
[----:B------:R1:W-:Y:S01]  /*30450*/  STG.E.U16 desc[UR60][R170.64], R26 ;  /* 0x0000001aaa007986 */ /* 0x0003e2000c10153c */
[----:B------:R-:W-:-:S03]  /*30460*/  SHF.L.U32 R167, R0, 0x6, RZ ;  /* 0x0000000600a77819 */ /* 0x000fc600000006ff */
[----:B------:R-:W4:Y:S01]  /*30470*/  LDC R22, c[0x0][0x278] ;  /* 0x00009e00ff167b82 */ /* 0x000f220000000800 */
[-C--:B------:R-:W-:Y:S02]  /*30480*/  IADD3 R176, P6, R113, R18.reuse, RZ ;  /* 0x0000001271b07210 */ /* 0x080fe40007fde0ff */
[-C--:B------:R-:W-:Y:S02]  /*30490*/  LEA R174, P5, R177, R18.reuse, 0x7 ;  /* 0x00000012b1ae7211 */ /* 0x080fe400078a38ff */
[----:B------:R-:W-:Y:S01]  /*304a0*/  LEA.HI.X.SX32 R177, R165, R19, 0x1, P6 ;  /* 0x00000013a5b17211 */ /* 0x000fe200030f0eff */
[----:B--2---:R-:W-:Y:S02]  /*304b0*/  IMAD R165, R6, 0x84, RZ ;  /* 0x0000008406a57824 */ /* 0x004fe400078e02ff */
[----:B------:R-:W2:Y:S01]  /*304c0*/  LDC R0, c[0x0][0x278] ;  /* 0x00009e00ff007b82 */ /* 0x000ea20000000800 */
[----:B-1----:R-:W-:Y:S02]  /*304d0*/  IADD3 R170, P3, R161, R18, RZ ;  /* 0x00000012a1aa7210 */ /* 0x002fe40007f7e0ff */
[----:B------:R-:W-:-:S02]  /*304e0*/  PRMT R2, R115, 0x7632, R2 ;  /* 0x0000763273027816 */ /* 0x000fc40000000002 */
[----:B------:R-:W-:-:S03]  /*304f0*/  LEA.HI.X.SX32 R171, R175, R19, 0x1, P3 ;  /* 0x00000013afab7211 */ /* 0x000fc600018f0eff */
[----:B------:R-:W1:Y:S01]  /*30500*/  LDC R6, c[0x0][0x278] ;  /* 0x00009e00ff067b82 */ /* 0x000e620000000800 */
[----:B------:R-:W-:Y:S01]  /*30510*/  LEA.HI.X.SX32 R175, R167, R19, 0x1, P5 ;  /* 0x00000013a7af7211 */ /* 0x000fe200028f0eff */
[----:B0-----:R-:W-:Y:S01]  /*30520*/  IMAD R167, R8, 0x86, RZ ;  /* 0x0000008608a77824 */ /* 0x001fe200078e02ff */
[----:B------:R-:W-:Y:S01]  /*30530*/  PRMT R24, R124, 0x7632, R24 ;  /* 0x000076327c187816 */ /* 0x000fe20000000018 */
[----:B------:R3:W-:Y:S04]  /*30540*/  STG.E.U16 desc[UR60][R172.64], R115 ;  /* 0x00000073ac007986 */ /* 0x0007e8000c10153c */
[----:B------:R-:W0:Y:S01]  /*30550*/  LDC R8, c[0x0][0x278] ;  /* 0x00009e00ff087b82 */ /* 0x000e220000000800 */
[----:B------:R4:W-:Y:S04]  /*30560*/  STG.E.U16 desc[UR60][R170.64], R2 ;  /* 0x00000002aa007986 */ /* 0x0009e8000c10153c */
[----:B------:R4:W-:Y:S01]  /*30570*/  STG.E.U16 desc[UR60][R174.64], R124 ;  /* 0x0000007cae007986 */ /* 0x0009e2000c10153c */
[----:B---3--:R-:W-:-:S03]  /*30580*/  IMAD R115, R10, 0x88, RZ ;  /* 0x000000880a737824 */ /* 0x008fc600078e02ff */
[----:B------:R3:W-:Y:S01]  /*30590*/  STG.E.U16 desc[UR60][R176.64], R24 ;  /* 0x00000018b0007986 */ /* 0x0007e2000c10153c */
[----:B------:R-:W1:Y:S01]  /*305a0*/  LDC R10, c[0x0][0x278] ;  /* 0x00009e00ff0a7b82 */ /* 0x000e620000000800 */
[----:B----4-:R-:W-:Y:S01]  /*305b0*/  IMAD R171, R4, 0x43, RZ ;  /* 0x0000004304ab7824 */ /* 0x010fe200078e02ff */
[----:B------:R-:W-:-:S06]  /*305c0*/  IADD3 R174, P5, R167, R18, RZ ;  /* 0x00000012a7ae7210 */ /* 0x000fcc0007fbe0ff */
[----:B------:R-:W4:Y:S01]  /*305d0*/  LDC R2, c[0x0][0x278] ;  /* 0x00009e00ff027b82 */ /* 0x000f220000000800 */
[----:B------:R-:W-:Y:S02]  /*305e0*/  IADD3 R172, P3, R165, R18, RZ ;  /* 0x00000012a5ac7210 */ /* 0x000fe40007f7e0ff */
[----:B------:R-:W-:-:S05]  /*305f0*/  LEA.HI.X.SX32 R175, R171, R19, 0x1, P5 ;  /* 0x00000013abaf7211 */ /* 0x000fca00028f0eff */
[----:B---3--:R-:W3:Y:S01]  /*30600*/  LDC R177, c[0x0][0x278] ;  /* 0x00009e00ffb17b82 */ /* 0x008ee20000000800 */
[----:B------:R-:W-:Y:S01]  /*30610*/  IMAD R171, R20, 0x8a, RZ ;  /* 0x0000008a14ab7824 */ /* 0x000fe200078e02ff */
[----:B------:R-:W-:Y:S02]  /*30620*/  IADD3 R168, P6, R115, R18, RZ ;  /* 0x0000001273a87210 */ /* 0x000fe40007fde0ff */
[----:B------:R-:W-:-:S04]  /*30630*/  LEA.HI.X.SX32 R173, R3, R19, 0x1, P3 ;  /* 0x0000001303ad7211 */ /* 0x000fc800018f0eff */
[----:B------:R-:W4:Y:S01]  /*30640*/  LDC R20, c[0x0][0x278] ;  /* 0x00009e00ff147b82 */ /* 0x000f220000000800 */
[----:B------:R-:W-:Y:S02]  /*30650*/  PRMT R26, R125, 0x7632, R26 ;  /* 0x000076327d1a7816 */ /* 0x000fe4000000001a */
[----:B------:R-:W-:Y:S01]  /*30660*/  LEA.HI.X.SX32 R169, R169, R19, 0x1, P6 ;  /* 0x00000013a9a97211 */ /* 0x000fe200030f0eff */
[----:B------:R2:W-:Y:S04]  /*30670*/  STG.E.U16 desc[UR60][R172.64], R125 ;  /* 0x0000007dac007986 */ /* 0x0005e8000c10153c */
[----:B------:R-:W4:Y:S01]  /*30680*/  LDC R24, c[0x0][0x278] ;  /* 0x00009e00ff187b82 */ /* 0x000f220000000800 */
[----:B------:R1:W-:Y:S01]  /*30690*/  STG.E.U16 desc[UR60][R174.64], R26 ;  /* 0x0000001aae007986 */ /* 0x0003e2000c10153c */
[----:B------:R-:W-:-:S06]  /*306a0*/  IMAD R3, R22, 0x8c, RZ ;  /* 0x0000008c16037824 */ /* 0x000fcc00078e02ff */
[----:B------:R-:W4:Y:S01]  /*306b0*/  LDC R4, c[0x0][0x278] ;  /* 0x00009e00ff047b82 */ /* 0x000f220000000800 */
[----:B--2---:R-:W-:Y:S01]  /*306c0*/  IMAD R173, R0, 0x45, RZ ;  /* 0x0000004500ad7824 */ /* 0x004fe200078e02ff */
[----:B------:R2:W-:Y:S01]  /*306d0*/  STG.E.U16 desc[UR60][R168.64], R126 ;  /* 0x0000007ea8007986 */ /* 0x0005e2000c10153c */
[-C--:B------:R-:W-:Y:S01]  /*306e0*/  IADD3 R172, P5, R171, R18.reuse, RZ ;  /* 0x00000012abac7210 */ /* 0x080fe20007fbe0ff */
[----:B0-----:R-:W-:Y:S01]  /*306f0*/  IMAD R125, R8, 0x90, RZ ;  /* 0x00000090087d7824 */ /* 0x001fe200078e02ff */
[----:B------:R-:W-:Y:S02]  /*30700*/  PRMT R28, R126, 0x7632, R28 ;  /* 0x000076327e1c7816 */ /* 0x000fe4000000001c */
[----:B-1----:R-:W-:Y:S01]  /*30710*/  IADD3 R174, P3, R3, R18, RZ ;  /* 0x0000001203ae7210 */ /* 0x002fe20007f7e0ff */
[----:B------:R-:W0:Y:S01]  /*30720*/  LDC R8, c[0x0][0x278] ;  /* 0x00009e00ff087b82 */ /* 0x000e220000000800 */
[----:B------:R-:W-:Y:S01]  /*30730*/  LEA.HI.X.SX32 R173, R173, R19, 0x1, P5 ;  /* 0x00000013adad7211 */ /* 0x000fe200028f0eff */
[----:B--2---:R-:W-:-:S06]  /*30740*/  IMAD R169, R6, 0x8e, RZ ;  /* 0x0000008e06a97824 */ /* 0x004fcc00078e02ff */
[----:B------:R-:W1:Y:S01]  /*30750*/  LDC R6, c[0x0][0x278] ;  /* 0x00009e00ff067b82 */ /* 0x000e620000000800 */
[-C--:B------:R-:W-:Y:S01]  /*30760*/  LEA.HI.X.SX32 R175, R9, R19.reuse, 0x1, P3 ;  /* 0x0000001309af7211 */ /* 0x080fe200018f0eff */
[----:B---3--:R-:W-:Y:S01]  /*30770*/  IMAD R177, R177, 0x47, RZ ;  /* 0x00000047b1b17824 */ /* 0x008fe200078e02ff */
[----:B------:R2:W-:Y:S01]  /*30780*/  STG.E.U16 desc[UR60][R172.64], R28 ;  /* 0x0000001cac007986 */ /* 0x0005e2000c10153c */
[-C--:B------:R-:W-:Y:S02]  /*30790*/  IADD3 R176, P5, R169, R18.reuse, RZ ;  /* 0x00000012a9b07210 */ /* 0x080fe40007fbe0ff */
[----:B------:R-:W-:Y:S02]  /*307a0*/  IADD3 R178, P6, R125, R18, RZ ;  /* 0x000000127db27210 */ /* 0x000fe40007fde0ff */
[----:B------:R-:W3:Y:S01]  /*307b0*/  LDC R0, c[0x0][0x278] ;  /* 0x00009e00ff007b82 */ /* 0x000ee20000000800 */
[----:B------:R-:W-:Y:S01]  /*307c0*/  PRMT R26, R127, 0x7632, R26 ;  /* 0x000076327f1a7816 */ /* 0x000fe2000000001a */
[----:B------:R4:W-:Y:S01]  /*307d0*/  STG.E.U16 desc[UR60][R174.64], R127 ;  /* 0x0000007fae007986 */ /* 0x0009e2000c10153c */
[----:B------:R-:W-:Y:S01]  /*307e0*/  LEA.HI.X.SX32 R177, R177, R19, 0x1, P5 ;  /* 0x00000013b1b17211 */ /* 0x000fe200028f0eff */
[----:B--2---:R-:W-:-:S04]  /*307f0*/  IMAD R173, R10, 0x92, RZ ;  /* 0x000000920aad7824 */ /* 0x004fc800078e02ff */
[----:B------:R-:W2:Y:S01]  /*30800*/  LDC R22, c[0x0][0x278] ;  /* 0x00009e00ff167b82 */ /* 0x000ea20000000800 */
[----:B------:R-:W-:Y:S01]  /*30810*/  LEA.HI.X.SX32 R179, R7, R19, 0x1, P6 ;  /* 0x0000001307b37211 */ /* 0x000fe200030f0eff */
[----:B----4-:R-:W-:-:S06]  /*30820*/  IMAD R7, R20, 0x96, RZ ;  /* 0x0000009614077824 */ /* 0x010fcc00078e02ff */
[----:B------:R-:W4:Y:S01]  /*30830*/  LDC R10, c[0x0][0x278] ;  /* 0x00009e00ff0a7b82 */ /* 0x000f220000000800 */
[----:B------:R-:W-:Y:S01]  /*30840*/  IMAD R127, R2, 0x49, RZ ;  /* 0x00000049027f7824 */ /* 0x000fe200078e02ff */
[----:B------:R0:W-:Y:S01]  /*30850*/  STG.E.U16 desc[UR60][R176.64], R26 ;  /* 0x0000001ab0007986 */ /* 0x0001e2000c10153c */
[----:B------:R-:W-:-:S05]  /*30860*/  IMAD R9, R24, 0x94, RZ ;  /* 0x0000009418097824 */ /* 0x000fca00078e02ff */
[----:B------:R-:W4:Y:S01]  /*30870*/  LDC R2, c[0x0][0x278] ;  /* 0x00009e00ff027b82 */ /* 0x000f220000000800 */
[----:B------:R-:W-:Y:S01]  /*30880*/  IMAD R175, R4, 0x4b, RZ ;  /* 0x0000004b04af7824 */ /* 0x000fe200078e02ff */
[----:B------:R1:W-:Y:S06]  /*30890*/  STG.E.U16 desc[UR60][R178.64], R116 ;  /* 0x00000074b2007986 */ /* 0x0003ec000c10153c */
[----:B------:R-:W4:Y:S01]  /*308a0*/  LDC R20, c[0x0][0x278] ;  /* 0x00009e00ff147b82 */ /* 0x000f220000000800 */
[-C--:B0-----:R-:W-:Y:S02]  /*308b0*/  IADD3 R176, P3, R173, R18.reuse, RZ ;  /* 0x00000012adb07210 */ /* 0x081fe40007f7e0ff */
[----:B-1----:R-:W-:-:S05]  /*308c0*/  IADD3 R178, P6, R7, R18, RZ ;  /* 0x0000001207b27210 */ /* 0x002fca0007fde0ff */
[----:B------:R-:W0:Y:S01]  /*308d0*/  LDC R4, c[0x0][0x278] ;  /* 0x00009e00ff047b82 */ /* 0x000e220000000800 */
[----:B------:R-:W-:Y:S02]  /*308e0*/  IADD3 R26, P5, R9, R18, RZ ;  /* 0x00000012091a7210 */ /* 0x000fe40007fbe0ff */
[----:B------:R-:W-:-:S05]  /*308f0*/  LEA.HI.X.SX32 R179, R175, R19, 0x1, P6 ;  /* 0x00000013afb37211 */ /* 0x000fca00030f0eff */
[----:B------:R-:W1:Y:S01]  /*30900*/  LDC R24, c[0x0][0x278] ;  /* 0x00009e00ff187b82 */ /* 0x000e620000000800 */
[----:B------:R-:W-:-:S07]  /*30910*/  IMAD R175, R6, 0x98, RZ ;  /* 0x0000009806af7824 */ /* 0x000fce00078e02ff */
[----:B------:R-:W0:Y:S01]  /*30920*/  LDC R28, c[0x0][0x278] ;  /* 0x00009e00ff1c7b82 */ /* 0x000e220000000800 */
[-C--:B------:R-:W-:Y:S02]  /*30930*/  LEA.HI.X.SX32 R177, R127, R19.reuse, 0x1, P3 ;  /* 0x000000137fb17211 */ /* 0x080fe400018f0eff */
[----:B------:R-:W-:Y:S01]  /*30940*/  PRMT R116, R116, 0x7632, R116 ;  /* 0x0000763274747816 */ /* 0x000fe20000000074 */
[----:B------:R-:W-:Y:S01]  /*30950*/  IMAD R127, R8, 0x9a, RZ ;  /* 0x0000009a087f7824 */ /* 0x000fe200078e02ff */
[----:B------:R-:W-:-:S03]  /*30960*/  LEA.HI.X.SX32 R27, R27, R19, 0x1, P5 ;  /* 0x000000131b1b7211 */ /* 0x000fc600028f0eff */
[----:B------:R-:W1:Y:S01]  /*30970*/  LDC R6, c[0x0][0x278] ;  /* 0x00009e00ff067b82 */ /* 0x000e620000000800 */
[----:B------:R3:W-:Y:S01]  /*30980*/  STG.E.U16 desc[UR60][R176.64], R116 ;  /* 0x00000074b0007986 */ /* 0x0007e2000c10153c */
[----:B------:R-:W-:Y:S02]  /*30990*/  PRMT R34, R117, 0x7632, R34 ;  /* 0x0000763275227816 */ /* 0x000fe40000000022 */
[----:B------:R-:W-:-:S04]  /*309a0*/  IADD3 R180, P5, R175, R18, RZ ;  /* 0x00000012afb47210 */ /* 0x000fc80007fbe0ff */
[----:B------:R-:W1:Y:S01]  /*309b0*/  LDC R32, c[0x0][0x278] ;  /* 0x00009e00ff207b82 */ /* 0x000e620000000800 */
[----:B------:R2:W-:Y:S01]  /*309c0*/  STG.E.U16 desc[UR60][R26.64], R117 ;  /* 0x000000751a007986 */ /* 0x0005e2000c10153c */
[----:B------:R-:W-:Y:S01]  /*309d0*/  IADD3 R182, P3, R127, R18, RZ ;  /* 0x000000127fb67210 */ /* 0x000fe20007f7e0ff */
[----:B---3--:R-:W-:-:S05]  /*309e0*/  IMAD R177, R0, 0x4d, RZ ;  /* 0x0000004d00b17824 */ /* 0x008fca00078e02ff */
[----:B------:R-:W3:Y:S01]  /*309f0*/  LDC R8, c[0x0][0x278] ;  /* 0x00009e00ff087b82 */ /* 0x000ee20000000800 */
[----:B------:R-:W-:Y:S01]  /*30a00*/  LEA.HI.X.SX32 R181, R15, R19, 0x1, P5 ;  /* 0x000000130fb57211 */ /* 0x000fe200028f0eff */
[----:B--2---:R-:W-:Y:S02]  /*30a10*/  IMAD R117, R22, 0x9c, RZ ;  /* 0x0000009c16757824 */ /* 0x004fe400078e02ff */
[----:B----4-:R-:W-:-:S04]  /*30a20*/  IMAD R27, R10, 0x9e, RZ ;  /* 0x0000009e0a1b7824 */ /* 0x010fc800078e02ff */
[----:B------:R-:W2:Y:S01]  /*30a30*/  LDC R0, c[0x0][0x278] ;  /* 0x00009e00ff007b82 */ /* 0x000ea20000000800 */
[----:B------:R-:W-:Y:S01]  /*30a40*/  IMAD R15, R2, 0x4f, RZ ;  /* 0x0000004f020f7824 */ /* 0x000fe200078e02ff */
[----:B------:R-:W-:Y:S01]  /*30a50*/  LEA.HI.X.SX32 R183, R177, R19, 0x1, P3 ;  /* 0x00000013b1b77211 */ /* 0x000fe200018f0eff */
[----:B------:R-:W-:Y:S01]  /*30a60*/  IMAD R177, R20, 0xa0, RZ ;  /* 0x000000a014b17824 */ /* 0x000fe200078e02ff */
[-C--:B------:R-:W-:Y:S02]  /*30a70*/  IADD3 R184, P5, R117, R18.reuse, RZ ;  /* 0x0000001275b87210 */ /* 0x080fe40007fbe0ff */
[----:B------:R-:W-:Y:S02]  /*30a80*/  IADD3 R186, P6, R27, R18, RZ ;  /* 0x000000121bba7210 */ /* 0x000fe40007fde0ff */
[----:B------:R-:W4:Y:S01]  /*30a90*/  LDC R10, c[0x0][0x278] ;  /* 0x00009e00ff0a7b82 */ /* 0x000f220000000800 */
[----:B------:R1:W-:Y:S01]  /*30aa0*/  STG.E.U16 desc[UR60][R178.64], R34 ;  /* 0x00000022b2007986 */ /* 0x0003e2000c10153c */
[----:B------:R-:W-:-:S02]  /*30ab0*/  PRMT R2, R118, 0x7632, R2 ;  /* 0x0000763276027816 */ /* 0x000fc40000000002 */
[-C--:B------:R-:W-:Y:S01]  /*30ac0*/  LEA.HI.X.SX32 R185, R17, R19.reuse, 0x1, P5 ;  /* 0x0000001311b97211 */ /* 0x080fe200028f0eff */
[----:B------:R1:W-:Y:S01]  /*30ad0*/  STG.E.U16 desc[UR60][R180.64], R118 ;  /* 0x00000076b4007986 */ /* 0x0003e2000c10153c */
[-C--:B------:R-:W-:Y:S01]  /*30ae0*/  LEA.HI.X.SX32 R187, R15, R19.reuse, 0x1, P6 ;  /* 0x000000130fbb7211 */ /* 0x080fe200030f0eff */
[----:B0-----:R-:W-:Y:S01]  /*30af0*/  IMAD R15, R28, 0xa4, RZ ;  /* 0x000000a41c0f7824 */ /* 0x001fe200078e02ff */
[----:B------:R-:W0:Y:S01]  /*30b00*/  LDC R20, c[0x0][0x278] ;  /* 0x00009e00ff147b82 */ /* 0x000e220000000800 */
[----:B------:R-:W-:Y:S01]  /*30b10*/  PRMT R22, R119, 0x7632, R22 ;  /* 0x0000763277167816 */ /* 0x000fe20000000016 */
[----:B-1----:R-:W-:Y:S02]  /*30b20*/  IMAD R179, R24, 0xa2, RZ ;  /* 0x000000a218b37824 */ /* 0x002fe400078e02ff */
[----:B------:R-:W-:Y:S01]  /*30b30*/  IMAD R181, R4, 0x51, RZ ;  /* 0x0000005104b57824 */ /* 0x000fe200078e02ff */
[-C--:B------:R-:W-:Y:S01]  /*30b40*/  IADD3 R4, P5, R177, R18.reuse, RZ ;  /* 0x00000012b1047210 */ /* 0x080fe20007fbe0ff */
[----:B------:R1:W-:Y:S01]  /*30b50*/  STG.E.U16 desc[UR60][R182.64], R2 ;  /* 0x00000002b6007986 */ /* 0x0003e2000c10153c */
[-C--:B------:R-:W-:Y:S01]  /*30b60*/  IADD3 R180, P3, R179, R18.reuse, RZ ;  /* 0x00000012b3b47210 */ /* 0x080fe20007f7e0ff */
[----:B------:R-:W-:Y:S01]  /*30b70*/  IMAD R17, R32, 0xa6, RZ ;  /* 0x000000a620117824 */ /* 0x000fe200078e02ff */
[-C--:B------:R-:W-:Y:S01]  /*30b80*/  LEA.HI.X.SX32 R5, R5, R19.reuse, 0x1, P5 ;  /* 0x0000001305057211 */ /* 0x080fe200028f0eff */
[----:B------:R3:W-:Y:S01]  /*30b90*/  STG.E.U16 desc[UR60][R184.64], R119 ;  /* 0x00000077b8007986 */ /* 0x0007e2000c10153c */
[----:B------:R-:W-:Y:S01]  /*30ba0*/  LEA.HI.X.SX32 R181, R181, R19, 0x1, P3 ;  /* 0x00000013b5b57211 */ /* 0x000fe200018f0eff */
[----:B------:R-:W0:Y:S02]  /*30bb0*/  LDC R24, c[0x0][0x278] ;  /* 0x00009e00ff187b82 */ /* 0x000e240000000800 */
[----:B------:R2:W-:Y:S01]  /*30bc0*/  STG.E.U16 desc[UR60][R186.64], R22 ;  /* 0x00000016ba007986 */ /* 0x0005e2000c10153c */
[----:B-1----:R-:W-:-:S05]  /*30bd0*/  IADD3 R182, P5, R15, R18, RZ ;  /* 0x000000120fb67210 */ /* 0x002fca0007fbe0ff */
[----:B------:R-:W1:Y:S01]  /*30be0*/  LDC R2, c[0x0][0x278] ;  /* 0x00009e00ff027b82 */ /* 0x000e620000000800 */
[----:B---3--:R-:W-:Y:S01]  /*30bf0*/  IMAD R119, R6, 0x53, RZ ;  /* 0x0000005306777824 */ /* 0x008fe200078e02ff */
[----:B------:R-:W-:Y:S02]  /*30c00*/  LEA.HI.X.SX32 R183, R33, R19, 0x1, P5 ;  /* 0x0000001321b77211 */ /* 0x000fe400028f0eff */
[----:B--2---:R-:W-:-:S04]  /*30c10*/  PRMT R22, R120, 0x7632, R22 ;  /* 0x0000763278167816 */ /* 0x004fc80000000016 */
[----:B------:R-:W2:Y:S01]  /*30c20*/  LDC R6, c[0x0][0x278] ;  /* 0x00009e00ff067b82 */ /* 0x000ea20000000800 */
[----:B------:R-:W-:Y:S01]  /*30c30*/  IMAD R33, R8, 0xa8, RZ ;  /* 0x000000a808217824 */ /* 0x000fe200078e02ff */
[----:B------:R-:W-:Y:S01]  /*30c40*/  STG.E.U16 desc[UR60][R4.64], R120 ;  /* 0x0000007804007986 */ /* 0x000fe2000c10153c */
[----:B------:R-:W-:Y:S02]  /*30c50*/  IADD3 R184, P6, R17, R18, RZ ;  /* 0x0000001211b87210 */ /* 0x000fe40007fde0ff */
[----:B------:R-:W-:Y:S01]  /*30c60*/  PRMT R26, R121, 0x7632, R26 ;  /* 0x00007632791a7816 */ /* 0x000fe2000000001a */
[----:B------:R-:W-:Y:S02]  /*30c70*/  STG.E.U16 desc[UR60][R180.64], R22 ;  /* 0x00000016b4007986 */ /* 0x000fe4000c10153c */
[----:B------:R-:W3:Y:S02]  /*30c80*/  LDC R8, c[0x0][0x278] ;  /* 0x00009e00ff087b82 */ /* 0x000ee40000000800 */
[----:B------:R0:W-:Y:S01]  /*30c90*/  STG.E.U16 desc[UR60][R182.64], R121 ;  /* 0x00000079b6007986 */ /* 0x0001e2000c10153c */
[----:B------:R-:W-:Y:S01]  /*30ca0*/  LEA.HI.X.SX32 R185, R119, R19, 0x1, P6 ;  /* 0x0000001377b97211 */ /* 0x000fe200030f0eff */
[----:B----4-:R-:W-:-:S04]  /*30cb0*/  IMAD R119, R10, 0xaa, RZ ;  /* 0x000000aa0a777824 */ /* 0x010fc800078e02ff */
[----:B------:R-:W4:Y:S01]  /*30cc0*/  LDC R10, c[0x0][0x278] ;  /* 0x00009e00ff0a7b82 */ /* 0x000f220000000800 */
[----:B0-----:R-:W-:-:S07]  /*30cd0*/  IMAD R121, R0, 0x55, RZ ;  /* 0x0000005500797824 */ /* 0x001fce00078e02ff */
[----:B------:R-:W0:Y:S01]  /*30ce0*/  LDC R0, c[0x0][0x278] ;  /* 0x00009e00ff007b82 */ /* 0x000e220000000800 */
[----:B------:R-:W-:Y:S01]  /*30cf0*/  IMAD R5, R20, 0xac, RZ ;  /* 0x000000ac14057824 */ /* 0x000fe200078e02ff */
[-C--:B------:R-:W-:Y:S02]  /*30d00*/  IADD3 R22, P3, R33, R18.reuse, RZ ;  /* 0x0000001221167210 */ /* 0x080fe40007f7e0ff */
[-C--:B------:R-:W-:Y:S02]  /*30d10*/  IADD3 R120, P5, R119, R18.reuse, RZ ;  /* 0x0000001277787210 */ /* 0x080fe40007fbe0ff */
[-C--:B------:R-:W-:Y:S01]  /*30d20*/  LEA.HI.X.SX32 R23, R23, R19.reuse, 0x1, P3 ;  /* 0x0000001317177211 */ /* 0x080fe200018f0eff */
[----:B------:R1:W-:Y:S01]  /*30d30*/  STG.E.U16 desc[UR60][R184.64], R26 ;  /* 0x0000001ab8007986 */ /* 0x0003e2000c10153c */
[-C--:B------:R-:W-:Y:S01]  /*30d40*/  IADD3 R182, P6, R5, R18.reuse, RZ ;  /* 0x0000001205b67210 */ /* 0x080fe20007fde0ff */
[----:B------:R-:W4:Y:S01]  /*30d50*/  LDC R20, c[0x0][0x278] ;  /* 0x00009e00ff147b82 */ /* 0x000f220000000800 */
[-C--:B------:R-:W-:Y:S01]  /*30d60*/  LEA.HI.X.SX32 R121, R121, R19.reuse, 0x1, P5 ;  /* 0x0000001379797211 */ /* 0x080fe200028f0eff */
[----:B--2---:R-:W-:Y:S01]  /*30d70*/  IMAD R181, R6, 0xae, RZ ;  /* 0x000000ae06b57824 */ /* 0x004fe200078e02ff */
[----:B------:R-:W-:Y:S01]  /*30d80*/  PRMT R32, R122, 0x7632, R32 ;  /* 0x000076327a207816 */ /* 0x000fe20000000020 */
[----:B------:R-:W-:Y:S04]  /*30d90*/  STG.E.U16 desc[UR60][R22.64], R122 ;  /* 0x0000007a16007986 */ /* 0x000fe8000c10153c */
[----:B------:R-:W2:Y:S01]  /*30da0*/  LDC R28, c[0x0][0x278] ;  /* 0x00009e00ff1c7b82 */ /* 0x000ea20000000800 */
[----:B------:R-:W-:Y:S01]  /*30db0*/  LEA.HI.X.SX32 R183, R25, R19, 0x1, P6 ;  /* 0x0000001319b77211 */ /* 0x000fe200030f0eff */
[----:B------:R3:W-:Y:S01]  /*30dc0*/  STG.E.U16 desc[UR60][R120.64], R32 ;  /* 0x0000002078007986 */ /* 0x0007e2000c10153c */
[----:B------:R-:W-:Y:S01]  /*30dd0*/  IMAD R25, R24, 0xb0, RZ ;  /* 0x000000b018197824 */ /* 0x000fe200078e02ff */
[----:B-1----:R-:W-:Y:S01]  /*30de0*/  IADD3 R184, P5, R181, R18, RZ ;  /* 0x00000012b5b87210 */ /* 0x002fe20007fbe0ff */
[----:B------:R-:W-:-:S03]  /*30df0*/  IMAD R185, R2, 0x57, RZ ;  /* 0x0000005702b97824 */ /* 0x000fc600078e02ff */
[----:B------:R-:W1:Y:S01]  /*30e00*/  LDC R4, c[0x0][0x278] ;  /* 0x00009e00ff047b82 */ /* 0x000e620000000800 */
[----:B------:R-:W-:-:S07]  /*30e10*/  PRMT R34, R123, 0x7632, R34 ;  /* 0x000076327b227816 */ /* 0x000fce0000000022 */
[----:B------:R-:W1:Y:S01]  /*30e20*/  LDC R26, c[0x0][0x278] ;  /* 0x00009e00ff1a7b82 */ /* 0x000e620000000800 */
[----:B---3--:R-:W-:Y:S01]  /*30e30*/  IMAD R121, R8, 0xb2, RZ ;  /* 0x000000b208797824 */ /* 0x008fe200078e02ff */
[----:B------:R3:W-:Y:S06]  /*30e40*/  STG.E.U16 desc[UR60][R182.64], R123 ;  /* 0x0000007bb6007986 */ /* 0x0007ec000c10153c */
[----:B------:R-:W1:Y:S01]  /*30e50*/  LDC R6, c[0x0][0x278] ;  /* 0x00009e00ff067b82 */ /* 0x000e620000000800 */
[----:B------:R-:W-:Y:S02]  /*30e60*/  LEA.HI.X.SX32 R185, R185, R19, 0x1, P5 ;  /* 0x00000013b9b97211 */ /* 0x000fe400028f0eff */
[----:B------:R-:W-:-:S02]  /*30e70*/  IADD3 R186, P5, R121, R18, RZ ;  /* 0x0000001279ba7210 */ /* 0x000fc40007fbe0ff */
[----:B---3--:R-:W-:Y:S01]  /*30e80*/  IADD3 R182, P3, R25, R18, RZ ;  /* 0x0000001219b67210 */ /* 0x008fe20007f7e0ff */
[----:B0-----:R-:W-:Y:S02]  /*30e90*/  IMAD R123, R0, 0x59, RZ ;  /* 0x00000059007b7824 */ /* 0x001fe400078e02ff */
[----:B------:R-:W0:Y:S01]  /*30ea0*/  LDC R8, c[0x0][0x278] ;  /* 0x00009e00ff087b82 */ /* 0x000e220000000800 */
[----:B----4-:R-:W-:Y:S01]  /*30eb0*/  IMAD R23, R10, 0xb4, RZ ;  /* 0x000000b40a177824 */ /* 0x010fe200078e02ff */
[-C--:B------:R-:W-:Y:S02]  /*30ec0*/  LEA.HI.X.SX32 R183, R103, R19.reuse, 0x1, P3 ;  /* 0x0000001367b77211 */ /* 0x080fe400018f0eff */
[----:B------:R-:W-:-:S04]  /*30ed0*/  LEA.HI.X.SX32 R187, R123, R19, 0x1, P5 ;  /* 0x000000137bbb7211 */ /* 0x000fc800028f0eff */
[----:B------:R-:W3:Y:S01]  /*30ee0*/  LDC R0, c[0x0][0x278] ;  /* 0x00009e00ff007b82 */ /* 0x000ee20000000800 */
[----:B------:R-:W-:Y:S01]  /*30ef0*/  PRMT R2, R128, 0x7632, R2 ;  /* 0x0000763280027816 */ /* 0x000fe20000000002 */
[----:B------:R-:W-:Y:S01]  /*30f00*/  STG.E.U16 desc[UR60][R184.64], R34 ;  /* 0x00000022b8007986 */ /* 0x000fe2000c10153c */
[----:B------:R-:W-:-:S03]  /*30f10*/  IADD3 R188, P6, R23, R18, RZ ;  /* 0x0000001217bc7210 */ /* 0x000fc60007fde0ff */
[----:B------:R-:W-:Y:S02]  /*30f20*/  STG.E.U16 desc[UR60][R182.64], R128 ;  /* 0x00000080b6007986 */ /* 0x000fe4000c10153c */
[----:B------:R-:W4:Y:S02]  /*30f30*/  LDC R10, c[0x0][0x278] ;  /* 0x00009e00ff0a7b82 */ /* 0x000f240000000800 */
[----:B------:R1:W-:Y:S06]  /*30f40*/  STG.E.U16 desc[UR60][R186.64], R2 ;  /* 0x00000002ba007986 */ /* 0x0003ec000c10153c */
[----:B------:R-:W4:Y:S01]  /*30f50*/  LDC R24, c[0x0][0x278] ;  /* 0x00009e00ff187b82 */ /* 0x000f220000000800 */
[----:B------:R-:W-:Y:S01]  /*30f60*/  LEA.HI.X.SX32 R189, R145, R19, 0x1, P6 ;  /* 0x0000001391bd7211 */ /* 0x000fe200030f0eff */
[----:B------:R-:W-:-:S02]  /*30f70*/  IMAD R145, R20, 0xb6, RZ ;  /* 0x000000b614917824 */ /* 0x000fc400078e02ff */
[----:B--2---:R-:W-:-:S04]  /*30f80*/  IMAD R123, R28, 0xba, RZ ;  /* 0x000000ba1c7b7824 */ /* 0x004fc800078e02ff */
[----:B-1----:R-:W1:Y:S01]  /*30f90*/  LDC R2, c[0x0][0x278] ;  /* 0x00009e00ff027b82 */ /* 0x002e620000000800 */
[----:B------:R-:W-:Y:S02]  /*30fa0*/  IMAD R103, R26, 0xb8, RZ ;  /* 0x000000b81a677824 */ /* 0x000fe400078e02ff */
[----:B------:R-:W-:-:S05]  /*30fb0*/  IMAD R183, R4, 0x5b, RZ ;  /* 0x0000005b04b77824 */ /* 0x000fca00078e02ff */
[----:B------:R-:W2:Y:S01]  /*30fc0*/  LDC R22, c[0x0][0x278] ;  /* 0x00009e00ff167b82 */ /* 0x000ea20000000800 */
[----:B------:R-:W-:Y:S01]  /*30fd0*/  IMAD R185, R6, 0x5d, RZ ;  /* 0x0000005d06b97824 */ /* 0x000fe200078e02ff */
[-C--:B------:R-:W-:Y:S02]  /*30fe0*/  IADD3 R182, P3, R145, R18.reuse, RZ ;  /* 0x0000001291b67210 */ /* 0x080fe40007f7e0ff */
[----:B------:R-:W-:-:S04]  /*30ff0*/  IADD3 R186, P6, R123, R18, RZ ;  /* 0x000000127bba7210 */ /* 0x000fc80007fde0ff */
[----:B------:R-:W1:Y:S01]  /*31000*/  LDC R4, c[0x0][0x278] ;  /* 0x00009e00ff047b82 */ /* 0x000e620000000800 */
[----:B------:R-:W-:Y:S02]  /*31010*/  IADD3 R28, P5, R103, R18, RZ ;  /* 0x00000012671c7210 */ /* 0x000fe40007fbe0ff */
[-C--:B------:R-:W-:Y:S02]  /*31020*/  LEA.HI.X.SX32 R183, R183, R19.reuse, 0x1, P3 ;  /* 0x00000013b7b77211 */ /* 0x080fe400018f0eff */
[----:B------:R-:W-:Y:S02]  /*31030*/  PRMT R20, R129, 0x7632, R20 ;  /* 0x0000763281147816 */ /* 0x000fe40000000014 */
[-C--:B------:R-:W-:Y:S01]  /*31040*/  LEA.HI.X.SX32 R187, R185, R19.reuse, 0x1, P6 ;  /* 0x00000013b9bb7211 */ /* 0x080fe200030f0eff */
[----:B------:R-:W1:Y:S01]  /*31050*/  LDC R26, c[0x0][0x278] ;  /* 0x00009e00ff1a7b82 */ /* 0x000e620000000800 */
[----:B0-----:R-:W-:Y:S01]  /*31060*/  IMAD R185, R8, 0xbc, RZ ;  /* 0x000000bc08b97824 */ /* 0x001fe200078e02ff */
[----:B------:R3:W-:Y:S01]  /*31070*/  STG.E.U16 desc[UR60][R188.64], R129 ;  /* 0x00000081bc007986 */ /* 0x0007e2000c10153c */
[----:B------:R-:W-:-:S05]  /*31080*/  LEA.HI.X.SX32 R29, R29, R19, 0x1, P5 ;  /* 0x000000131d1d7211 */ /* 0x000fca00028f0eff */
[----:B------:R-:W0:Y:S01]  /*31090*/  LDC R6, c[0x0][0x278] ;  /* 0x00009e00ff067b82 */ /* 0x000e220000000800 */
[----:B------:R4:W-:Y:S01]  /*310a0*/  STG.E.U16 desc[UR60][R182.64], R20 ;  /* 0x00000014b6007986 */ /* 0x0009e2000c10153c */
[----:B------:R-:W-:Y:S01]  /*310b0*/  PRMT R32, R130, 0x7632, R32 ;  /* 0x0000763282207816 */ /* 0x000fe20000000020 */
[----:B---3--:R-:W-:-:S05]  /*310c0*/  IMAD R189, R0, 0x5f, RZ ;  /* 0x0000005f00bd7824 */ /* 0x008fca00078e02ff */
[----:B------:R-:W3:Y:S01]  /*310d0*/  LDC R0, c[0x0][0x278] ;  /* 0x00009e00ff007b82 */ /* 0x000ee20000000800 */
[----:B------:R2:W-:Y:S01]  /*310e0*/  STG.E.U16 desc[UR60][R28.64], R130 ;  /* 0x000000821c007986 */ /* 0x0005e2000c10153c */
[----:B----4-:R-:W-:Y:S01]  /*310f0*/  IMAD R129, R10, 0xbe, RZ ;  /* 0x000000be0a817824 */ /* 0x010fe200078e02ff */
[----:B------:R-:W-:-:S05]  /*31100*/  IADD3 R20, P5, R185, R18, RZ ;  /* 0x00000012b9147210 */ /* 0x000fca0007fbe0ff */
[----:B------:R-:W4:Y:S01]  /*31110*/  LDC R8, c[0x0][0x278] ;  /* 0x00009e00ff087b82 */ /* 0x000f220000000800 */
[----:B------:R-:W-:Y:S01]  /*31120*/  LEA.HI.X.SX32 R21, R21, R19, 0x1, P5 ;  /* 0x0000001315157211 */ /* 0x000fe200028f0eff */
[----:B------:R1:W-:Y:S01]  /*31130*/  STG.E.U16 desc[UR60][R186.64], R32 ;  /* 0x00000020ba007986 */ /* 0x0003e2000c10153c */
[----:B--2---:R-:W-:-:S05]  /*31140*/  IMAD R29, R24, 0xc2, RZ ;  /* 0x000000c2181d7824 */ /* 0x004fca00078e02ff */
[----:B------:R-:W2:Y:S01]  /*31150*/  LDC R10, c[0x0][0x278] ;  /* 0x00009e00ff0a7b82 */ /* 0x000ea20000000800 */
[----:B------:R-:W-:Y:S01]  /*31160*/  IMAD R183, R22, 0xc0, RZ ;  /* 0x000000c016b77824 */ /* 0x000fe200078e02ff */
[-C--:B------:R-:W-:Y:S02]  /*31170*/  IADD3 R188, P3, R129, R18.reuse, RZ ;  /* 0x0000001281bc7210 */ /* 0x080fe40007f7e0ff */
[----:B------:R-:W-:Y:S01]  /*31180*/  IADD3 R190, P6, R29, R18, RZ ;  /* 0x000000121dbe7210 */ /* 0x000fe20007fde0ff */
[----:B-1----:R-:W-:Y:S01]  /*31190*/  IMAD R187, R2, 0x61, RZ ;  /* 0x0000006102bb7824 */ /* 0x002fe200078e02ff */
[----:B------:R1:W-:Y:S02]  /*311a0*/  STG.E.U16 desc[UR60][R20.64], R131 ;  /* 0x0000008314007986 */ /* 0x0003e4000c10153c */
[----:B------:R-:W2:Y:S01]  /*311b0*/  LDC R22, c[0x0][0x278] ;  /* 0x00009e00ff167b82 */ /* 0x000ea20000000800 */
[----:B------:R-:W-:Y:S02]  /*311c0*/  LEA.HI.X.SX32 R189, R189, R19, 0x1, P3 ;  /* 0x00000013bdbd7211 */ /* 0x000fe400018f0eff */
[----:B------:R-:W-:-:S02]  /*311d0*/  PRMT R24, R131, 0x7632, R24 ;  /* 0x0000763283187816 */ /* 0x000fc40000000018 */
[-C--:B------:R-:W-:Y:S01]  /*311e0*/  LEA.HI.X.SX32 R191, R187, R19.reuse, 0x1, P6 ;  /* 0x00000013bbbf7211 */ /* 0x080fe200030f0eff */
[----:B------:R-:W-:Y:S01]  /*311f0*/  IMAD R187, R4, 0xc4, RZ ;  /* 0x000000c404bb7824 */ /* 0x000fe200078e02ff */
[-C--:B------:R-:W-:Y:S01]  /*31200*/  IADD3 R104, P5, R183, R18.reuse, RZ ;  /* 0x00000012b7687210 */ /* 0x080fe20007fbe0ff */
[----:B------:R-:W2:Y:S01]  /*31210*/  LDC R4, c[0x0][0x278] ;  /* 0x00009e00ff047b82 */ /* 0x000ea20000000800 */
[----:B------:R0:W-:Y:S07]  /*31220*/  STG.E.U16 desc[UR60][R188.64], R24 ;  /* 0x00000018bc007986 */ /* 0x0001ee000c10153c */
[----:B-1----:R-:W1:Y:S01]  /*31230*/  LDC R20, c[0x0][0x278] ;  /* 0x00009e00ff147b82 */ /* 0x002e620000000800 */
[----:B------:R-:W-:Y:S01]  /*31240*/  LEA.HI.X.SX32 R105, R105, R19, 0x1, P5 ;  /* 0x0000001369697211 */ /* 0x000fe200028f0eff */
[----:B------:R-:W-:Y:S01]  /*31250*/  IMAD R131, R26, 0xca, RZ ;  /* 0x000000ca1a837824 */ /* 0x000fe200078e02ff */
[----:B0-----:R-:W-:Y:S01]  /*31260*/  IADD3 R188, P5, R187, R18, RZ ;  /* 0x00000012bbbc7210 */ /* 0x001fe20007fbe0ff */
[----:B------:R-:W-:-:S04]  /*31270*/  IMAD R21, R6, 0xc6, RZ ;  /* 0x000000c606157824 */ /* 0x000fc800078e02ff */
[----:B------:R-:W0:Y:S01]  /*31280*/  LDC R6, c[0x0][0x278] ;  /* 0x00009e00ff067b82 */ /* 0x000e220000000800 */
[----:B------:R-:W-:Y:S01]  /*31290*/  LEA.HI.X.SX32 R189, R35, R19, 0x1, P5 ;  /* 0x0000001323bd7211 */ /* 0x000fe200028f0eff */
[----:B------:R4:W-:Y:S01]  /*312a0*/  STG.E.U16 desc[UR60][R104.64], R132 ;  /* 0x0000008468007986 */ /* 0x0009e2000c10153c */
[----:B------:R-:W-:Y:S01]  /*312b0*/  PRMT R28, R132, 0x7632, R28 ;  /* 0x00007632841c7816 */ /* 0x000fe2000000001c */
[----:B---3--:R-:W-:Y:S01]  /*312c0*/  IMAD R35, R0, 0x65, RZ ;  /* 0x0000006500237824 */ /* 0x008fe200078e02ff */
[----:B------:R-:W-:-:S03]  /*312d0*/  IADD3 R196, P6, R131, R18, RZ ;  /* 0x0000001283c47210 */ /* 0x000fc60007fde0ff */
[----:B------:R-:W3:Y:S01]  /*312e0*/  LDC R2, c[0x0][0x278] ;  /* 0x00009e00ff027b82 */ /* 0x000ee20000000800 */
[----:B------:R2:W-:Y:S01]  /*312f0*/  STG.E.U16 desc[UR60][R190.64], R28 ;  /* 0x0000001cbe007986 */ /* 0x0005e2000c10153c */
[----:B------:R-:W-:Y:S01]  /*31300*/  LEA.HI.X.SX32 R197, R35, R19, 0x1, P6 ;  /* 0x0000001323c57211 */ /* 0x000fe200030f0eff */
[----:B----4-:R-:W-:-:S05]  /*31310*/  IMAD R105, R8, 0xc8, RZ ;  /* 0x000000c808697824 */ /* 0x010fca00078e02ff */
[----:B------:R-:W4:Y:S01]  /*31320*/  LDC R8, c[0x0][0x278] ;  /* 0x00009e00ff087b82 */ /* 0x000f220000000800 */
[----:B--2---:R-:W-:Y:S01]  /*31330*/  IMAD R35, R10, 0xcc, RZ ;  /* 0x000000cc0a237824 */ /* 0x004fe200078e02ff */
[-C--:B------:R-:W-:Y:S02]  /*31340*/  IADD3 R192, P5, R105, R18.reuse, RZ ;  /* 0x0000001269c07210 */ /* 0x080fe40007fbe0ff */
[----:B------:R-:W-:-:S04]  /*31350*/  IADD3 R190, P3, R21, R18, RZ ;  /* 0x0000001215be7210 */ /* 0x000fc80007f7e0ff */
[----:B------:R-:W2:Y:S01]  /*31360*/  LDC R0, c[0x0][0x278] ;  /* 0x00009e00ff007b82 */ /* 0x000ea20000000800 */
[----:B------:R-:W-:Y:S01]  /*31370*/  LEA.HI.X.SX32 R191, R193, R19, 0x1, P3 ;  /* 0x00000013c1bf7211 */ /* 0x000fe200018f0eff */
[----:B------:R1:W-:Y:S01]  /*31380*/  STG.E.U16 desc[UR60][R188.64], R133 ;  /* 0x00000085bc007986 */ /* 0x0003e2000c10153c */
[----:B------:R-:W-:-:S05]  /*31390*/  PRMT R24, R133, 0x7632, R24 ;  /* 0x0000763285187816 */ /* 0x000fca0000000018 */
[----:B------:R-:W2:Y:S01]  /*313a0*/  LDC R10, c[0x0][0x278] ;  /* 0x00009e00ff0a7b82 */ /* 0x000ea20000000800 */
[-C--:B------:R-:W-:Y:S01]  /*313b0*/  LEA.HI.X.SX32 R193, R101, R19.reuse, 0x1, P5 ;  /* 0x0000001365c17211 */ /* 0x080fe200028f0eff */
[----:B-1----:R-:W-:Y:S01]  /*313c0*/  IMAD R101, R20, 0xd0, RZ ;  /* 0x000000d014657824 */ /* 0x002fe200078e02ff */
[----:B------:R-:W-:Y:S01]  /*313d0*/  IADD3 R198, P5, R35, R18, RZ ;  /* 0x0000001223c67210 */ /* 0x000fe20007fbe0ff */
[----:B------:R-:W-:Y:S01]  /*313e0*/  IMAD R189, R22, 0xce, RZ ;  /* 0x000000ce16bd7824 */ /* 0x000fe200078e02ff */
[----:B------:R1:W-:Y:S01]  /*313f0*/  STG.E.U16 desc[UR60][R190.64], R24 ;  /* 0x00000018be007986 */ /* 0x0003e2000c10153c */
[----:B------:R-:W-:Y:S01]  /*31400*/  IMAD R133, R4, 0xd2, RZ ;  /* 0x000000d204857824 */ /* 0x000fe200078e02ff */
[----:B------:R-:W-:Y:S01]  /*31410*/  LEA.HI.X.SX32 R199, R31, R19, 0x1, P5 ;  /* 0x000000131fc77211 */ /* 0x000fe200028f0eff */
[----:B------:R-:W2:Y:S01]  /*31420*/  LDC R4, c[0x0][0x278] ;  /* 0x00009e00ff047b82 */ /* 0x000ea20000000800 */
[----:B------:R0:W-:Y:S01]  /*31430*/  STG.E.U16 desc[UR60][R192.64], R134 ;  /* 0x00000086c0007986 */ /* 0x0001e2000c10153c */
[----:B------:R-:W-:-:S06]  /*31440*/  PRMT R26, R134, 0x7632, R26 ;  /* 0x00007632861a7816 */ /* 0x000fcc000000001a */
[----:B------:R-:W2:Y:S01]  /*31450*/  LDC R20, c[0x0][0x278] ;  /* 0x00009e00ff147b82 */ /* 0x000ea20000000800 */
[-C--:B-1----:R-:W-:Y:S02]  /*31460*/  IADD3 R190, P3, R189, R18.reuse, RZ ;  /* 0x00000012bdbe7210 */ /* 0x082fe40007f7e0ff */
[----:B0-----:R-:W-:Y:S02]  /*31470*/  IADD3 R192, P5, R101, R18, RZ ;  /* 0x0000001265c07210 */ /* 0x001fe40007fbe0ff */
[----:B------:R-:W-:-:S03]  /*31480*/  LEA.HI.X.SX32 R191, R195, R19, 0x1, P3 ;  /* 0x00000013c3bf7211 */ /* 0x000fc600018f0eff */
[----:B------:R-:W0:Y:S01]  /*31490*/  LDC R24, c[0x0][0x278] ;  /* 0x00009e00ff187b82 */ /* 0x000e220000000800 */
[----:B------:R-:W-:Y:S01]  /*314a0*/  LEA.HI.X.SX32 R193, R151, R19, 0x1, P5 ;  /* 0x0000001397c17211 */ /* 0x000fe200028f0eff */
[----:B------:R-:W-:Y:S01]  /*314b0*/  IMAD R151, R6, 0xd4, RZ ;  /* 0x000000d406977824 */ /* 0x000fe200078e02ff */
[----:B------:R1:W-:Y:S01]  /*314c0*/  STG.E.U16 desc[UR60][R196.64], R26 ;  /* 0x0000001ac4007986 */ /* 0x0003e2000c10153c */
[----:B---3--:R-:W-:Y:S01]  /*314d0*/  IMAD R31, R2, 0x69, RZ ;  /* 0x00000069021f7824 */ /* 0x008fe200078e02ff */
[----:B------:R-:W-:-:S03]  /*314e0*/  PRMT R2, R135, 0x7632, R2 ;  /* 0x0000763287027816 */ /* 0x000fc60000000002 */
[----:B------:R-:W3:Y:S01]  /*314f0*/  LDC R195, c[0x0][0x278] ;  /* 0x00009e00ffc37b82 */ /* 0x000ee20000000800 */
[----:B------:R4:W-:Y:S07]  /*31500*/  STG.E.U16 desc[UR60][R198.64], R135 ;  /* 0x00000087c6007986 */ /* 0x0009ee000c10153c */
[----:B------:R-:W0:Y:S01]  /*31510*/  LDC R6, c[0x0][0x278] ;  /* 0x00009e00ff067b82 */ /* 0x000e220000000800 */
[----:B-1----:R-:W-:Y:S01]  /*31520*/  IADD3 R196, P6, R133, R18, RZ ;  /* 0x0000001285c47210 */ /* 0x002fe20007fde0ff */
[----:B------:R1:W-:Y:S01]  /*31530*/  STG.E.U16 desc[UR60][R190.64], R2 ;  /* 0x00000002be007986 */ /* 0x0003e2000c10153c */
[----:B----4-:R-:W-:-:S05]  /*31540*/  IMAD R135, R8, 0xd6, RZ ;  /* 0x000000d608877824 */ /* 0x010fca00078e02ff */
[----:B------:R-:W4:Y:S01]  /*31550*/  LDC R8, c[0x0][0x278] ;  /* 0x00009e00ff087b82 */ /* 0x000f220000000800 */
[----:B------:R-:W-:Y:S01]  /*31560*/  LEA.HI.X.SX32 R197, R31, R19, 0x1, P6 ;  /* 0x000000131fc57211 */ /* 0x000fe200030f0eff */
[----:B--2---:R-:W-:Y:S01]  /*31570*/  IMAD R31, R10, 0xd8, RZ ;  /* 0x000000d80a1f7824 */ /* 0x004fe200078e02ff */
[----:B------:R-:W-:Y:S01]  /*31580*/  PRMT R22, R136, 0x7632, R22 ;  /* 0x0000763288167816 */ /* 0x000fe20000000016 */
[----:B-1----:R-:W-:-:S04]  /*31590*/  IMAD R191, R0, 0x6b, RZ ;  /* 0x0000006b00bf7824 */ /* 0x002fc800078e02ff */
[----:B------:R-:W1:Y:S01]  /*315a0*/  LDC R0, c[0x0][0x278] ;  /* 0x00009e00ff007b82 */ /* 0x000e620000000800 */
[----:B------:R2:W-:Y:S01]  /*315b0*/  STG.E.U16 desc[UR60][R192.64], R136 ;  /* 0x00000088c0007986 */ /* 0x0005e2000c10153c */
[----:B------:R-:W-:-:S06]  /*315c0*/  IADD3 R148, P3, R151, R18, RZ ;  /* 0x0000001297947210 */ /* 0x000fcc0007f7e0ff */
[----:B------:R-:W1:Y:S01]  /*315d0*/  LDC R10, c[0x0][0x278] ;  /* 0x00009e00ff0a7b82 */ /* 0x000e620000000800 */
[----:B------:R3:W-:Y:S01]  /*315e0*/  STG.E.U16 desc[UR60][R196.64], R22 ;  /* 0x00000016c4007986 */ /* 0x0007e2000c10153c */
[----:B------:R-:W-:Y:S02]  /*315f0*/  LEA.HI.X.SX32 R149, R149, R19, 0x1, P3 ;  /* 0x0000001395957211 */ /* 0x000fe400018f0eff */
[----:B--2---:R-:W-:-:S04]  /*31600*/  IADD3 R192, P5, R135, R18, RZ ;  /* 0x0000001287c07210 */ /* 0x004fc80007fbe0ff */
[----:B------:R-:W2:Y:S01]  /*31610*/  LDC R2, c[0x0][0x278] ;  /* 0x00009e00ff027b82 */ /* 0x000ea20000000800 */
[----:B------:R-:W-:Y:S01]  /*31620*/  LEA.HI.X.SX32 R193, R191, R19, 0x1, P5 ;  /* 0x00000013bfc17211 */ /* 0x000fe200028f0eff */
[----:B------:R-:W-:Y:S01]  /*31630*/  IMAD R191, R4, 0xda, RZ ;  /* 0x000000da04bf7824 */ /* 0x000fe200078e02ff */
[----:B------:R-:W-:Y:S02]  /*31640*/  PRMT R26, R137, 0x7632, R26 ;  /* 0x00007632891a7816 */ /* 0x000fe4000000001a */
[----:B---3--:R-:W-:-:S03]  /*31650*/  IADD3 R196, P6, R31, R18, RZ ;  /* 0x000000121fc47210 */ /* 0x008fc60007fde0ff */
[----:B------:R-:W3:Y:S01]  /*31660*/  LDC R22, c[0x0][0x278] ;  /* 0x00009e00ff167b82 */ /* 0x000ee20000000800 */
[----:B------:R-:W-:Y:S01]  /*31670*/  LEA.HI.X.SX32 R197, R147, R19, 0x1, P6 ;  /* 0x0000001393c57211 */ /* 0x000fe200030f0eff */
[----:B------:R0:W-:Y:S01]  /*31680*/  STG.E.U16 desc[UR60][R148.64], R137 ;  /* 0x0000008994007986 */ /* 0x0001e2000c10153c */
[----:B------:R-:W-:Y:S02]  /*31690*/  IMAD R147, R20, 0xdc, RZ ;  /* 0x000000dc14937824 */ /* 0x000fe400078e02ff */
[----:B------:R-:W-:-:S03]  /*316a0*/  IMAD R195, R195, 0x6d, RZ ;  /* 0x0000006dc3c37824 */ /* 0x000fc600078e02ff */
[----:B------:R-:W3:Y:S01]  /*316b0*/  LDC R4, c[0x0][0x278] ;  /* 0x00009e00ff047b82 */ /* 0x000ee20000000800 */
[----:B------:R4:W-:Y:S01]  /*316c0*/  STG.E.U16 desc[UR60][R192.64], R26 ;  /* 0x0000001ac0007986 */ /* 0x0009e2000c10153c */
[----:B------:R-:W-:Y:S01]  /*316d0*/  PRMT R28, R138, 0x7632, R28 ;  /* 0x000076328a1c7816 */ /* 0x000fe2000000001c */
[----:B0-----:R-:W-:Y:S02]  /*316e0*/  IMAD R149, R6, 0xde, RZ ;  /* 0x000000de06957824 */ /* 0x001fe400078e02ff */
[----:B------:R0:W-:Y:S03]  /*316f0*/  STG.E.U16 desc[UR60][R196.64], R138 ;  /* 0x0000008ac4007986 */ /* 0x0001e6000c10153c */
[----:B------:R-:W3:Y:S01]  /*31700*/  LDC R6, c[0x0][0x278] ;  /* 0x00009e00ff067b82 */ /* 0x000ee20000000800 */
[----:B----4-:R-:W-:Y:S01]  /*31710*/  IADD3 R192, P5, R191, R18, RZ ;  /* 0x00000012bfc07210 */ /* 0x010fe20007fbe0ff */
[----:B------:R-:W-:-:S06]  /*31720*/  IMAD R137, R8, 0xe0, RZ ;  /* 0x000000e008897824 */ /* 0x000fcc00078e02ff */
[----:B------:R-:W4:Y:S01]  /*31730*/  LDC R8, c[0x0][0x278] ;  /* 0x00009e00ff087b82 */ /* 0x000f220000000800 */
[-C--:B------:R-:W-:Y:S02]  /*31740*/  LEA.HI.X.SX32 R193, R195, R19.reuse, 0x1, P5 ;  /* 0x00000013c3c17211 */ /* 0x080fe400028f0eff */
[-C--:B0-----:R-:W-:Y:S01]  /*31750*/  IADD3 R196, P3, R147, R18.reuse, RZ ;  /* 0x0000001293c47210 */ /* 0x081fe20007f7e0ff */
[----:B-1----:R-:W-:Y:S02]  /*31760*/  IMAD R195, R0, 0x6f, RZ ;  /* 0x0000006f00c37824 */ /* 0x002fe400078e02ff */
[----:B------:R0:W-:Y:S01]  /*31770*/  STG.E.U16 desc[UR60][R192.64], R28 ;  /* 0x0000001cc0007986 */ /* 0x0001e2000c10153c */
[----:B------:R-:W-:Y:S01]  /*31780*/  LEA.HI.X.SX32 R197, R153, R19, 0x1, P3 ;  /* 0x0000001399c57211 */ /* 0x000fe200018f0eff */
[----:B------:R-:W1:Y:S01]  /*31790*/  LDC R20, c[0x0][0x278] ;  /* 0x00009e00ff147b82 */ /* 0x000e620000000800 */
[-C--:B------:R-:W-:Y:S02]  /*317a0*/  IADD3 R198, P5, R149, R18.reuse, RZ ;  /* 0x0000001295c67210 */ /* 0x080fe40007fbe0ff */
[----:B------:R-:W-:Y:S01]  /*317b0*/  IADD3 R200, P6, R137, R18, RZ ;  /* 0x0000001289c87210 */ /* 0x000fe20007fde0ff */
[----:B------:R2:W-:Y:S01]  /*317c0*/  STG.E.U16 desc[UR60][R196.64], R139 ;  /* 0x0000008bc4007986 */ /* 0x0005e2000c10153c */
[----:B------:R-:W-:-:S03]  /*317d0*/  PRMT R26, R139, 0x7632, R26 ;  /* 0x000076328b1a7816 */ /* 0x000fc6000000001a */
[----:B------:R-:W1:Y:S01]  /*317e0*/  LDC R0, c[0x0][0x278] ;  /* 0x00009e00ff007b82 */ /* 0x000e620000000800 */
[----:B0-----:R-:W-:Y:S01]  /*317f0*/  IMAD R193, R10, 0xe2, RZ ;  /* 0x000000e20ac17824 */ /* 0x001fe200078e02ff */
[----:B------:R-:W-:-:S06]  /*31800*/  LEA.HI.X.SX32 R199, R195, R19, 0x1, P5 ;  /* 0x00000013c3c77211 */ /* 0x000fcc00028f0eff */
[----:B------:R-:W0:Y:S01]  /*31810*/  LDC R10, c[0x0][0x278] ;  /* 0x00009e00ff0a7b82 */ /* 0x000e220000000800 */
[----:B--2---:R-:W-:Y:S01]  /*31820*/  IMAD R139, R2, 0x71, RZ ;  /* 0x00000071028b7824 */ /* 0x004fe200078e02ff */
[----:B------:R-:W-:Y:S01]  /*31830*/  LEA.HI.X.SX32 R201, R155, R19, 0x1, P6 ;  /* 0x000000139bc97211 */ /* 0x000fe200030f0eff */
[----:B---3--:R-:W-:Y:S02]  /*31840*/  IMAD R155, R22, 0xe4, RZ ;  /* 0x000000e4169b7824 */ /* 0x008fe400078e02ff */
[----:B------:R-:W-:-:S03]  /*31850*/  IMAD R153, R24, 0xe6, RZ ;  /* 0x000000e618997824 */ /* 0x000fc600078e02ff */
[----:B------:R-:W2:Y:S01]  /*31860*/  LDC R2, c[0x0][0x278] ;  /* 0x00009e00ff027b82 */ /* 0x000ea20000000800 */
[----:B------:R3:W-:Y:S01]  /*31870*/  STG.E.U16 desc[UR60][R198.64], R26 ;  /* 0x0000001ac6007986 */ /* 0x0007e2000c10153c */
[----:B------:R-:W-:Y:S01]  /*31880*/  IMAD R195, R4, 0x73, RZ ;  /* 0x0000007304c37824 */ /* 0x000fe200078e02ff */
[----:B------:R-:W-:-:S05]  /*31890*/  IADD3 R138, P3, R193, R18, RZ ;  /* 0x00000012c18a7210 */ /* 0x000fca0007f7e0ff */
[----:B------:R-:W2:Y:S01]  /*318a0*/  LDC R22, c[0x0][0x278] ;  /* 0x00009e00ff167b82 */ /* 0x000ea20000000800 */
[----:B------:R4:W-:Y:S01]  /*318b0*/  STG.E.U16 desc[UR60][R200.64], R84 ;  /* 0x00000054c8007986 */ /* 0x0009e2000c10153c */
[-C--:B------:R-:W-:Y:S02]  /*318c0*/  IADD3 R196, P5, R155, R18.reuse, RZ ;  /* 0x000000129bc47210 */ /* 0x080fe40007fbe0ff */
[----:B---3--:R-:W-:-:S04]  /*318d0*/  IADD3 R198, P6, R153, R18, RZ ;  /* 0x0000001299c67210 */ /* 0x008fc80007fde0ff */
[----:B------:R-:W3:Y:S01]  /*318e0*/  LDC R24, c[0x0][0x278] ;  /* 0x00009e00ff187b82 */ /* 0x000ee20000000800 */
[-C--:B------:R-:W-:Y:S02]  /*318f0*/  LEA.HI.X.SX32 R139, R139, R19.reuse, 0x1, P3 ;  /* 0x000000138b8b7211 */ /* 0x080fe400018f0eff */
[----:B------:R-:W-:Y:S01]  /*31900*/  LEA.HI.X.SX32 R199, R195, R19, 0x1, P6 ;  /* 0x00000013c3c77211 */ /* 0x000fe200030f0eff */
[----:B------:R-:W-:Y:S01]  /*31910*/  IMAD R195, R6, 0xe8, RZ ;  /* 0x000000e806c37824 */ /* 0x000fe200078e02ff */
[----:B----4-:R-:W-:-:S03]  /*31920*/  PRMT R84, R84, 0x7632, R84 ;  /* 0x0000763254547816 */ /* 0x010fc60000000054 */
[----:B------:R-:W4:Y:S01]  /*31930*/  LDC R26, c[0x0][0x278] ;  /* 0x00009e00ff1a7b82 */ /* 0x000f220000000800 */
[-C--:B------:R-:W-:Y:S01]  /*31940*/  LEA.HI.X.SX32 R197, R109, R19.reuse, 0x1, P5 ;  /* 0x000000136dc57211 */ /* 0x080fe200028f0eff */
[----:B------:R0:W-:Y:S01]  /*31950*/  STG.E.U16 desc[UR60][R138.64], R84 ;  /* 0x000000548a007986 */ /* 0x0001e2000c10153c */
[----:B------:R-:W-:Y:S01]  /*31960*/  PRMT R28, R85, 0x7632, R28 ;  /* 0x00007632551c7816 */ /* 0x000fe2000000001c */
[----:B------:R-:W-:Y:S01]  /*31970*/  IMAD R109, R8, 0xea, RZ ;  /* 0x000000ea086d7824 */ /* 0x000fe200078e02ff */
[----:B------:R-:W-:Y:S01]  /*31980*/  IADD3 R106, P5, R195, R18, RZ ;  /* 0x00000012c36a7210 */ /* 0x000fe20007fbe0ff */
[----:B------:R0:W-:Y:S02]  /*31990*/  STG.E.U16 desc[UR60][R196.64], R85 ;  /* 0x00000055c4007986 */ /* 0x0001e4000c10153c */
[----:B------:R-:W4:Y:S01]  /*319a0*/  LDC R6, c[0x0][0x278] ;  /* 0x00009e00ff067b82 */ /* 0x000f220000000800 */
[----:B-1----:R-:W-:Y:S01]  /*319b0*/  IMAD R201, R0, 0x75, RZ ;  /* 0x0000007500c97824 */ /* 0x002fe200078e02ff */
[----:B------:R1:W-:Y:S01]  /*319c0*/  STG.E.U16 desc[UR60][R198.64], R28 ;  /* 0x0000001cc6007986 */ /* 0x0003e2000c10153c */
[----:B0-----:R-:W-:Y:S01]  /*319d0*/  IMAD R139, R20, 0xec, RZ ;  /* 0x000000ec148b7824 */ /* 0x001fe200078e02ff */
[----:B------:R-:W-:-:S04]  /*319e0*/  LEA.HI.X.SX32 R107, R107, R19, 0x1, P5 ;  /* 0x000000136b6b7211 */ /* 0x000fc800028f0eff */
[----:B------:R-:W0:Y:S01]  /*319f0*/  LDC R4, c[0x0][0x278] ;  /* 0x00009e00ff047b82 */ /* 0x000e220000000800 */
[----:B------:R-:W-:Y:S01]  /*31a00*/  IMAD R85, R10, 0xee, RZ ;  /* 0x000000ee0a557824 */ /* 0x000fe200078e02ff */
[-C--:B------:R-:W-:Y:S02]  /*31a10*/  IADD3 R200, P5, R139, R18.reuse, RZ ;  /* 0x000000128bc87210 */ /* 0x080fe40007fbe0ff */
[----:B-1----:R-:W-:-:S04]  /*31a20*/  IADD3 R198, P3, R109, R18, RZ ;  /* 0x000000126dc67210 */ /* 0x002fc80007f7e0ff */
[----:B------:R-:W1:Y:S01]  /*31a30*/  LDC R0, c[0x0][0x278] ;  /* 0x00009e00ff007b82 */ /* 0x000e620000000800 */
[----:B--2---:R-:W-:Y:S01]  /*31a40*/  IMAD R197, R2, 0x77, RZ ;  /* 0x0000007702c57824 */ /* 0x004fe200078e02ff */
[-C--:B------:R-:W-:Y:S02]  /*31a50*/  LEA.HI.X.SX32 R199, R201, R19.reuse, 0x1, P3 ;  /* 0x00000013c9c77211 */ /* 0x080fe400018f0eff */
[----:B------:R-:W-:Y:S02]  /*31a60*/  IADD3 R202, P6, R85, R18, RZ ;  /* 0x0000001255ca7210 */ /* 0x000fe40007fde0ff */
[-C--:B------:R-:W-:Y:S01]  /*31a70*/  LEA.HI.X.SX32 R201, R159, R19.reuse, 0x1, P5 ;  /* 0x000000139fc97211 */ /* 0x080fe200028f0eff */
[----:B------:R-:W-:Y:S01]  /*31a80*/  IMAD R159, R22, 0xf0, RZ ;  /* 0x000000f0169f7824 */ /* 0x000fe200078e02ff */
[----:B------:R-:W2:Y:S01]  /*31a90*/  LDC R10, c[0x0][0x278] ;  /* 0x00009e00ff0a7b82 */ /* 0x000ea20000000800 */
[----:B------:R-:W-:Y:S01]  /*31aa0*/  PRMT R2, R86, 0x7632, R2 ;  /* 0x0000763256027816 */ /* 0x000fe20000000002 */
[----:B------:R4:W-:Y:S01]  /*31ab0*/  STG.E.U16 desc[UR60][R106.64], R86 ;  /* 0x000000566a007986 */ /* 0x0009e2000c10153c */
[----:B------:R-:W-:Y:S01]  /*31ac0*/  LEA.HI.X.SX32 R203, R197, R19, 0x1, P6 ;  /* 0x00000013c5cb7211 */ /* 0x000fe200030f0eff */
[----:B---3--:R-:W-:Y:S01]  /*31ad0*/  IMAD R197, R24, 0xf2, RZ ;  /* 0x000000f218c57824 */ /* 0x008fe200078e02ff */
[----:B------:R-:W-:-:S02]  /*31ae0*/  PRMT R28, R87, 0x7632, R28 ;  /* 0x00007632571c7816 */ /* 0x000fc4000000001c */
[----:B------:R-:W-:Y:S01]  /*31af0*/  IADD3 R110, P5, R159, R18, RZ ;  /* 0x000000129f6e7210 */ /* 0x000fe20007fbe0ff */
[----:B------:R-:W3:Y:S01]  /*31b00*/  LDC R8, c[0x0][0x278] ;  /* 0x00009e00ff087b82 */ /* 0x000ee20000000800 */
[----:B------:R0:W-:Y:S01]  /*31b10*/  STG.E.U16 desc[UR60][R198.64], R2 ;  /* 0x00000002c6007986 */ /* 0x0001e2000c10153c */
[----:B----4-:R-:W-:-:S03]  /*31b20*/  IMAD R107, R26, 0xf4, RZ ;  /* 0x000000f41a6b7824 */ /* 0x010fc600078e02ff */
[----:B------:R4:W-:Y:S03]  /*31b30*/  STG.E.U16 desc[UR60][R200.64], R87 ;  /* 0x00000057c8007986 */ /* 0x0009e6000c10153c */
[----:B------:R-:W1:Y:S01]  /*31b40*/  LDC R20, c[0x0][0x278] ;  /* 0x00009e00ff147b82 */ /* 0x000e620000000800 */
[----:B------:R-:W-:Y:S01]  /*31b50*/  LEA.HI.X.SX32 R111, R111, R19, 0x1, P5 ;  /* 0x000000136f6f7211 */ /* 0x000fe200028f0eff */
[----:B------:R4:W-:Y:S01]  /*31b60*/  STG.E.U16 desc[UR60][R202.64], R28 ;  /* 0x0000001cca007986 */ /* 0x0009e2000c10153c */
[----:B------:R-:W-:Y:S01]  /*31b70*/  PRMT R100, R80, 0x7632, R100 ;  /* 0x0000763250647816 */ /* 0x000fe20000000064 */
[----:B0-----:R-:W-:Y:S01]  /*31b80*/  IMAD R199, R4, 0x7b, RZ ;  /* 0x0000007b04c77824 */ /* 0x001fe200078e02ff */
[----:B------:R-:W-:-:S03]  /*31b90*/  PRMT R102, R81, 0x7632, R102 ;  /* 0x0000763251667816 */ /* 0x000fc60000000066 */
[----:B------:R-:W0:Y:S01]  /*31ba0*/  LDC R22, c[0x0][0x278] ;  /* 0x00009e00ff167b82 */ /* 0x000e220000000800 */
[-C--:B----4-:R-:W-:Y:S02]  /*31bb0*/  IADD3 R200, P3, R197, R18.reuse, RZ ;  /* 0x00000012c5c87210 */ /* 0x090fe40007f7e0ff */
[-C--:B------:R-:W-:Y:S01]  /*31bc0*/  IADD3 R202, P5, R107, R18.reuse, RZ ;  /* 0x000000126bca7210 */ /* 0x080fe20007fbe0ff */
[----:B------:R-:W-:Y:S01]  /*31bd0*/  IMAD R87, R6, 0xf6, RZ ;  /* 0x000000f606577824 */ /* 0x000fe200078e02ff */
[-C--:B------:R-:W-:Y:S01]  /*31be0*/  LEA.HI.X.SX32 R201, R205, R19.reuse, 0x1, P3 ;  /* 0x00000013cdc97211 */ /* 0x080fe200018f0eff */
[----:B------:R-:W-:Y:S01]  /*31bf0*/  STG.E.U16 desc[UR60][R110.64], R80 ;  /* 0x000000506e007986 */ /* 0x000fe2000c10153c */
[-C--:B------:R-:W-:Y:S01]  /*31c00*/  LEA.HI.X.SX32 R203, R157, R19.reuse, 0x1, P5 ;  /* 0x000000139dcb7211 */ /* 0x080fe200028f0eff */
[----:B------:R-:W4:Y:S01]  /*31c10*/  LDC R2, c[0x0][0x278] ;  /* 0x00009e00ff027b82 */ /* 0x000f220000000800 */
[----:B------:R-:W-:Y:S01]  /*31c20*/  IADD3 R204, P6, R87, R18, RZ ;  /* 0x0000001257cc7210 */ /* 0x000fe20007fde0ff */
[----:B------:R-:W-:Y:S04]  /*31c30*/  STG.E.U16 desc[UR60][R200.64], R100 ;  /* 0x00000064c8007986 */ /* 0x000fe8000c10153c */
[----:B------:R1:W-:Y:S01]  /*31c40*/  STG.E.U16 desc[UR60][R202.64], R81 ;  /* 0x00000051ca007986 */ /* 0x0003e2000c10153c */
[----:B------:R-:W-:Y:S01]  /*31c50*/  LEA.HI.X.SX32 R205, R199, R19, 0x1, P6 ;  /* 0x00000013c7cd7211 */ /* 0x000fe200030f0eff */
[----:B------:R-:W4:Y:S01]  /*31c60*/  LDC R4, c[0x0][0x278] ;  /* 0x00009e00ff047b82 */ /* 0x000f220000000800 */
[----:B--2---:R-:W-:-:S02]  /*31c70*/  IMAD R199, R10, 0xfa, RZ ;  /* 0x000000fa0ac77824 */ /* 0x004fc400078e02ff */
[----:B---3--:R-:W-:-:S05]  /*31c80*/  IMAD R157, R8, 0xf8, RZ ;  /* 0x000000f8089d7824 */ /* 0x008fca00078e02ff */
[----:B------:R-:W2:Y:S01]  /*31c90*/  LDC R24, c[0x0][0x278] ;  /* 0x00009e00ff187b82 */ /* 0x000ea20000000800 */
[----:B-1----:R-:W-:-:S07]  /*31ca0*/  IMAD R81, R0, 0x7d, RZ ;  /* 0x0000007d00517824 */ /* 0x002fce00078e02ff */
[----:B------:R-:W1:Y:S01]  /*31cb0*/  LDC R0, c[0x0][0x278] ;  /* 0x00009e00ff007b82 */ /* 0x000e620000000800 */
[----:B------:R-:W-:-:S07]  /*31cc0*/  IMAD R111, R20, 0xfc, RZ ;  /* 0x000000fc146f7824 */ /* 0x000fce00078e02ff */
[----:B------:R-:W3:Y:S01]  /*31cd0*/  LDC R10, c[0x0][0x278] ;  /* 0x00009e00ff0a7b82 */ /* 0x000ee20000000800 */
[-C--:B------:R-:W-:Y:S02]  /*31ce0*/  IADD3 R162, P3, R157, R18.reuse, RZ ;  /* 0x000000129da27210 */ /* 0x080fe40007f7e0ff */
[----:B------:R-:W-:-:S05]  /*31cf0*/  IADD3 R200, P5, R199, R18, RZ ;  /* 0x00000012c7c87210 */ /* 0x000fca0007fbe0ff */
[----:B------:R-:W3:Y:S01]  /*31d00*/  LDC R20, c[0x0][0x278] ;  /* 0x00009e00ff147b82 */ /* 0x000ee20000000800 */
[-C--:B------:R-:W-:Y:S02]  /*31d10*/  LEA.HI.X.SX32 R163, R163, R19.reuse, 0x1, P3 ;  /* 0x00000013a3a37211 */ /* 0x080fe400018f0eff */
[----:B------:R-:W-:Y:S02]  /*31d20*/  IADD3 R202, P6, R111, R18, RZ ;  /* 0x000000126fca7210 */ /* 0x000fe40007fde0ff */
[----:B------:R-:W-:-:S03]  /*31d30*/  LEA.HI.X.SX32 R201, R81, R19, 0x1, P5 ;  /* 0x0000001351c97211 */ /* 0x000fc600028f0eff */
[----:B------:R-:W3:Y:S01]  /*31d40*/  LDC R6, c[0x0][0x278] ;  /* 0x00009e00ff067b82 */ /* 0x000ee20000000800 */
[----:B------:R-:W-:Y:S01]  /*31d50*/  PRMT R100, R82, 0x7632, R100 ;  /* 0x0000763252647816 */ /* 0x000fe20000000064 */
[----:B0-----:R-:W-:Y:S01]  /*31d60*/  IMAD R81, R22, 0xfe, RZ ;  /* 0x000000fe16517824 */ /* 0x001fe200078e02ff */
[----:B------:R-:W-:Y:S05]  /*31d70*/  STG.E.U16 desc[UR60][R204.64], R102 ;  /* 0x00000066cc007986 */ /* 0x000fea000c10153c */
[----:B------:R-:W0:Y:S01]  /*31d80*/  LDC R26, c[0x0][0x278] ;  /* 0x00009e00ff1a7b82 */ /* 0x000e220000000800 */
[----:B------:R-:W-:Y:S01]  /*31d90*/  LEA.HI.X.SX32 R203, R161, R19, 0x1, P6 ;  /* 0x00000013a1cb7211 */ /* 0x000fe200030f0eff */
[----:B------:R2:W-:Y:S06]  /*31da0*/  STG.E.U16 desc[UR60][R162.64], R82 ;  /* 0x00000052a2007986 */ /* 0x0005ec000c10153c */
[----:B------:R-:W0:Y:S01]  /*31db0*/  LDC R8, c[0x0][0x278] ;  /* 0x00009e00ff087b82 */ /* 0x000e220000000800 */
[----:B------:R1:W-:Y:S01]  /*31dc0*/  STG.E.U16 desc[UR60][R200.64], R100 ;  /* 0x00000064c8007986 */ /* 0x0003e2000c10153c */
[----:B----4-:R-:W-:-:S02]  /*31dd0*/  LEA R161, R2, -R2, 0x7 ;  /* 0x8000000202a17211 */ /* 0x010fc400078e38ff */
[----:B------:R-:W-:-:S04]  /*31de0*/  IADD3 R160, P5, R81, R18, RZ ;  /* 0x0000001251a07210 */ /* 0x000fc80007fbe0ff */
[----:B------:R-:W4:Y:S01]  /*31df0*/  LDC R22, c[0x0][0x278] ;  /* 0x00009e00ff167b82 */ /* 0x000f220000000800 */
[----:B--2---:R-:W-:Y:S01]  /*31e00*/  SHF.L.U32 R163, R4, 0x7, RZ ;  /* 0x0000000704a37819 */ /* 0x004fe200000006ff */
[----:B------:R3:W-:Y:S01]  /*31e10*/  STG.E.U16 desc[UR60][R202.64], R83 ;  /* 0x00000053ca007986 */ /* 0x0007e2000c10153c */
[----:B-1----:R-:W-:Y:S01]  /*31e20*/  LEA R201, R0, R0, 0x7 ;  /* 0x0000000000c97211 */ /* 0x002fe200078e38ff */
[----:B------:R-:W-:-:S04]  /*31e30*/  IMAD R205, R24, 0x102, RZ ;  /* 0x0000010218cd7824 */ /* 0x000fc800078e02ff */
[----:B------:R-:W1:Y:S01]  /*31e40*/  LDC R0, c[0x0][0x278] ;  /* 0x00009e00ff007b82 */ /* 0x000e620000000800 */
[----:B------:R-:W-:Y:S02]  /*31e50*/  PRMT R80, R83, 0x7632, R80 ;  /* 0x0000763253507816 */ /* 0x000fe40000000050 */
[----:B------:R-:W-:Y:S01]  /*31e60*/  LEA.HI.X.SX32 R161, R161, R19, 0x1, P5 ;  /* 0x00000013a1a17211 */ /* 0x000fe200028f0eff */
[----:B---3--:R-:W-:-:S04]  /*31e70*/  IMAD R83, R10, 0x104, RZ ;  /* 0x000001040a537824 */ /* 0x008fc800078e02ff */
[----:B------:R-:W2:Y:S01]  /*31e80*/  LDC R4, c[0x0][0x278] ;  /* 0x00009e00ff047b82 */ /* 0x000ea20000000800 */
[-C--:B------:R-:W-:Y:S02]  /*31e90*/  LEA R82, P3, R207, R18.reuse, 0x8 ;  /* 0x00000012cf527211 */ /* 0x080fe400078640ff */
[-C--:B------:R-:W-:Y:S01]  /*31ea0*/  IADD3 R162, P5, R205, R18.reuse, RZ ;  /* 0x00000012cda27210 */ /* 0x080fe20007fbe0ff */
[----:B------:R3:W-:Y:S01]  /*31eb0*/  STG.E.U16 desc[UR60][R160.64], R80 ;  /* 0x00000050a0007986 */ /* 0x0007e2000c10153c */
[----:B------:R-:W-:-:S03]  /*31ec0*/  IADD3 R112, P6, R83, R18, RZ ;  /* 0x0000001253707210 */ /* 0x000fc60007fde0ff */
[----:B------:R-:W2:Y:S01]  /*31ed0*/  LDC R10, c[0x0][0x278] ;  /* 0x00009e00ff0a7b82 */ /* 0x000ea20000000800 */
[-C--:B------:R-:W-:Y:S02]  /*31ee0*/  LEA.HI.X.SX32 R83, R163, R19.reuse, 0x1, P3 ;  /* 0x00000013a3537211 */ /* 0x080fe400018f0eff */
[----:B------:R-:W-:Y:S02]  /*31ef0*/  LEA.HI.X.SX32 R163, R201, R19, 0x1, P5 ;  /* 0x00000013c9a37211 */ /* 0x000fe400028f0eff */
[----:B------:R-:W-:-:S03]  /*31f00*/  PRMT R2, R88, 0x7632, R2 ;  /* 0x0000763258027816 */ /* 0x000fc60000000002 */
[----:B------:R-:W2:Y:S01]  /*31f10*/  LDC R24, c[0x0][0x278] ;  /* 0x00009e00ff187b82 */ /* 0x000ea20000000800 */
[----:B---3--:R-:W-:Y:S01]  /*31f20*/  IMAD R161, R20, 0x106, RZ ;  /* 0x0000010614a17824 */ /* 0x008fe200078e02ff */
[----:B------:R-:W-:Y:S01]  /*31f30*/  LEA.HI.X.SX32 R113, R113, R19, 0x1, P6 ;  /* 0x0000001371717211 */ /* 0x000fe200030f0eff */
[----:B------:R3:W-:Y:S01]  /*31f40*/  STG.E.U16 desc[UR60][R82.64], R88 ;  /* 0x0000005852007986 */ /* 0x0007e2000c10153c */
[----:B0-----:R-:W-:-:S04]  /*31f50*/  IMAD R201, R26, 0x108, RZ ;  /* 0x000001081ac97824 */ /* 0x001fc800078e02ff */
[----:B------:R-:W0:Y:S01]  /*31f60*/  LDC R20, c[0x0][0x278] ;  /* 0x00009e00ff147b82 */ /* 0x000e220000000800 */
[----:B------:R-:W-:Y:S01]  /*31f70*/  STG.E.U16 desc[UR60][R162.64], R2 ;  /* 0x00000002a2007986 */ /* 0x000fe2000c10153c */
[----:B----4-:R-:W-:-:S03]  /*31f80*/  IMAD R203, R22, 0x10a, RZ ;  /* 0x0000010a16cb7824 */ /* 0x010fc600078e02ff */
[----:B------:R4:W-:Y:S01]  /*31f90*/  STG.E.U16 desc[UR60][R112.64], R89 ;  /* 0x0000005970007986 */ /* 0x0009e2000c10153c */
[----:B---3--:R-:W-:Y:S01]  /*31fa0*/  IMAD R83, R6, 0x83, RZ ;  /* 0x0000008306537824 */ /* 0x008fe200078e02ff */
[-C--:B------:R-:W-:Y:S01]  /*31fb0*/  IADD3 R82, P3, R161, R18.reuse, RZ ;  /* 0x00000012a1527210 */ /* 0x080fe20007f7e0ff */
[----:B------:R-:W3:Y:S01]  /*31fc0*/  LDC R6, c[0x0][0x278] ;  /* 0x00009e00ff067b82 */ /* 0x000ee20000000800 */
[----:B------:R-:W-:Y:S01]  /*31fd0*/  IADD3 R88, P5, R201, R18, RZ ;  /* 0x00000012c9587210 */ /* 0x000fe20007fbe0ff */
[----:B-1----:R-:W-:Y:S01]  /*31fe0*/  IMAD R161, R0, 0x87, RZ ;  /* 0x0000008700a17824 */ /* 0x002fe200078e02ff */
[----:B------:R-:W-:Y:S01]  /*31ff0*/  PRMT R28, R89, 0x7632, R28 ;  /* 0x00007632591c7816 */ /* 0x000fe2000000001c */
[----:B----4-:R-:W-:-:S04]  /*32000*/  IMAD R113, R8, 0x85, RZ ;  /* 0x0000008508717824 */ /* 0x010fc800078e02ff */
[----:B------:R-:W1:Y:S01]  /*32010*/  LDC R163, c[0x0][0x278] ;  /* 0x00009e00ffa37b82 */ /* 0x000e620000000800 */
[-C--:B------:R-:W-:Y:S02]  /*32020*/  LEA.HI.X.SX32 R83, R83, R19.reuse, 0x1, P3 ;  /* 0x0000001353537211 */ /* 0x080fe400018f0eff */
[----:B------:R-:W-:-:S05]  /*32030*/  LEA.HI.X.SX32 R89, R165, R19, 0x1, P5 ;  /* 0x00000013a5597211 */ /* 0x000fca00028f0eff */
[----:B------:R-:W4:Y:S01]  /*32040*/  LDC R8, c[0x0][0x278] ;  /* 0x00009e00ff087b82 */ /* 0x000f220000000800 */
[----:B------:R-:W-:Y:S01]  /*32050*/  IADD3 R112, P6, R203, R18, RZ ;  /* 0x00000012cb707210 */ /* 0x000fe20007fde0ff */
[----:B--2---:R-:W-:-:S06]  /*32060*/  IMAD R165, R4, 0x10c, RZ ;  /* 0x0000010c04a57824 */ /* 0x004fcc00078e02ff */
[----:B------:R-:W2:Y:S01]  /*32070*/  LDC R22, c[0x0][0x278] ;  /* 0x00009e00ff167b82 */ /* 0x000ea20000000800 */
[----:B------:R-:W-:Y:S01]  /*32080*/  LEA.HI.X.SX32 R113, R113, R19, 0x1, P6 ;  /* 0x0000001371717211 */ /* 0x000fe200030f0eff */
[----:B------:R0:W-:Y:S01]  /*32090*/  STG.E.U16 desc[UR60][R82.64], R28 ;  /* 0x0000001c52007986 */ /* 0x0001e2000c10153c */
[----:B------:R-:W-:-:S05]  /*320a0*/  PRMT R32, R90, 0x7632, R32 ;  /* 0x000076325a207816 */ /* 0x000fca0000000020 */
[----:B------:R-:W2:Y:S01]  /*320b0*/  LDC R0, c[0x0][0x278] ;  /* 0x00009e00ff007b82 */ /* 0x000ea20000000800 */
[----:B------:R-:W-:Y:S01]  /*320c0*/  IMAD R201, R10, 0x10e, RZ ;  /* 0x0000010e0ac97824 */ /* 0x000fe200078e02ff */
[----:B------:R3:W-:Y:S01]  /*320d0*/  STG.E.U16 desc[UR60][R88.64], R90 ;  /* 0x0000005a58007986 */ /* 0x0007e2000c10153c */
[----:B0-----:R-:W-:-:S05]  /*320e0*/  IADD3 R82, P5, R165, R18, RZ ;  /* 0x00000012a5527210 */ /* 0x001fca0007fbe0ff */
[----:B------:R-:W0:Y:S01]  /*320f0*/  LDC R2, c[0x0][0x278] ;  /* 0x00009e00ff027b82 */ /* 0x000e220000000800 */
[----:B------:R1:W-:Y:S01]  /*32100*/  STG.E.U16 desc[UR60][R112.64], R32 ;  /* 0x0000002070007986 */ /* 0x0003e2000c10153c */
[----:B------:R-:W-:Y:S01]  /*32110*/  LEA.HI.X.SX32 R83, R167, R19, 0x1, P5 ;  /* 0x00000013a7537211 */ /* 0x000fe200028f0eff */
[----:B---3--:R-:W-:-:S05]  /*32120*/  IMAD R89, R24, 0x110, RZ ;  /* 0x0000011018597824 */ /* 0x008fca00078e02ff */
[----:B------:R-:W3:Y:S01]  /*32130*/  LDC R10, c[0x0][0x278] ;  /* 0x00009e00ff0a7b82 */ /* 0x000ee20000000800 */
[----:B------:R-:W-:Y:S01]  /*32140*/  IADD3 R88, P3, R201, R18, RZ ;  /* 0x00000012c9587210 */ /* 0x000fe20007f7e0ff */
[----:B-1----:R-:W-:-:S06]  /*32150*/  IMAD R113, R20, 0x112, RZ ;  /* 0x0000011214717824 */ /* 0x002fcc00078e02ff */
[----:B------:R-:W1:Y:S01]  /*32160*/  LDC R26, c[0x0][0x278] ;  /* 0x00009e00ff1a7b82 */ /* 0x000e620000000800 */
[-C--:B------:R-:W-:Y:S01]  /*32170*/  IADD3 R112, P5, R89, R18.reuse, RZ ;  /* 0x0000001259707210 */ /* 0x080fe20007fbe0ff */
[----:B------:R4:W-:Y:S01]  /*32180*/  STG.E.U16 desc[UR60][R82.64], R91 ;  /* 0x0000005b52007986 */ /* 0x0009e2000c10153c */
[----:B------:R-:W-:Y:S02]  /*32190*/  IADD3 R114, P6, R113, R18, RZ ;  /* 0x0000001271727210 */ /* 0x000fe40007fde0ff */
[----:B------:R-:W-:-:S03]  /*321a0*/  LEA.HI.X.SX32 R89, R161, R19, 0x1, P3 ;  /* 0x00000013a1597211 */ /* 0x000fc600018f0eff */
[----:B------:R-:W1:Y:S01]  /*321b0*/  LDC R20, c[0x0][0x278] ;  /* 0x00009e00ff147b82 */ /* 0x000e620000000800 */
[----:B------:R-:W-:Y:S02]  /*321c0*/  PRMT R32, R91, 0x7632, R32 ;  /* 0x000076325b207816 */ /* 0x000fe40000000020 */
[----:B------:R-:W-:Y:S01]  /*321d0*/  LEA.HI.X.SX32 R113, R115, R19, 0x1, P5 ;  /* 0x0000001373717211 */ /* 0x000fe200028f0eff */
[----:B----4-:R-:W-:-:S04]  /*321e0*/  IMAD R83, R6, 0x114, RZ ;  /* 0x0000011406537824 */ /* 0x010fc800078e02ff */
[----:B------:R-:W4:Y:S01]  /*321f0*/  LDC R24, c[0x0][0x278] ;  /* 0x00009e00ff187b82 */ /* 0x000f220000000800 */
[----:B------:R-:W-:Y:S01]  /*32200*/  IMAD R91, R8, 0x116, RZ ;  /* 0x00000116085b7824 */ /* 0x000fe200078e02ff */
[----:B------:R2:W-:Y:S01]  /*32210*/  STG.E.U16 desc[UR60][R88.64], R32 ;  /* 0x0000002058007986 */ /* 0x0005e2000c10153c */
[----:B------:R-:W-:-:S05]  /*32220*/  IMAD R163, R163, 0x89, RZ ;  /* 0x00000089a3a37824 */ /* 0x000fca00078e02ff */
[----:B------:R-:W4:Y:S01]  /*32230*/  LDC R28, c[0x0][0x278] ;  /* 0x00009e00ff1c7b82 */ /* 0x000f220000000800 */
[----:B------:R0:W-:Y:S07]  /*32240*/  STG.E.U16 desc[UR60][R112.64], R72 ;  /* 0x0000004870007986 */ /* 0x0001ee000c10153c */
[----:B------:R-:W4:Y:S01]  /*32250*/  LDC R6, c[0x0][0x278] ;  /* 0x00009e00ff067b82 */ /* 0x000f220000000800 */
[----:B--2---:R-:W-:-:S07]  /*32260*/  IADD3 R88, P3, R91, R18, RZ ;  /* 0x000000125b587210 */ /* 0x004fce0007f7e0ff */
[----:B------:R-:W2:Y:S01]  /*32270*/  LDC R4, c[0x0][0x278] ;  /* 0x00009e00ff047b82 */ /* 0x000ea20000000800 */
[----:B0-----:R-:W-:Y:S01]  /*32280*/  IMAD R113, R22, 0x118, RZ ;  /* 0x0000011816717824 */ /* 0x001fe200078e02ff */
[-C--:B------:R-:W-:Y:S01]  /*32290*/  IADD3 R82, P5, R83, R18.reuse, RZ ;  /* 0x0000001253527210 */ /* 0x080fe20007fbe0ff */
[----:B------:R-:W-:Y:S01]  /*322a0*/  IMAD R91, R0, 0x8d, RZ ;  /* 0x0000008d005b7824 */ /* 0x000fe200078e02ff */
[-C--:B------:R-:W-:Y:S02]  /*322b0*/  LEA.HI.X.SX32 R115, R163, R19.reuse, 0x1, P6 ;  /* 0x00000013a3737211 */ /* 0x080fe400030f0eff */
[----:B------:R-:W-:Y:S02]  /*322c0*/  PRMT R34, R72, 0x7632, R34 ;  /* 0x0000763248227816 */ /* 0x000fe40000000022 */
[----:B------:R-:W0:Y:S01]  /*322d0*/  LDC R22, c[0x0][0x278] ;  /* 0x00009e00ff167b82 */ /* 0x000e220000000800 */
[----:B------:R-:W-:Y:S01]  /*322e0*/  IMAD R89, R2, 0x8b, RZ ;  /* 0x0000008b02597824 */ /* 0x000fe200078e02ff */
[----:B------:R-:W-:Y:S01]  /*322f0*/  LEA.HI.X.SX32 R83, R171, R19, 0x1, P5 ;  /* 0x00000013ab537211 */ /* 0x000fe200028f0eff */
[----:B------:R1:W-:Y:S01]  /*32300*/  STG.E.U16 desc[UR60][R114.64], R34 ;  /* 0x0000002272007986 */ /* 0x0003e2000c10153c */
[----:B------:R-:W-:-:S04]  /*32310*/  IADD3 R2, P5, R113, R18, RZ ;  /* 0x0000001271027210 */ /* 0x000fc80007fbe0ff */
[----:B------:R-:W0:Y:S01]  /*32320*/  LDC R0, c[0x0][0x278] ;  /* 0x00009e00ff007b82 */ /* 0x000e220000000800 */
[----:B---3--:R-:W-:Y:S01]  /*32330*/  IMAD R113, R10, 0x11c, RZ ;  /* 0x0000011c0a717824 */ /* 0x008fe200078e02ff */
[-C--:B------:R-:W-:Y:S02]  /*32340*/  LEA.HI.X.SX32 R89, R89, R19.reuse, 0x1, P3 ;  /* 0x0000001359597211 */ /* 0x080fe400018f0eff */
[----:B------:R-:W-:Y:S01]  /*32350*/  LEA.HI.X.SX32 R3, R3, R19, 0x1, P5 ;  /* 0x0000001303037211 */ /* 0x000fe200028f0eff */
[----:B-1----:R-:W-:-:S03]  /*32360*/  IMAD R115, R26, 0x11a, RZ ;  /* 0x0000011a1a737824 */ /* 0x002fc600078e02ff */
[----:B------:R-:W1:Y:S01]  /*32370*/  LDC R8, c[0x0][0x278] ;  /* 0x00009e00ff087b82 */ /* 0x000e620000000800 */
[----:B------:R-:W-:Y:S01]  /*32380*/  PRMT R26, R73, 0x7632, R26 ;  /* 0x00007632491a7816 */ /* 0x000fe2000000001a */
[----:B------:R3:W-:Y:S06]  /*32390*/  STG.E.U16 desc[UR60][R82.64], R73 ;  /* 0x0000004952007986 */ /* 0x0007ec000c10153c */
[----:B------:R-:W1:Y:S01]  /*323a0*/  LDC R10, c[0x0][0x278] ;  /* 0x00009e00ff0a7b82 */ /* 0x000e620000000800 */
[----:B------:R2:W-:Y:S01]  /*323b0*/  STG.E.U16 desc[UR60][R88.64], R26 ;  /* 0x0000001a58007986 */ /* 0x0005e2000c10153c */
[-C--:B------:R-:W-:Y:S01]  /*323c0*/  IADD3 R72, P5, R113, R18.reuse, RZ ;  /* 0x0000001271487210 */ /* 0x080fe20007fbe0ff */
[----:B----4-:R-:W-:Y:S01]  /*323d0*/  IMAD R113, R24, 0x120, RZ ;  /* 0x0000012018717824 */ /* 0x010fe200078e02ff */
[----:B------:R-:W-:Y:S01]  /*323e0*/  IADD3 R90, P6, R115, R18, RZ ;  /* 0x00000012735a7210 */ /* 0x000fe20007fde0ff */
[----:B---3--:R-:W-:Y:S01]  /*323f0*/  IMAD R73, R20, 0x11e, RZ ;  /* 0x0000011e14497824 */ /* 0x008fe200078e02ff */
[----:B------:R3:W-:Y:S01]  /*32400*/  STG.E.U16 desc[UR60][R2.64], R74 ;  /* 0x0000004a02007986 */ /* 0x0007e2000c10153c */
[----:B--2---:R-:W-:Y:S01]  /*32410*/  IMAD R83, R4, 0x8f, RZ ;  /* 0x0000008f04537824 */ /* 0x004fe200078e02ff */
[----:B------:R-:W-:Y:S01]  /*32420*/  LEA.HI.X.SX32 R91, R91, R19, 0x1, P6 ;  /* 0x000000135b5b7211 */ /* 0x000fe200030f0eff */
[----:B------:R-:W2:Y:S01]  /*32430*/  LDC R4, c[0x0][0x278] ;  /* 0x00009e00ff047b82 */ /* 0x000ea20000000800 */
[----:B------:R-:W-:Y:S01]  /*32440*/  PRMT R32, R74, 0x7632, R32 ;  /* 0x000076324a207816 */ /* 0x000fe20000000020 */
[----:B------:R-:W-:-:S06]  /*32450*/  IMAD R89, R6, 0x91, RZ ;  /* 0x0000009106597824 */ /* 0x000fcc00078e02ff */
[----:B------:R-:W4:Y:S01]  /*32460*/  LDC R6, c[0x0][0x278] ;  /* 0x00009e00ff067b82 */ /* 0x000f220000000800 */
[----:B---3--:R-:W-:Y:S01]  /*32470*/  IMAD R3, R28, 0x122, RZ ;  /* 0x000001221c037824 */ /* 0x008fe200078e02ff */
[-C--:B------:R-:W-:Y:S02]  /*32480*/  IADD3 R2, P3, R73, R18.reuse, RZ ;  /* 0x0000001249027210 */ /* 0x080fe40007f7e0ff */
[-C--:B------:R-:W-:Y:S02]  /*32490*/  LEA.HI.X.SX32 R73, R169, R19.reuse, 0x1, P5 ;  /* 0x00000013a9497211 */ /* 0x080fe400028f0eff */
[-C--:B------:R-:W-:Y:S02]  /*324a0*/  IADD3 R82, P5, R113, R18.reuse, RZ ;  /* 0x0000001271527210 */ /* 0x080fe40007fbe0ff */
[----:B------:R-:W-:Y:S01]  /*324b0*/  IADD3 R88, P6, R3, R18, RZ ;  /* 0x0000001203587210 */ /* 0x000fe20007fde0ff */
[----:B------:R-:W3:Y:S01]  /*324c0*/  LDC R24, c[0x0][0x278] ;  /* 0x00009e00ff187b82 */ /* 0x000ee20000000800 */
[-C--:B------:R-:W-:Y:S01]  /*324d0*/  LEA.HI.X.SX32 R3, R83, R19.reuse, 0x1, P3 ;  /* 0x0000001353037211 */ /* 0x080fe200018f0eff */
[----:B------:R-:W-:Y:S01]  /*324e0*/  STG.E.U16 desc[UR60][R90.64], R32 ;  /* 0x000000205a007986 */ /* 0x000fe2000c10153c */
[----:B------:R-:W-:Y:S01]  /*324f0*/  PRMT R20, R75, 0x7632, R20 ;  /* 0x000076324b147816 */ /* 0x000fe20000000014 */
[----:B0-----:R-:W-:Y:S01]  /*32500*/  IMAD R113, R22, 0x128, RZ ;  /* 0x0000012816717824 */ /* 0x001fe200078e02ff */
[-C--:B------:R-:W-:Y:S01]  /*32510*/  LEA.HI.X.SX32 R83, R125, R19.reuse, 0x1, P5 ;  /* 0x000000137d537211 */ /* 0x080fe200028f0eff */
[----:B------:R0:W-:Y:S02]  /*32520*/  STG.E.U16 desc[UR60][R72.64], R75 ;  /* 0x0000004b48007986 */ /* 0x0001e4000c10153c */
[----:B------:R-:W2:Y:S01]  /*32530*/  LDC R26, c[0x0][0x278] ;  /* 0x00009e00ff1a7b82 */ /* 0x000ea20000000800 */
[----:B------:R-:W-:-:S02]  /*32540*/  LEA.HI.X.SX32 R89, R89, R19, 0x1, P6 ;  /* 0x0000001359597211 */ /* 0x000fc400030f0eff */
[----:B------:R-:W-:Y:S01]  /*32550*/  PRMT R28, R76, 0x7632, R28 ;  /* 0x000076324c1c7816 */ /* 0x000fe2000000001c */
[----:B------:R1:W-:Y:S04]  /*32560*/  STG.E.U16 desc[UR60][R2.64], R20 ;  /* 0x0000001402007986 */ /* 0x0003e8000c10153c */
[----:B------:R-:W2:Y:S01]  /*32570*/  LDC R22, c[0x0][0x278] ;  /* 0x00009e00ff167b82 */ /* 0x000ea20000000800 */
[----:B0-----:R-:W-:Y:S01]  /*32580*/  IMAD R73, R0, 0x93, RZ ;  /* 0x0000009300497824 */ /* 0x001fe200078e02ff */
[----:B------:R-:W-:Y:S01]  /*32590*/  STG.E.U16 desc[UR60][R82.64], R76 ;  /* 0x0000004c52007986 */ /* 0x000fe2000c10153c */
[----:B-1----:R-:W-:-:S05]  /*325a0*/  IMAD R91, R8, 0x124, RZ ;  /* 0x00000124085b7824 */ /* 0x002fca00078e02ff */
[----:B------:R-:W0:Y:S01]  /*325b0*/  LDC R0, c[0x0][0x278] ;  /* 0x00009e00ff007b82 */ /* 0x000e220000000800 */
[----:B------:R1:W-:Y:S01]  /*325c0*/  STG.E.U16 desc[UR60][R88.64], R28 ;  /* 0x0000001c58007986 */ /* 0x0003e2000c10153c */
[----:B------:R-:W-:Y:S01]  /*325d0*/  IMAD R75, R10, 0x126, RZ ;  /* 0x000001260a4b7824 */ /* 0x000fe200078e02ff */
[----:B------:R-:W-:-:S04]  /*325e0*/  IADD3 R2, P3, R91, R18, RZ ;  /* 0x000000125b027210 */ /* 0x000fc80007f7e0ff */
[-C--:B------:R-:W-:Y:S01]  /*325f0*/  IADD3 R72, P5, R75, R18.reuse, RZ ;  /* 0x000000124b487210 */ /* 0x080fe20007fbe0ff */
[----:B------:R-:W0:Y:S08]  /*32600*/  LDC R32, c[0x0][0x278] ;  /* 0x00009e00ff207b82 */ /* 0x000e300000000800 */
[----:B-1----:R-:W1:Y:S01]  /*32610*/  LDC R28, c[0x0][0x278] ;  /* 0x00009e00ff1c7b82 */ /* 0x002e620000000800 */
[----:B------:R-:W-:Y:S01]  /*32620*/  LEA.HI.X.SX32 R3, R173, R19, 0x1, P3 ;  /* 0x00000013ad037211 */ /* 0x000fe200018f0eff */
[----:B----4-:R-:W-:Y:S01]  /*32630*/  IMAD R75, R6, 0x12a, RZ ;  /* 0x0000012a064b7824 */ /* 0x010fe200078e02ff */
[----:B------:R-:W-:-:S02]  /*32640*/  IADD3 R8, P6, R113, R18, RZ ;  /* 0x0000001271087210 */ /* 0x000fc40007fde0ff */
[-C--:B------:R-:W-:Y:S02]  /*32650*/  LEA.HI.X.SX32 R73, R73, R19.reuse, 0x1, P5 ;  /* 0x0000001349497211 */ /* 0x080fe400028f0eff */
[----:B------:R-:W-:Y:S01]  /*32660*/  PRMT R74, R77, 0x7632, R74 ;  /* 0x000076324d4a7816 */ /* 0x000fe2000000004a */
[----:B------:R-:W4:Y:S01]  /*32670*/  LDC R34, c[0x0][0x278] ;  /* 0x00009e00ff227b82 */ /* 0x000f220000000800 */
[----:B------:R-:W-:Y:S01]  /*32680*/  LEA.HI.X.SX32 R9, R9, R19, 0x1, P6 ;  /* 0x0000001309097211 */ /* 0x000fe200030f0eff */
[----:B------:R2:W-:Y:S01]  /*32690*/  STG.E.U16 desc[UR60][R2.64], R77 ;  /* 0x0000004d02007986 */ /* 0x0005e2000c10153c */
[----:B---3--:R-:W-:-:S03]  /*326a0*/  IMAD R83, R24, 0x12c, RZ ;  /* 0x0000012c18537824 */ /* 0x008fc600078e02ff */
[----:B------:R3:W-:Y:S02]  /*326b0*/  STG.E.U16 desc[UR60][R72.64], R74 ;  /* 0x0000004a48007986 */ /* 0x0007e4000c10153c */
[----:B------:R-:W4:Y:S01]  /*326c0*/  LDC R10, c[0x0][0x278] ;  /* 0x00009e00ff0a7b82 */ /* 0x000f220000000800 */
[-C--:B------:R-:W-:Y:S01]  /*326d0*/  IADD3 R6, P3, R83, R18.reuse, RZ ;  /* 0x0000001253067210 */ /* 0x080fe20007f7e0ff */
[----:B------:R0:W-:Y:S01]  /*326e0*/  STG.E.U16 desc[UR60][R8.64], R78 ;  /* 0x0000004e08007986 */ /* 0x0001e2000c10153c */
[----:B--2---:R-:W-:Y:S01]  /*326f0*/  IMAD R3, R4, 0x95, RZ ;  /* 0x0000009504037824 */ /* 0x004fe200078e02ff */
[----:B------:R-:W-:-:S04]  /*32700*/  IADD3 R2, P5, R75, R18, RZ ;  /* 0x000000124b027210 */ /* 0x000fc80007fbe0ff */
[----:B------:R-:W2:Y:S01]  /*32710*/  LDC R20, c[0x0][0x278] ;  /* 0x00009e00ff147b82 */ /* 0x000ea20000000800 */
[----:B---3--:R-:W-:Y:S02]  /*32720*/  IMAD R73, R26, 0x12e, RZ ;  /* 0x0000012e1a497824 */ /* 0x008fe400078e02ff */
[----:B------:R-:W-:Y:S01]  /*32730*/  IMAD R75, R22, 0x130, RZ ;  /* 0x00000130164b7824 */ /* 0x000fe200078e02ff */
[-C--:B------:R-:W-:Y:S01]  /*32740*/  LEA.HI.X.SX32 R3, R3, R19.reuse, 0x1, P5 ;  /* 0x0000001303037211 */ /* 0x080fe200028f0eff */
[----:B0-----:R-:W-:Y:S01]  /*32750*/  IMAD R9, R0, 0x97, RZ ;  /* 0x0000009700097824 */ /* 0x001fe200078e02ff */
[-C--:B------:R-:W-:Y:S02]  /*32760*/  IADD3 R8, P5, R73, R18.reuse, RZ ;  /* 0x0000001249087210 */ /* 0x080fe40007fbe0ff */
[----:B------:R-:W0:Y:S01]  /*32770*/  LDC R22, c[0x0][0x278] ;  /* 0x00009e00ff167b82 */ /* 0x000e220000000800 */
[----:B------:R-:W-:Y:S02]  /*32780*/  PRMT R76, R78, 0x7632, R76 ;  /* 0x000076324e4c7816 */ /* 0x000fe4000000004c */
[----:B------:R-:W-:Y:S01]  /*32790*/  IADD3 R72, P6, R75, R18, RZ ;  /* 0x000000124b487210 */ /* 0x000fe20007fde0ff */
[----:B-1----:R-:W-:Y:S01]  /*327a0*/  IMAD R75, R28, 0x132, RZ ;  /* 0x000001321c4b7824 */ /* 0x002fe200078e02ff */
[----:B------:R-:W-:-:S03]  /*327b0*/  LEA.HI.X.SX32 R7, R7, R19, 0x1, P3 ;  /* 0x0000001307077211 */ /* 0x000fc600018f0eff */
[----:B------:R-:W1:Y:S01]  /*327c0*/  LDC R24, c[0x0][0x278] ;  /* 0x00009e00ff187b82 */ /* 0x000e620000000800 */
[----:B------:R-:W-:Y:S02]  /*327d0*/  LEA.HI.X.SX32 R9, R9, R19, 0x1, P5 ;  /* 0x0000001309097211 */ /* 0x000fe400028f0eff */
[----:B------:R-:W-:Y:S01]  /*327e0*/  PRMT R4, R79, 0x7632, R4 ;  /* 0x000076324f047816 */ /* 0x000fe20000000004 */
[----:B------:R-:W-:Y:S04]  /*327f0*/  STG.E.U16 desc[UR60][R2.64], R76 ;  /* 0x0000004c02007986 */ /* 0x000fe8000c10153c */
[----:B------:R-:W3:Y:S01]  /*32800*/  LDC R28, c[0x0][0x278] ;  /* 0x00009e00ff1c7b82 */ /* 0x000ee20000000800 */
[----:B------:R-:W-:Y:S01]  /*32810*/  STG.E.U16 desc[UR60][R6.64], R79 ;  /* 0x0000004f06007986 */ /* 0x000fe2000c10153c */
[----:B------:R-:W-:-:S06]  /*32820*/  IMAD R77, R32, 0x134, RZ ;  /* 0x00000134204d7824 */ /* 0x000fcc00078e02ff */
[----:B------:R-:W3:Y:S01]  /*32830*/  LDC R0, c[0x0][0x278] ;  /* 0x00009e00ff007b82 */ /* 0x000ee20000000800 */
[----:B------:R2:W-:Y:S07]  /*32840*/  STG.E.U16 desc[UR60][R8.64], R4 ;  /* 0x0000000408007986 */ /* 0x0005ee000c10153c */
[----:B------:R-:W3:Y:S01]  /*32850*/  LDC R26, c[0x0][0x278] ;  /* 0x00009e00ff1a7b82 */ /* 0x000ee20000000800 */
[----:B----4-:R-:W-:Y:S01]  /*32860*/  IMAD R83, R34, 0x136, RZ ;  /* 0x0000013622537824 */ /* 0x010fe200078e02ff */
[----:B------:R-:W-:-:S06]  /*32870*/  LEA.HI.X.SX32 R73, R175, R19, 0x1, P6 ;  /* 0x00000013af497211 */ /* 0x000fcc00030f0eff */
[----:B--2---:R-:W2:Y:S01]  /*32880*/  LDC R4, c[0x0][0x278] ;  /* 0x00009e00ff047b82 */ /* 0x004ea20000000800 */
[----:B------:R-:W-:Y:S01]  /*32890*/  IMAD R3, R10, 0x99, RZ ;  /* 0x000000990a037824 */ /* 0x000fe200078e02ff */
[----:B------:R-:W-:-:S06]  /*328a0*/  IADD3 R2, P3, R75, R18, RZ ;  /* 0x000000124b027210 */ /* 0x000fcc0007f7e0ff */
[----:B------:R-:W4:Y:S01]  /*328b0*/  LDC R32, c[0x0][0x278] ;  /* 0x00009e00ff207b82 */ /* 0x000f220000000800 */
[----:B------:R-:W-:Y:S01]  /*328c0*/  IMAD R9, R20, 0x9b, RZ ;  /* 0x0000009b14097824 */ /* 0x000fe200078e02ff */
[-C--:B------:R-:W-:Y:S01]  /*328d0*/  IADD3 R6, P5, R77, R18.reuse, RZ ;  /* 0x000000124d067210 */ /* 0x080fe20007fbe0ff */
[----:B------:R1:W-:Y:S01]  /*328e0*/  STG.E.U16 desc[UR60][R72.64], R64 ;  /* 0x0000004048007986 */ /* 0x0003e2000c10153c */
[----:B------:R-:W-:Y:S02]  /*328f0*/  IADD3 R8, P6, R83, R18, RZ ;  /* 0x0000001253087210 */ /* 0x000fe40007fde0ff */
[-C--:B------:R-:W-:Y:S02]  /*32900*/  LEA.HI.X.SX32 R3, R3, R19.reuse, 0x1, P3 ;  /* 0x0000001303037211 */ /* 0x080fe400018f0eff */
[----:B------:R-:W4:Y:S01]  /*32910*/  LDC R20, c[0x0][0x278] ;  /* 0x00009e00ff147b82 */ /* 0x000f220000000800 */
[-C--:B------:R-:W-:Y:S01]  /*32920*/  LEA.HI.X.SX32 R7, R127, R19.reuse, 0x1, P5 ;  /* 0x000000137f077211 */ /* 0x080fe200028f0eff */
[----:B0-----:R-:W-:Y:S01]  /*32930*/  IMAD R75, R22, 0x138, RZ ;  /* 0x00000138164b7824 */ /* 0x001fe200078e02ff */
[----:B------:R-:W-:-:S02]  /*32940*/  LEA.HI.X.SX32 R9, R9, R19, 0x1, P6 ;  /* 0x0000001309097211 */ /* 0x000fc400030f0eff */
[----:B------:R-:W-:Y:S02]  /*32950*/  PRMT R74, R65, 0x7632, R74 ;  /* 0x00007632414a7816 */ /* 0x000fe4000000004a */
[----:B-1----:R-:W-:Y:S01]  /*32960*/  PRMT R72, R64, 0x7632, R72 ;  /* 0x0000763240487816 */ /* 0x002fe20000000048 */
[----:B------:R-:W0:Y:S01]  /*32970*/  LDC R34, c[0x0][0x278] ;  /* 0x00009e00ff227b82 */ /* 0x000e220000000800 */
[----:B------:R-:W-:-:S03]  /*32980*/  IMAD R77, R24, 0x13a, RZ ;  /* 0x0000013a184d7824 */ /* 0x000fc600078e02ff */
[----:B------:R1:W-:Y:S01]  /*32990*/  STG.E.U16 desc[UR60][R2.64], R72 ;  /* 0x0000004802007986 */ /* 0x0003e2000c10153c */
[----:B---3--:R-:W-:-:S03]  /*329a0*/  IMAD R73, R0, 0x9d, RZ ;  /* 0x0000009d00497824 */ /* 0x008fc600078e02ff */
[----:B------:R-:W3:Y:S01]  /*329b0*/  LDC R64, c[0x0][0x278] ;  /* 0x00009e00ff407b82 */ /* 0x000ee20000000800 */
[----:B------:R2:W-:Y:S04]  /*329c0*/  STG.E.U16 desc[UR60][R6.64], R65 ;  /* 0x0000004106007986 */ /* 0x0005e8000c10153c */
[----:B------:R2:W-:Y:S03]  /*329d0*/  STG.E.U16 desc[UR60][R8.64], R74 ;  /* 0x0000004a08007986 */ /* 0x0005e6000c10153c */
[----:B------:R-:W3:Y:S01]  /*329e0*/  LDC R22, c[0x0][0x278] ;  /* 0x00009e00ff167b82 */ /* 0x000ee20000000800 */
[-C--:B-1----:R-:W-:Y:S01]  /*329f0*/  IADD3 R2, P5, R75, R18.reuse, RZ ;  /* 0x000000124b027210 */ /* 0x082fe20007fbe0ff */
[----:B--2---:R-:W-:Y:S01]  /*32a00*/  IMAD R7, R28, 0x13e, RZ ;  /* 0x0000013e1c077824 */ /* 0x004fe200078e02ff */
[----:B------:R-:W-:-:S05]  /*32a10*/  IADD3 R6, P3, R77, R18, RZ ;  /* 0x000000124d067210 */ /* 0x000fca0007f7e0ff */
[----:B------:R-:W1:Y:S01]  /*32a20*/  LDC R10, c[0x0][0x278] ;  /* 0x00009e00ff0a7b82 */ /* 0x000e620000000800 */
[----:B------:R-:W-:Y:S01]  /*32a30*/  IMAD R9, R26, 0x13c, RZ ;  /* 0x0000013c1a097824 */ /* 0x000fe200078e02ff */
[-C--:B------:R-:W-:Y:S01]  /*32a40*/  LEA.HI.X.SX32 R3, R117, R19.reuse, 0x1, P5 ;  /* 0x0000001375037211 */ /* 0x080fe200028f0eff */
[----:B------:R-:W-:Y:S01]  /*32a50*/  IMAD R65, R4, 0x9f, RZ ;  /* 0x0000009f04417824 */ /* 0x000fe200078e02ff */
[-C--:B------:R-:W-:Y:S02]  /*32a60*/  IADD3 R26, P6, R7, R18.reuse, RZ ;  /* 0x00000012071a7210 */ /* 0x080fe40007fde0ff */
[----:B------:R-:W-:Y:S02]  /*32a70*/  IADD3 R8, P5, R9, R18, RZ ;  /* 0x0000001209087210 */ /* 0x000fe40007fbe0ff */
[----:B------:R-:W-:Y:S01]  /*32a80*/  LEA.HI.X.SX32 R7, R73, R19, 0x1, P3 ;  /* 0x0000001349077211 */ /* 0x000fe200018f0eff */
[----:B------:R-:W2:Y:S01]  /*32a90*/  LDC R24, c[0x0][0x278] ;  /* 0x00009e00ff187b82 */ /* 0x000ea20000000800 */
[----:B----4-:R-:W-:Y:S01]  /*32aa0*/  IMAD R73, R32, 0x140, RZ ;  /* 0x0000014020497824 */ /* 0x010fe200078e02ff */
[----:B------:R-:W-:-:S02]  /*32ab0*/  PRMT R4, R66, 0x7632, R4 ;  /* 0x0000763242047816 */ /* 0x000fc40000000004 */
[----:B------:R-:W-:-:S04]  /*32ac0*/  LEA.HI.X.SX32 R9, R27, R19, 0x1, P5 ;  /* 0x000000131b097211 */ /* 0x000fc800028f0eff */
[----:B------:R-:W4:Y:S01]  /*32ad0*/  LDC R28, c[0x0][0x278] ;  /* 0x00009e00ff1c7b82 */ /* 0x000f220000000800 */
[----:B------:R-:W-:Y:S02]  /*32ae0*/  LEA.HI.X.SX32 R27, R65, R19, 0x1, P6 ;  /* 0x00000013411b7211 */ /* 0x000fe400030f0eff */
[----:B------:R-:W-:-:S05]  /*32af0*/  PRMT R72, R67, 0x7632, R72 ;  /* 0x0000763243487816 */ /* 0x000fca0000000048 */
[----:B------:R-:W2:Y:S01]  /*32b00*/  LDC R32, c[0x0][0x278] ;  /* 0x00009e00ff207b82 */ /* 0x000ea20000000800 */
[----:B------:R0:W-:Y:S04]  /*32b10*/  STG.E.U16 desc[UR60][R2.64], R66 ;  /* 0x0000004202007986 */ /* 0x0001e8000c10153c */
[----:B------:R3:W-:Y:S03]  /*32b20*/  STG.E.U16 desc[UR60][R6.64], R4 ;  /* 0x0000000406007986 */ /* 0x0007e6000c10153c */
[----:B------:R-:W2:Y:S01]  /*32b30*/  LDC R0, c[0x0][0x278] ;  /* 0x00009e00ff007b82 */ /* 0x000ea20000000800 */
[----:B------:R-:W-:Y:S04]  /*32b40*/  STG.E.U16 desc[UR60][R8.64], R67 ;  /* 0x0000004308007986 */ /* 0x000fe8000c10153c */
[----:B------:R1:W-:Y:S01]  /*32b50*/  STG.E.U16 desc[UR60][R26.64], R72 ;  /* 0x000000481a007986 */ /* 0x0003e2000c10153c */
[----:B0-----:R-:W-:Y:S01]  /*32b60*/  IMAD R3, R34, 0x142, RZ ;  /* 0x0000014222037824 */ /* 0x001fe200078e02ff */
[----:B------:R-:W-:Y:S01]  /*32b70*/  IADD3 R2, P5, R73, R18, RZ ;  /* 0x0000001249027210 */ /* 0x000fe20007fbe0ff */
[----:B---3--:R-:W-:Y:S01]  /*32b80*/  IMAD R7, R64, 0x144, RZ ;  /* 0x0000014440077824 */ /* 0x008fe200078e02ff */
[----:B------:R-:W0:Y:S01]  /*32b90*/  LDC R4, c[0x0][0x278] ;  /* 0x00009e00ff047b82 */ /* 0x000e220000000800 */
[----:B-1----:R-:W-:-:S07]  /*32ba0*/  IMAD R27, R20, 0xa3, RZ ;  /* 0x000000a3141b7824 */ /* 0x002fce00078e02ff */
[----:B------:R-:W1:Y:S01]  /*32bb0*/  LDC R20, c[0x0][0x278] ;  /* 0x00009e00ff147b82 */ /* 0x000e620000000800 */
[----:B------:R-:W-:Y:S01]  /*32bc0*/  IMAD R9, R22, 0x146, RZ ;  /* 0x0000014616097824 */ /* 0x000fe200078e02ff */
[----:B------:R-:W-:Y:S01]  /*32bd0*/  IADD3 R6, P3, R3, R18, RZ ;  /* 0x0000001203067210 */ /* 0x000fe20007f7e0ff */
[----:B------:R-:W-:Y:S01]  /*32be0*/  IMAD R65, R10, 0xa1, RZ ;  /* 0x000000a10a417824 */ /* 0x000fe200078e02ff */
[----:B------:R-:W-:-:S04]  /*32bf0*/  LEA.HI.X.SX32 R3, R177, R19, 0x1, P5 ;  /* 0x00000013b1037211 */ /* 0x000fc800028f0eff */
[----:B------:R-:W3:Y:S01]  /*32c00*/  LDC R22, c[0x0][0x278] ;  /* 0x00009e00ff167b82 */ /* 0x000ee20000000800 */
[-C--:B------:R-:W-:Y:S01]  /*32c10*/  IADD3 R8, P5, R7, R18.reuse, RZ ;  /* 0x0000001207087210 */ /* 0x080fe20007fbe0ff */
[----:B------:R2:W-:Y:S01]  /*32c20*/  STG.E.U16 desc[UR60][R2.64], R68 ;  /* 0x0000004402007986 */ /* 0x0005e2000c10153c */
[-C--:B------:R-:W-:Y:S02]  /*32c30*/  LEA.HI.X.SX32 R7, R65, R19.reuse, 0x1, P3 ;  /* 0x0000001341077211 */ /* 0x080fe400018f0eff */
[----:B------:R-:W-:Y:S02]  /*32c40*/  PRMT R10, R68, 0x7632, R10 ;  /* 0x00007632440a7816 */ /* 0x000fe4000000000a */
[----:B------:R-:W-:Y:S01]  /*32c50*/  IADD3 R26, P6, R9, R18, RZ ;  /* 0x00000012091a7210 */ /* 0x000fe20007fde0ff */
[----:B----4-:R-:W-:Y:S01]  /*32c60*/  IMAD R65, R28, 0x14a, RZ ;  /* 0x0000014a1c417824 */ /* 0x010fe200078e02ff */
[-C--:B------:R-:W-:Y:S01]  /*32c70*/  LEA.HI.X.SX32 R9, R179, R19.reuse, 0x1, P5 ;  /* 0x00000013b3097211 */ /* 0x080fe200028f0eff */
[----:B--2---:R-:W-:Y:S01]  /*32c80*/  IMAD R67, R32, 0x14c, RZ ;  /* 0x0000014c20437824 */ /* 0x004fe200078e02ff */
[----:B------:R-:W2:Y:S01]  /*32c90*/  LDC R28, c[0x0][0x278] ;  /* 0x00009e00ff1c7b82 */ /* 0x000ea20000000800 */
[----:B------:R-:W-:Y:S01]  /*32ca0*/  IMAD R3, R24, 0x148, RZ ;  /* 0x0000014818037824 */ /* 0x000fe200078e02ff */
[----:B------:R4:W-:Y:S06]  /*32cb0*/  STG.E.U16 desc[UR60][R6.64], R10 ;  /* 0x0000000a06007986 */ /* 0x0009ec000c10153c */
[----:B------:R-:W2:Y:S01]  /*32cc0*/  LDC R24, c[0x0][0x278] ;  /* 0x00009e00ff187b82 */ /* 0x000ea20000000800 */
[----:B------:R-:W-:Y:S01]  /*32cd0*/  LEA.HI.X.SX32 R27, R27, R19, 0x1, P6 ;  /* 0x000000131b1b7211 */ /* 0x000fe200030f0eff */
[----:B------:R0:W-:Y:S01]  /*32ce0*/  STG.E.U16 desc[UR60][R8.64], R69 ;  /* 0x0000004508007986 */ /* 0x0001e2000c10153c */
[----:B------:R-:W-:Y:S01]  /*32cf0*/  PRMT R34, R69, 0x7632, R34 ;  /* 0x0000763245227816 */ /* 0x000fe20000000022 */
[----:B----4-:R-:W-:-:S04]  /*32d00*/  IMAD R7, R0, 0xa5, RZ ;  /* 0x000000a500077824 */ /* 0x010fc800078e02ff */
[----:B------:R-:W4:Y:S01]  /*32d10*/  LDC R32, c[0x0][0x278] ;  /* 0x00009e00ff207b82 */ /* 0x000f220000000800 */
[----:B------:R1:W-:Y:S01]  /*32d20*/  STG.E.U16 desc[UR60][R26.64], R34 ;  /* 0x000000221a007986 */ /* 0x0003e2000c10153c */
[----:B0-----:R-:W-:-:S06]  /*32d30*/  IADD3 R8, P6, R67, R18, RZ ;  /* 0x0000001243087210 */ /* 0x001fcc0007fde0ff */
[----:B------:R-:W0:Y:S01]  /*32d40*/  LDC R0, c[0x0][0x278] ;  /* 0x00009e00ff007b82 */ /* 0x000e220000000800 */
[----:B------:R-:W-:Y:S01]  /*32d50*/  LEA.HI.X.SX32 R9, R17, R19, 0x1, P6 ;  /* 0x0000001311097211 */ /* 0x000fe200030f0eff */
[----:B-1----:R-:W-:-:S06]  /*32d60*/  IMAD R27, R20, 0x14e, RZ ;  /* 0x0000014e141b7824 */ /* 0x002fcc00078e02ff */
[----:B------:R-:W1:Y:S01]  /*32d70*/  LDC R17, c[0x0][0x278] ;  /* 0x00009e00ff117b82 */ /* 0x000e620000000800 */
[-C--:B------:R-:W-:Y:S02]  /*32d80*/  IADD3 R2, P3, R3, R18.reuse, RZ ;  /* 0x0000001203027210 */ /* 0x080fe40007f7e0ff */
[----:B------:R-:W-:Y:S01]  /*32d90*/  IADD3 R6, P5, R65, R18, RZ ;  /* 0x0000001241067210 */ /* 0x000fe20007fbe0ff */
[----:B---3--:R-:W-:-:S04]  /*32da0*/  IMAD R65, R22, 0x150, RZ ;  /* 0x0000015016417824 */ /* 0x008fc800078e02ff */
[----:B------:R-:W3:Y:S01]  /*32db0*/  LDC R20, c[0x0][0x278] ;  /* 0x00009e00ff147b82 */ /* 0x000ee20000000800 */
[-C--:B------:R-:W-:Y:S02]  /*32dc0*/  LEA.HI.X.SX32 R3, R15, R19.reuse, 0x1, P3 ;  /* 0x000000130f037211 */ /* 0x080fe400018f0eff */
[----:B------:R-:W-:-:S05]  /*32dd0*/  LEA.HI.X.SX32 R7, R7, R19, 0x1, P5 ;  /* 0x0000001307077211 */ /* 0x000fca00028f0eff */
[----:B------:R-:W3:Y:S01]  /*32de0*/  LDC R10, c[0x0][0x278] ;  /* 0x00009e00ff0a7b82 */ /* 0x000ee20000000800 */
[----:B------:R-:W-:Y:S01]  /*32df0*/  PRMT R26, R70, 0x7632, R26 ;  /* 0x00007632461a7816 */ /* 0x000fe2000000001a */
[----:B------:R2:W-:Y:S06]  /*32e00*/  STG.E.U16 desc[UR60][R2.64], R70 ;  /* 0x0000004602007986 */ /* 0x0005ec000c10153c */
[----:B------:R-:W3:Y:S01]  /*32e10*/  LDC R22, c[0x0][0x278] ;  /* 0x00009e00ff167b82 */ /* 0x000ee20000000800 */
[----:B------:R4:W-:Y:S07]  /*32e20*/  STG.E.U16 desc[UR60][R6.64], R26 ;  /* 0x0000001a06007986 */ /* 0x0009ee000c10153c */
[----:B------:R-:W3:Y:S01]  /*32e30*/  LDC R15, c[0x0][0x278] ;  /* 0x00009e00ff0f7b82 */ /* 0x000ee20000000800 */
[----:B--2---:R-:W-:Y:S01]  /*32e40*/  IMAD R3, R4, 0xa7, RZ ;  /* 0x000000a704037824 */ /* 0x004fe200078e02ff */
[----:B------:R-:W-:Y:S01]  /*32e50*/  IADD3 R2, P5, R27, R18, RZ ;  /* 0x000000121b027210 */ /* 0x000fe20007fbe0ff */
[----:B------:R-:W-:-:S02]  /*32e60*/  IMAD R27, R28, 0x154, RZ ;  /* 0x000001541c1b7824 */ /* 0x000fc400078e02ff */
[----:B----4-:R-:W-:Y:S01]  /*32e70*/  IMAD R7, R24, 0x152, RZ ;  /* 0x0000015218077824 */ /* 0x010fe200078e02ff */
[----:B------:R0:W-:Y:S02]  /*32e80*/  STG.E.U16 desc[UR60][R8.64], R71 ;  /* 0x0000004708007986 */ /* 0x0001e4000c10153c */
[----:B------:R-:W2:Y:S01]  /*32e90*/  LDC R24, c[0x0][0x278] ;  /* 0x00009e00ff187b82 */ /* 0x000ea20000000800 */
[----:B------:R-:W-:Y:S02]  /*32ea0*/  IADD3 R6, P3, R65, R18, RZ ;  /* 0x0000001241067210 */ /* 0x000fe40007f7e0ff */
[----:B------:R-:W-:-:S05]  /*32eb0*/  LEA.HI.X.SX32 R3, R3, R19, 0x1, P5 ;  /* 0x0000001303037211 */ /* 0x000fca00028f0eff */
[----:B------:R-:W4:Y:S01]  /*32ec0*/  LDC R28, c[0x0][0x278] ;  /* 0x00009e00ff1c7b82 */ /* 0x000f220000000800 */
[----:B0-----:R-:W-:Y:S01]  /*32ed0*/  IMAD R9, R0, 0xa9, RZ ;  /* 0x000000a900097824 */ /* 0x001fe200078e02ff */
[----:B------:R-:W-:Y:S02]  /*32ee0*/  IADD3 R8, P5, R7, R18, RZ ;  /* 0x0000001207087210 */ /* 0x000fe40007fbe0ff */
[----:B------:R-:W-:-:S04]  /*32ef0*/  PRMT R34, R71, 0x7632, R34 ;  /* 0x0000763247227816 */ /* 0x000fc80000000022 */
[----:B------:R-:W0:Y:S01]  /*32f00*/  LDC R0, c[0x0][0x278] ;  /* 0x00009e00ff007b82 */ /* 0x000e220000000800 */
[-C--:B------:R-:W-:Y:S01]  /*32f10*/  LEA.HI.X.SX32 R7, R33, R19.reuse, 0x1, P3 ;  /* 0x0000001321077211 */ /* 0x080fe200018f0eff */
[----:B-1----:R-:W-:Y:S01]  /*32f20*/  IMAD R33, R17, 0x156, RZ ;  /* 0x0000015611217824 */ /* 0x002fe200078e02ff */
[-C--:B------:R-:W-:Y:S01]  /*32f30*/  LEA.HI.X.SX32 R9, R9, R19.reuse, 0x1, P5 ;  /* 0x0000001309097211 */ /* 0x080fe200028f0eff */
[----:B------:R-:W-:Y:S01]  /*32f40*/  IMAD R65, R32, 0x158, RZ ;  /* 0x0000015820417824 */ /* 0x000fe200078e02ff */
[----:B------:R-:W-:Y:S01]  /*32f50*/  PRMT R4, R56, 0x7632, R4 ;  /* 0x0000763238047816 */ /* 0x000fe20000000004 */
[----:B---3--:R-:W-:Y:S01]  /*32f60*/  IMAD R67, R20, 0x15a, RZ ;  /* 0x0000015a14437824 */ /* 0x008fe200078e02ff */
[----:B------:R1:W-:Y:S01]  /*32f70*/  STG.E.U16 desc[UR60][R2.64], R34 ;  /* 0x0000002202007986 */ /* 0x0003e2000c10153c */
[----:B------:R-:W3:Y:S01]  /*32f80*/  LDC R20, c[0x0][0x278] ;  /* 0x00009e00ff147b82 */ /* 0x000ee20000000800 */
[-C--:B------:R-:W-:Y:S02]  /*32f90*/  IADD3 R26, P6, R27, R18.reuse, RZ ;  /* 0x000000121b1a7210 */ /* 0x080fe40007fde0ff */
[----:B------:R-:W-:Y:S04]  /*32fa0*/  STG.E.U16 desc[UR60][R6.64], R56 ;  /* 0x0000003806007986 */ /* 0x000fe8000c10153c */
[----:B------:R2:W-:Y:S01]  /*32fb0*/  STG.E.U16 desc[UR60][R8.64], R4 ;  /* 0x0000000408007986 */ /* 0x0005e2000c10153c */
[----:B------:R-:W3:Y:S01]  /*32fc0*/  LDC R17, c[0x0][0x278] ;  /* 0x00009e00ff117b82 */ /* 0x000ee20000000800 */
[----:B-1----:R-:W-:Y:S01]  /*32fd0*/  IMAD R3, R10, 0xab, RZ ;  /* 0x000000ab0a037824 */ /* 0x002fe200078e02ff */
[----:B------:R-:W-:Y:S01]  /*32fe0*/  IADD3 R2, P3, R33, R18, RZ ;  /* 0x0000001221027210 */ /* 0x000fe20007f7e0ff */
[----:B------:R-:W-:Y:S01]  /*32ff0*/  IMAD R33, R22, 0x15c, RZ ;  /* 0x0000015c16217824 */ /* 0x000fe200078e02ff */
[----:B------:R-:W-:-:S04]  /*33000*/  LEA.HI.X.SX32 R27, R119, R19, 0x1, P6 ;  /* 0x00000013771b7211 */ /* 0x000fc800030f0eff */
[----:B------:R-:W1:Y:S01]  /*33010*/  LDC R22, c[0x0][0x278] ;  /* 0x00009e00ff167b82 */ /* 0x000e620000000800 */
[----:B--2---:R-:W-:Y:S01]  /*33020*/  IADD3 R4, P5, R65, R18, RZ ;  /* 0x0000001241047210 */ /* 0x004fe20007fbe0ff */
[----:B------:R-:W-:Y:S01]  /*33030*/  IMAD R7, R15, 0xad, RZ ;  /* 0x000000ad0f077824 */ /* 0x000fe200078e02ff */
[----:B------:R-:W-:Y:S02]  /*33040*/  LEA.HI.X.SX32 R3, R3, R19, 0x1, P3 ;  /* 0x0000001303037211 */ /* 0x000fe400018f0eff */
[----:B------:R-:W-:-:S03]  /*33050*/  PRMT R8, R57, 0x7632, R8 ;  /* 0x0000763239087816 */ /* 0x000fc60000000008 */
[----:B------:R-:W2:Y:S01]  /*33060*/  LDC R15, c[0x0][0x278] ;  /* 0x00009e00ff0f7b82 */ /* 0x000ea20000000800 */
[-C--:B------:R-:W-:Y:S02]  /*33070*/  LEA.HI.X.SX32 R5, R5, R19.reuse, 0x1, P5 ;  /* 0x0000001305057211 */ /* 0x080fe400028f0eff */
[----:B------:R-:W-:Y:S01]  /*33080*/  IADD3 R6, P6, R67, R18, RZ ;  /* 0x0000001243067210 */ /* 0x000fe20007fde0ff */
[----:B------:R4:W-:Y:S01]  /*33090*/  STG.E.U16 desc[UR60][R26.64], R57 ;  /* 0x000000391a007986 */ /* 0x0009e2000c10153c */
[----:B------:R-:W-:Y:S02]  /*330a0*/  PRMT R32, R58, 0x7632, R32 ;  /* 0x000076323a207816 */ /* 0x000fe40000000020 */
[----:B------:R-:W-:Y:S01]  /*330b0*/  LEA.HI.X.SX32 R7, R7, R19, 0x1, P6 ;  /* 0x0000001307077211 */ /* 0x000fe200030f0eff */
[----:B------:R4:W-:Y:S01]  /*330c0*/  STG.E.U16 desc[UR60][R2.64], R8 ;  /* 0x0000000802007986 */ /* 0x0009e2000c10153c */
[----:B0-----:R-:W-:Y:S01]  /*330d0*/  IMAD R9, R0, 0xaf, RZ ;  /* 0x000000af00097824 */ /* 0x001fe200078e02ff */
[----:B------:R-:W0:Y:S02]  /*330e0*/  LDC R10, c[0x0][0x278] ;  /* 0x00009e00ff0a7b82 */ /* 0x000e240000000800 */
[----:B------:R3:W-:Y:S01]  /*330f0*/  STG.E.U16 desc[UR60][R4.64], R58 ;  /* 0x0000003a04007986 */ /* 0x0007e2000c10153c */
[----:B----4-:R-:W-:-:S05]  /*33100*/  IMAD R57, R24, 0x15e, RZ ;  /* 0x0000015e18397824 */ /* 0x010fca00078e02ff */
[----:B------:R-:W4:Y:S01]  /*33110*/  LDC R26, c[0x0][0x278] ;  /* 0x00009e00ff1a7b82 */ /* 0x000f220000000800 */
[-C--:B------:R-:W-:Y:S01]  /*33120*/  IADD3 R2, P5, R33, R18.reuse, RZ ;  /* 0x0000001221027210 */ /* 0x080fe20007fbe0ff */
[----:B---3--:R-:W-:Y:S01]  /*33130*/  IMAD R5, R28, 0x160, RZ ;  /* 0x000001601c057824 */ /* 0x008fe200078e02ff */
[----:B------:R3:W-:Y:S05]  /*33140*/  STG.E.U16 desc[UR60][R6.64], R32 ;  /* 0x0000002006007986 */ /* 0x0007ea000c10153c */
[----:B------:R-:W0:Y:S01]  /*33150*/  LDC R27, c[0x0][0x278] ;  /* 0x00009e00ff1b7b82 */ /* 0x000e220000000800 */
[----:B------:R-:W-:Y:S02]  /*33160*/  IADD3 R4, P3, R57, R18, RZ ;  /* 0x0000001239047210 */ /* 0x000fe40007f7e0ff */
[----:B------:R-:W-:-:S05]  /*33170*/  LEA.HI.X.SX32 R3, R181, R19, 0x1, P5 ;  /* 0x00000013b5037211 */ /* 0x000fca00028f0eff */
[----:B------:R-:W0:Y:S01]  /*33180*/  LDC R24, c[0x0][0x278] ;  /* 0x00009e00ff187b82 */ /* 0x000e220000000800 */
[----:B---3--:R-:W-:Y:S01]  /*33190*/  IADD3 R6, P5, R5, R18, RZ ;  /* 0x0000001205067210 */ /* 0x008fe20007fbe0ff */
[----:B------:R3:W-:Y:S01]  /*331a0*/  STG.E.U16 desc[UR60][R2.64], R59 ;  /* 0x0000003b02007986 */ /* 0x0007e2000c10153c */
[----:B------:R-:W-:Y:S02]  /*331b0*/  LEA.HI.X.SX32 R5, R9, R19, 0x1, P3 ;  /* 0x0000001309057211 */ /* 0x000fe400018f0eff */
[----:B------:R-:W-:-:S03]  /*331c0*/  PRMT R32, R59, 0x7632, R32 ;  /* 0x000076323b207816 */ /* 0x000fc60000000020 */
[----:B------:R-:W0:Y:S01]  /*331d0*/  LDC R0, c[0x0][0x278] ;  /* 0x00009e00ff007b82 */ /* 0x000e220000000800 */
[----:B------:R-:W-:Y:S01]  /*331e0*/  LEA.HI.X.SX32 R7, R25, R19, 0x1, P5 ;  /* 0x0000001319077211 */ /* 0x000fe200028f0eff */
[----:B------:R-:W-:Y:S01]  /*331f0*/  STG.E.U16 desc[UR60][R4.64], R32 ;  /* 0x0000002004007986 */ /* 0x000fe2000c10153c */
[----:B---3--:R-:W-:-:S03]  /*33200*/  IMAD R3, R20, 0x164, RZ ;  /* 0x0000016414037824 */ /* 0x008fc600078e02ff */
[----:B------:R1:W-:Y:S01]  /*33210*/  STG.E.U16 desc[UR60][R6.64], R60 ;  /* 0x0000003c06007986 */ /* 0x0003e2000c10153c */
[----:B------:R-:W-:Y:S01]  /*33220*/  IMAD R17, R17, 0x162, RZ ;  /* 0x0000016211117824 */ /* 0x000fe200078e02ff */
[----:B------:R-:W3:Y:S01]  /*33230*/  LDC R25, c[0x0][0x278] ;  /* 0x00009e00ff197b82 */ /* 0x000ee20000000800 */
[-C--:B------:R-:W-:Y:S01]  /*33240*/  IADD3 R2, P5, R3, R18.reuse, RZ ;  /* 0x0000001203027210 */ /* 0x080fe20007fbe0ff */
[----:B--2---:R-:W-:Y:S02]  /*33250*/  IMAD R15, R15, 0xb1, RZ ;  /* 0x000000b10f0f7824 */ /* 0x004fe400078e02ff */
[----:B------:R-:W-:Y:S02]  /*33260*/  IADD3 R8, P6, R17, R18, RZ ;  /* 0x0000001211087210 */ /* 0x000fe40007fde0ff */
[----:B------:R-:W-:Y:S02]  /*33270*/  LEA.HI.X.SX32 R3, R121, R19, 0x1, P5 ;  /* 0x0000001379037211 */ /* 0x000fe400028f0eff */
[----:B------:R-:W2:Y:S01]  /*33280*/  LDC R17, c[0x0][0x278] ;  /* 0x00009e00ff117b82 */ /* 0x000ea20000000800 */
[----:B-1----:R-:W-:-:S05]  /*33290*/  IMAD R7, R22, 0x168, RZ ;  /* 0x0000016816077824 */ /* 0x002fca00078e02ff */
[----:B------:R-:W-:Y:S02]  /*332a0*/  IADD3 R6, P5, R7, R18, RZ ;  /* 0x0000001207067210 */ /* 0x000fe40007fbe0ff */
[----:B------:R-:W1:Y:S01]  /*332b0*/  LDC R28, c[0x0][0x278] ;  /* 0x00009e00ff1c7b82 */ /* 0x000e620000000800 */
[-C--:B------:R-:W-:Y:S02]  /*332c0*/  LEA.HI.X.SX32 R9, R15, R19.reuse, 0x1, P6 ;  /* 0x000000130f097211 */ /* 0x080fe400030f0eff */
[----:B------:R-:W-:Y:S01]  /*332d0*/  LEA.HI.X.SX32 R7, R23, R19, 0x1, P5 ;  /* 0x0000001317077211 */ /* 0x000fe200028f0eff */
[----:B----4-:R-:W-:Y:S01]  /*332e0*/  IMAD R33, R26, 0x166, RZ ;  /* 0x000001661a217824 */ /* 0x010fe200078e02ff */
[----:B------:R-:W-:-:S03]  /*332f0*/  PRMT R34, R60, 0x7632, R34 ;  /* 0x000076323c227816 */ /* 0x000fc60000000022 */
[----:B------:R-:W4:Y:S01]  /*33300*/  LDC R20, c[0x0][0x278] ;  /* 0x00009e00ff147b82 */ /* 0x000f220000000800 */
[----:B0-----:R-:W-:-:S07]  /*33310*/  IMAD R27, R27, 0x16a, RZ ;  /* 0x0000016a1b1b7824 */ /* 0x001fce00078e02ff */
[----:B------:R-:W0:Y:S01]  /*33320*/  LDC R23, c[0x0][0x278] ;  /* 0x00009e00ff177b82 */ /* 0x000e220000000800 */
[----:B------:R3:W-:Y:S01]  /*33330*/  STG.E.U16 desc[UR60][R8.64], R34 ;  /* 0x0000002208007986 */ /* 0x0007e2000c10153c */
[----:B------:R-:W-:-:S06]  /*33340*/  IMAD R5, R10, 0xb3, RZ ;  /* 0x000000b30a057824 */ /* 0x000fcc00078e02ff */
[----:B------:R-:W2:Y:S01]  /*33350*/  LDC R15, c[0x0][0x278] ;  /* 0x00009e00ff0f7b82 */ /* 0x000ea20000000800 */
[-C--:B------:R-:W-:Y:S01]  /*33360*/  IADD3 R4, P3, R33, R18.reuse, RZ ;  /* 0x0000001221047210 */ /* 0x080fe20007f7e0ff */
[----:B------:R3:W-:Y:S02]  /*33370*/  STG.E.U16 desc[UR60][R2.64], R61 ;  /* 0x0000003d02007986 */ /* 0x0007e4000c10153c */
[----:B---3--:R-:W-:Y:S01]  /*33380*/  IADD3 R8, P6, R27, R18, RZ ;  /* 0x000000121b087210 */ /* 0x008fe20007fde0ff */
[----:B------:R-:W-:-:S03]  /*33390*/  IMAD R27, R24, 0x16c, RZ ;  /* 0x0000016c181b7824 */ /* 0x000fc600078e02ff */
[----:B------:R-:W3:Y:S01]  /*333a0*/  LDC R22, c[0x0][0x278] ;  /* 0x00009e00ff167b82 */ /* 0x000ee20000000800 */
[----:B------:R-:W-:Y:S01]  /*333b0*/  IMAD R9, R0, 0xb5, RZ ;  /* 0x000000b500097824 */ /* 0x000fe200078e02ff */
[----:B------:R-:W-:Y:S02]  /*333c0*/  LEA.HI.X.SX32 R5, R5, R19, 0x1, P3 ;  /* 0x0000001305057211 */ /* 0x000fe400018f0eff */
[----:B------:R-:W-:-:S04]  /*333d0*/  PRMT R3, R61, 0x7632, R3 ;  /* 0x000076323d037816 */ /* 0x000fc80000000003 */
[----:B------:R-:W3:Y:S01]  /*333e0*/  LDC R24, c[0x0][0x278] ;  /* 0x00009e00ff187b82 */ /* 0x000ee20000000800 */
[----:B------:R-:W-:Y:S02]  /*333f0*/  IADD3 R2, P5, R27, R18, RZ ;  /* 0x000000121b027210 */ /* 0x000fe40007fbe0ff */
[----:B------:R-:W-:-:S05]  /*33400*/  LEA.HI.X.SX32 R9, R9, R19, 0x1, P6 ;  /* 0x0000001309097211 */ /* 0x000fca00030f0eff */
[----:B------:R-:W3:Y:S01]  /*33410*/  LDC R0, c[0x0][0x278] ;  /* 0x00009e00ff007b82 */ /* 0x000ee20000000800 */
[----:B------:R-:W-:Y:S01]  /*33420*/  PRMT R10, R62, 0x7632, R10 ;  /* 0x000076323e0a7816 */ /* 0x000fe2000000000a */
[----:B------:R1:W-:Y:S01]  /*33430*/  STG.E.U16 desc[UR60][R4.64], R3 ;  /* 0x0000000304007986 */ /* 0x0003e2000c10153c */
[----:B------:R-:W-:-:S03]  /*33440*/  IMAD R25, R25, 0x16e, RZ ;  /* 0x0000016e19197824 */ /* 0x000fc600078e02ff */
[----:B------:R4:W-:Y:S01]  /*33450*/  STG.E.U16 desc[UR60][R6.64], R62 ;  /* 0x0000003e06007986 */ /* 0x0009e2000c10153c */
[----:B--2---:R-:W-:-:S03]  /*33460*/  IMAD R15, R15, 0xb7, RZ ;  /* 0x000000b70f0f7824 */ /* 0x004fc600078e02ff */
[----:B------:R2:W-:Y:S01]  /*33470*/  STG.E.U16 desc[UR60][R8.64], R10 ;  /* 0x0000000a08007986 */ /* 0x0005e2000c10153c */
[----:B-1----:R-:W-:Y:S01]  /*33480*/  LEA.HI.X.SX32 R3, R145, R19, 0x1, P5 ;  /* 0x0000001391037211 */ /* 0x002fe200028f0eff */
[----:B------:R-:W-:Y:S01]  /*33490*/  IMAD R5, R28, 0x170, RZ ;  /* 0x000001701c057824 */ /* 0x000fe200078e02ff */
[-C--:B------:R-:W-:Y:S01]  /*334a0*/  IADD3 R4, P3, R25, R18.reuse, RZ ;  /* 0x0000001219047210 */ /* 0x080fe20007f7e0ff */
[----:B----4-:R-:W-:Y:S02]  /*334b0*/  IMAD R7, R20, 0x172, RZ ;  /* 0x0000017214077824 */ /* 0x010fe400078e02ff */
[----:B------:R0:W-:Y:S01]  /*334c0*/  STG.E.U16 desc[UR60][R2.64], R63 ;  /* 0x0000003f02007986 */ /* 0x0001e2000c10153c */
[----:B------:R-:W1:Y:S01]  /*334d0*/  LDC R20, c[0x0][0x278] ;  /* 0x00009e00ff147b82 */ /* 0x000e620000000800 */
[----:B--2---:R-:W-:Y:S01]  /*334e0*/  IMAD R9, R17, 0xb9, RZ ;  /* 0x000000b911097824 */ /* 0x004fe200078e02ff */
[----:B------:R-:W-:-:S06]  /*334f0*/  IADD3 R6, P5, R5, R18, RZ ;  /* 0x0000001205067210 */ /* 0x000fcc0007fbe0ff */
[----:B------:R-:W2:Y:S01]  /*33500*/  LDC R17, c[0x0][0x278] ;  /* 0x00009e00ff117b82 */ /* 0x000ea20000000800 */
[----:B0-----:R-:W-:-:S07]  /*33510*/  IMAD R3, R23, 0x176, RZ ;  /* 0x0000017617037824 */ /* 0x001fce00078e02ff */
[----:B------:R-:W0:Y:S01]  /*33520*/  LDC R23, c[0x0][0x278] ;  /* 0x00009e00ff177b82 */ /* 0x000e220000000800 */
[-C--:B------:R-:W-:Y:S02]  /*33530*/  LEA.HI.X.SX32 R5, R15, R19.reuse, 0x1, P3 ;  /* 0x000000130f057211 */ /* 0x080fe400018f0eff */
[----:B------:R-:W-:Y:S01]  /*33540*/  PRMT R26, R63, 0x7632, R26 ;  /* 0x000076323f1a7816 */ /* 0x000fe2000000001a */
[----:B---3--:R-:W-:Y:S01]  /*33550*/  IMAD R15, R22, 0x174, RZ ;  /* 0x00000174160f7824 */ /* 0x008fe200078e02ff */
[----:B------:R-:W-:Y:S01]  /*33560*/  IADD3 R8, P6, R7, R18, RZ ;  /* 0x0000001207087210 */ /* 0x000fe20007fde0ff */
[----:B------:R-:W-:Y:S01]  /*33570*/  IMAD R25, R24, 0x178, RZ ;  /* 0x0000017818197824 */ /* 0x000fe200078e02ff */
[-C--:B------:R-:W-:Y:S01]  /*33580*/  LEA.HI.X.SX32 R7, R103, R19.reuse, 0x1, P5 ;  /* 0x0000001367077211 */ /* 0x080fe200028f0eff */
[----:B------:R-:W3:Y:S01]  /*33590*/  LDC R10, c[0x0][0x278] ;  /* 0x00009e00ff0a7b82 */ /* 0x000ee20000000800 */
[----:B------:R4:W-:Y:S01]  /*335a0*/  STG.E.U16 desc[UR60][R4.64], R26 ;  /* 0x0000001a04007986 */ /* 0x0009e2000c10153c */
[----:B------:R-:W-:-:S06]  /*335b0*/  LEA.HI.X.SX32 R9, R9, R19, 0x1, P6 ;  /* 0x0000001309097211 */ /* 0x000fcc00030f0eff */
[----:B------:R-:W3:Y:S01]  /*335c0*/  LDC R22, c[0x0][0x278] ;  /* 0x00009e00ff167b82 */ /* 0x000ee20000000800 */
[----:B------:R1:W-:Y:S01]  /*335d0*/  STG.E.U16 desc[UR60][R6.64], R52 ;  /* 0x0000003406007986 */ /* 0x0003e2000c10153c */
[----:B----4-:R-:W-:-:S06]  /*335e0*/  IMAD R5, R0, 0xbb, RZ ;  /* 0x000000bb00057824 */ /* 0x010fcc00078e02ff */
[----:B------:R-:W4:Y:S01]  /*335f0*/  LDC R0, c[0x0][0x278] ;  /* 0x00009e00ff007b82 */ /* 0x000f220000000800 */
[----:B------:R-:W-:Y:S02]  /*33600*/  PRMT R27, R52, 0x7632, R27 ;  /* 0x00007632341b7816 */ /* 0x000fe4000000001b */
[----:B-1----:R-:W-:-:S05]  /*33610*/  IADD3 R6, P6, R25, R18, RZ ;  /* 0x0000001219067210 */ /* 0x002fca0007fde0ff */
[----:B------:R-:W1:Y:S01]  /*33620*/  LDC R24, c[0x0][0x278] ;  /* 0x00009e00ff187b82 */ /* 0x000e620000000800 */
[-C--:B------:R-:W-:Y:S02]  /*33630*/  IADD3 R2, P3, R15, R18.reuse, RZ ;  /* 0x000000120f027210 */ /* 0x080fe40007f7e0ff */
[----:B------:R-:W-:-:S05]  /*33640*/  IADD3 R4, P5, R3, R18, RZ ;  /* 0x0000001203047210 */ /* 0x000fca0007fbe0ff */
[----:B------:R-:W4:Y:S01]  /*33650*/  LDC R25, c[0x0][0x278] ;  /* 0x00009e00ff197b82 */ /* 0x000f220000000800 */
[----:B------:R2:W-:Y:S01]  /*33660*/  STG.E.U16 desc[UR60][R8.64], R27 ;  /* 0x0000001b08007986 */ /* 0x0005e2000c10153c */
[-C--:B------:R-:W-:Y:S01]  /*33670*/  LEA.HI.X.SX32 R3, R123, R19.reuse, 0x1, P3 ;  /* 0x000000137b037211 */ /* 0x080fe200018f0eff */
[----:B0-----:R-:W-:Y:S01]  /*33680*/  IMAD R23, R23, 0x180, RZ ;  /* 0x0000018017177824 */ /* 0x001fe200078e02ff */
[----:B------:R-:W-:-:S04]  /*33690*/  LEA.HI.X.SX32 R5, R5, R19, 0x1, P5 ;  /* 0x0000001305057211 */ /* 0x000fc800028f0eff */
[----:B------:R-:W0:Y:S01]  /*336a0*/  LDC R15, c[0x0][0x278] ;  /* 0x00009e00ff0f7b82 */ /* 0x000e220000000800 */
[----:B------:R3:W-:Y:S01]  /*336b0*/  STG.E.U16 desc[UR60][R2.64], R53 ;  /* 0x0000003502007986 */ /* 0x0007e2000c10153c */
[----:B--2---:R-:W-:-:S06]  /*336c0*/  PRMT R8, R53, 0x7632, R8 ;  /* 0x0000763235087816 */ /* 0x004fcc0000000008 */
[----:B------:R-:W2:Y:S01]  /*336d0*/  LDC R26, c[0x0][0x278] ;  /* 0x00009e00ff1a7b82 */ /* 0x000ea20000000800 */
[----:B------:R-:W-:Y:S02]  /*336e0*/  IMAD R9, R17, 0x17a, RZ ;  /* 0x0000017a11097824 */ /* 0x000fe400078e02ff */
[----:B------:R-:W-:Y:S01]  /*336f0*/  IMAD R27, R20, 0x17c, RZ ;  /* 0x0000017c141b7824 */ /* 0x000fe200078e02ff */
[----:B------:R-:W-:-:S04]  /*33700*/  LEA.HI.X.SX32 R7, R185, R19, 0x1, P6 ;  /* 0x00000013b9077211 */ /* 0x000fc800030f0eff */
[----:B------:R-:W0:Y:S01]  /*33710*/  LDC R17, c[0x0][0x278] ;  /* 0x00009e00ff117b82 */ /* 0x000e220000000800 */
[----:B------:R1:W-:Y:S01]  /*33720*/  STG.E.U16 desc[UR60][R4.64], R8 ;  /* 0x0000000804007986 */ /* 0x0003e2000c10153c */
[----:B---3--:R-:W-:-:S06]  /*33730*/  IMAD R3, R10, 0xbd, RZ ;  /* 0x000000bd0a037824 */ /* 0x008fcc00078e02ff */
[----:B------:R-:W3:Y:S01]  /*33740*/  LDC R20, c[0x0][0x278] ;  /* 0x00009e00ff147b82 */ /* 0x000ee20000000800 */
[-C--:B------:R-:W-:Y:S02]  /*33750*/  IADD3 R2, P5, R9, R18.reuse, RZ ;  /* 0x0000001209027210 */ /* 0x080fe40007fbe0ff */
[----:B-1----:R-:W-:Y:S01]  /*33760*/  IADD3 R8, P6, R23, R18, RZ ;  /* 0x0000001217087210 */ /* 0x002fe20007fde0ff */
[----:B------:R-:W-:-:S04]  /*33770*/  IMAD R5, R22, 0x17e, RZ ;  /* 0x0000017e16057824 */ /* 0x000fc800078e02ff */
[----:B------:R-:W1:Y:S01]  /*33780*/  LDC R23, c[0x0][0x278] ;  /* 0x00009e00ff177b82 */ /* 0x000e620000000800 */
[-C--:B------:R-:W-:Y:S01]  /*33790*/  IADD3 R4, P3, R27, R18.reuse, RZ ;  /* 0x000000121b047210 */ /* 0x080fe20007f7e0ff */
[----:B------:R4:W-:Y:S01]  /*337a0*/  STG.E.U16 desc[UR60][R6.64], R54 ;  /* 0x0000003606007986 */ /* 0x0009e2000c10153c */
[----:B------:R-:W-:Y:S02]  /*337b0*/  LEA.HI.X.SX32 R3, R3, R19, 0x1, P5 ;  /* 0x0000001303037211 */ /* 0x000fe400028f0eff */
[----:B------:R-:W-:Y:S01]  /*337c0*/  PRMT R28, R54, 0x7632, R28 ;  /* 0x00007632361c7816 */ /* 0x000fe2000000001c */
[----:B------:R-:W-:Y:S02]  /*337d0*/  IMAD R27, R24, 0x182, RZ ;  /* 0x00000182181b7824 */ /* 0x000fe400078e02ff */
[----:B----4-:R-:W-:Y:S01]  /*337e0*/  IMAD R25, R25, 0x184, RZ ;  /* 0x0000018419197824 */ /* 0x010fe200078e02ff */
[----:B------:R-:W-:Y:S01]  /*337f0*/  PRMT R10, R55, 0x7632, R10 ;  /* 0x00007632370a7816 */ /* 0x000fe2000000000a */
[----:B------:R-:W4:Y:S01]  /*33800*/  LDC R22, c[0x0][0x278] ;  /* 0x00009e00ff167b82 */ /* 0x000f220000000800 */
[----:B------:R-:W-:Y:S01]  /*33810*/  IMAD R7, R0, 0xbf, RZ ;  /* 0x000000bf00077824 */ /* 0x000fe200078e02ff */
[----:B------:R-:W-:-:S02]  /*33820*/  IADD3 R6, P5, R5, R18, RZ ;  /* 0x0000001205067210 */ /* 0x000fc40007fbe0ff */
[-C--:B------:R-:W-:Y:S01]  /*33830*/  LEA.HI.X.SX32 R5, R129, R19.reuse, 0x1, P3 ;  /* 0x0000001381057211 */ /* 0x080fe200018f0eff */
[----:B------:R0:W-:Y:S01]  /*33840*/  STG.E.U16 desc[UR60][R2.64], R28 ;  /* 0x0000001c02007986 */ /* 0x0001e2000c10153c */
[-C--:B------:R-:W-:Y:S02]  /*33850*/  LEA.HI.X.SX32 R7, R7, R19.reuse, 0x1, P5 ;  /* 0x0000001307077211 */ /* 0x080fe400028f0eff */
[----:B------:R-:W4:Y:S01]  /*33860*/  LDC R24, c[0x0][0x278] ;  /* 0x00009e00ff187b82 */ /* 0x000f220000000800 */
[----:B------:R-:W-:Y:S01]  /*33870*/  LEA.HI.X.SX32 R9, R183, R19, 0x1, P6 ;  /* 0x00000013b7097211 */ /* 0x000fe200030f0eff */
[----:B------:R3:W-:Y:S01]  /*33880*/  STG.E.U16 desc[UR60][R4.64], R55 ;  /* 0x0000003704007986 */ /* 0x0007e2000c10153c */
[----:B--2---:R-:W-:-:S03]  /*33890*/  IMAD R33, R26, 0x186, RZ ;  /* 0x000001861a217824 */ /* 0x004fc600078e02ff */
[----:B------:R2:W-:Y:S02]  /*338a0*/  STG.E.U16 desc[UR60][R6.64], R10 ;  /* 0x0000000a06007986 */ /* 0x0005e4000c10153c */
[----:B------:R-:W4:Y:S01]  /*338b0*/  LDC R0, c[0x0][0x278] ;  /* 0x00009e00ff007b82 */ /* 0x000f220000000800 */
[----:B0-----:R-:W-:Y:S01]  /*338c0*/  IMAD R3, R15, 0xc1, RZ ;  /* 0x000000c10f037824 */ /* 0x001fe200078e02ff */
[-C--:B------:R-:W-:Y:S02]  /*338d0*/  IADD3 R2, P3, R27, R18.reuse, RZ ;  /* 0x000000121b027210 */ /* 0x080fe40007f7e0ff */
[-C--:B---3--:R-:W-:Y:S01]  /*338e0*/  IADD3 R4, P5, R25, R18.reuse, RZ ;  /* 0x0000001219047210 */ /* 0x088fe20007fbe0ff */
[----:B------:R0:W-:Y:S01]  /*338f0*/  STG.E.U16 desc[UR60][R8.64], R92 ;  /* 0x0000005c08007986 */ /* 0x0001e2000c10153c */
[-C--:B------:R-:W-:Y:S02]  /*33900*/  LEA.HI.X.SX32 R3, R3, R19.reuse, 0x1, P3 ;  /* 0x0000001303037211 */ /* 0x080fe400018f0eff */
[----:B------:R-:W3:Y:S01]  /*33910*/  LDC R15, c[0x0][0x278] ;  /* 0x00009e00ff0f7b82 */ /* 0x000ee20000000800 */
[----:B--2---:R-:W-:Y:S01]  /*33920*/  IMAD R7, R17, 0xc3, RZ ;  /* 0x000000c311077824 */ /* 0x004fe200078e02ff */
[----:B------:R-:W-:Y:S01]  /*33930*/  LEA.HI.X.SX32 R5, R29, R19, 0x1, P5 ;  /* 0x000000131d057211 */ /* 0x000fe200028f0eff */
[----:B------:R-:W-:Y:S01]  /*33940*/  IMAD R29, R20, 0x188, RZ ;  /* 0x00000188141d7824 */ /* 0x000fe200078e02ff */
[----:B------:R-:W-:-:S04]  /*33950*/  IADD3 R6, P6, R33, R18, RZ ;  /* 0x0000001221067210 */ /* 0x000fc80007fde0ff */
[----:B------:R-:W2:Y:S01]  /*33960*/  LDC R25, c[0x0][0x278] ;  /* 0x00009e00ff197b82 */ /* 0x000ea20000000800 */
[----:B0-----:R-:W-:Y:S01]  /*33970*/  PRMT R92, R92, 0x7632, R92 ;  /* 0x000076325c5c7816 */ /* 0x001fe2000000005c */
[----:B-1----:R-:W-:Y:S01]  /*33980*/  IMAD R23, R23, 0x18c, RZ ;  /* 0x0000018c17177824 */ /* 0x002fe200078e02ff */
[----:B------:R-:W-:Y:S02]  /*33990*/  LEA.HI.X.SX32 R7, R7, R19, 0x1, P6 ;  /* 0x0000001307077211 */ /* 0x000fe400030f0eff */
[----:B------:R-:W-:Y:S01]  /*339a0*/  PRMT R8, R93, 0x7632, R8 ;  /* 0x000076325d087816 */ /* 0x000fe20000000008 */
[----:B------:R0:W-:Y:S02]  /*339b0*/  STG.E.U16 desc[UR60][R2.64], R92 ;  /* 0x0000005c02007986 */ /* 0x0001e4000c10153c */
[----:B------:R-:W1:Y:S02]  /*339c0*/  LDC R26, c[0x0][0x278] ;  /* 0x00009e00ff1a7b82 */ /* 0x000e640000000800 */
[----:B------:R-:W-:Y:S04]  /*339d0*/  STG.E.U16 desc[UR60][R4.64], R93 ;  /* 0x0000005d04007986 */ /* 0x000fe8000c10153c */
[----:B------:R4:W-:Y:S02]  /*339e0*/  STG.E.U16 desc[UR60][R6.64], R8 ;  /* 0x0000000806007986 */ /* 0x0009e4000c10153c */
[----:B------:R-:W1:Y:S01]  /*339f0*/  LDC R17, c[0x0][0x278] ;  /* 0x00009e00ff117b82 */ /* 0x000e620000000800 */
[----:B0-----:R-:W-:-:S04]  /*33a00*/  IADD3 R2, P5, R29, R18, RZ ;  /* 0x000000121d027210 */ /* 0x001fc80007fbe0ff */
[----:B------:R-:W-:-:S03]  /*33a10*/  LEA.HI.X.SX32 R3, R187, R19, 0x1, P5 ;  /* 0x00000013bb037211 */ /* 0x000fc600028f0eff */
[----:B------:R-:W0:Y:S01]  /*33a20*/  LDC R10, c[0x0][0x278] ;  /* 0x00009e00ff0a7b82 */ /* 0x000e220000000800 */
[----:B----4-:R-:W-:Y:S01]  /*33a30*/  IADD3 R6, P5, R23, R18, RZ ;  /* 0x0000001217067210 */ /* 0x010fe20007fbe0ff */
[----:B------:R-:W-:-:S03]  /*33a40*/  IMAD R33, R22, 0x18a, RZ ;  /* 0x0000018a16217824 */ /* 0x000fc600078e02ff */
[----:B------:R-:W-:-:S03]  /*33a50*/  LEA.HI.X.SX32 R7, R21, R19, 0x1, P5 ;  /* 0x0000001315077211 */ /* 0x000fc600028f0eff */
[----:B------:R-:W4:Y:S01]  /*33a60*/  LDC R27, c[0x0][0x278] ;  /* 0x00009e00ff1b7b82 */ /* 0x000f220000000800 */
[----:B------:R-:W-:-:S07]  /*33a70*/  IMAD R5, R24, 0x18e, RZ ;  /* 0x0000018e18057824 */ /* 0x000fce00078e02ff */
[----:B------:R-:W4:Y:S01]  /*33a80*/  LDC R21, c[0x0][0x278] ;  /* 0x00009e00ff157b82 */ /* 0x000f220000000800 */
[----:B------:R-:W-:Y:S01]  /*33a90*/  IMAD R9, R0, 0xc5, RZ ;  /* 0x000000c500097824 */ /* 0x000fe200078e02ff */
[----:B------:R-:W-:Y:S01]  /*33aa0*/  IADD3 R4, P3, R33, R18, RZ ;  /* 0x0000001221047210 */ /* 0x000fe20007f7e0ff */
[----:B---3--:R-:W-:-:S05]  /*33ab0*/  IMAD R15, R15, 0xc7, RZ ;  /* 0x000000c70f0f7824 */ /* 0x008fca00078e02ff */
[----:B------:R-:W3:Y:S01]  /*33ac0*/  LDC R20, c[0x0][0x278] ;  /* 0x00009e00ff147b82 */ /* 0x000ee20000000800 */
[----:B------:R-:W-:Y:S01]  /*33ad0*/  IADD3 R8, P6, R5, R18, RZ ;  /* 0x0000001205087210 */ /* 0x000fe20007fde0ff */
[----:B--2---:R-:W-:Y:S01]  /*33ae0*/  IMAD R25, R25, 0x190, RZ ;  /* 0x0000019019197824 */ /* 0x004fe200078e02ff */
[----:B------:R-:W-:Y:S01]  /*33af0*/  LEA.HI.X.SX32 R5, R9, R19, 0x1, P3 ;  /* 0x0000001309057211 */ /* 0x000fe200018f0eff */
[----:B------:R1:W-:Y:S01]  /*33b00*/  STG.E.U16 desc[UR60][R2.64], R94 ;  /* 0x0000005e02007986 */ /* 0x0003e2000c10153c */
[----:B------:R-:W-:-:S03]  /*33b10*/  PRMT R24, R94, 0x7632, R24 ;  /* 0x000076325e187816 */ /* 0x000fc60000000018 */
[----:B------:R-:W2:Y:S01]  /*33b20*/  LDC R23, c[0x0][0x278] ;  /* 0x00009e00ff177b82 */ /* 0x000ea20000000800 */
[----:B------:R-:W-:Y:S02]  /*33b30*/  LEA.HI.X.SX32 R9, R15, R19, 0x1, P6 ;  /* 0x000000130f097211 */ /* 0x000fe400030f0eff */
[----:B------:R-:W-:Y:S01]  /*33b40*/  PRMT R28, R95, 0x7632, R28 ;  /* 0x000076325f1c7816 */ /* 0x000fe2000000001c */
[----:B------:R0:W-:Y:S01]  /*33b50*/  STG.E.U16 desc[UR60][R4.64], R24 ;  /* 0x0000001804007986 */ /* 0x0001e2000c10153c */
[----:B-1----:R-:W-:-:S03]  /*33b60*/  IMAD R3, R26, 0x192, RZ ;  /* 0x000001921a037824 */ /* 0x002fc600078e02ff */
[----:B------:R-:W1:Y:S01]  /*33b70*/  LDC R22, c[0x0][0x278] ;  /* 0x00009e00ff167b82 */ /* 0x000e620000000800 */
[-C--:B------:R-:W-:Y:S01]  /*33b80*/  IADD3 R2, P5, R25, R18.reuse, RZ ;  /* 0x0000001219027210 */ /* 0x080fe20007fbe0ff */
[----:B------:R-:W-:Y:S04]  /*33b90*/  STG.E.U16 desc[UR60][R6.64], R95 ;  /* 0x0000005f06007986 */ /* 0x000fe8000c10153c */
[----:B------:R4:W-:Y:S01]  /*33ba0*/  STG.E.U16 desc[UR60][R8.64], R28 ;  /* 0x0000001c08007986 */ /* 0x0009e2000c10153c */
[----:B0-----:R-:W-:Y:S01]  /*33bb0*/  IADD3 R4, P3, R3, R18, RZ ;  /* 0x0000001203047210 */ /* 0x001fe20007f7e0ff */
[----:B------:R-:W0:Y:S01]  /*33bc0*/  LDC R0, c[0x0][0x278] ;  /* 0x00009e00ff007b82 */ /* 0x000e220000000800 */
[----:B------:R-:W-:Y:S01]  /*33bd0*/  LEA.HI.X.SX32 R3, R105, R19, 0x1, P5 ;  /* 0x0000001369037211 */ /* 0x000fe200028f0eff */
[----:B------:R-:W-:-:S02]  /*33be0*/  IMAD R15, R10, 0xc9, RZ ;  /* 0x000000c90a0f7824 */ /* 0x000fc400078e02ff */
[----:B----4-:R-:W-:Y:S02]  /*33bf0*/  IMAD R27, R27, 0x194, RZ ;  /* 0x000001941b1b7824 */ /* 0x010fe400078e02ff */
[----:B------:R4:W-:Y:S02]  /*33c00*/  STG.E.U16 desc[UR60][R2.64], R48 ;  /* 0x0000003002007986 */ /* 0x0009e4000c10153c */
[----:B------:R-:W0:Y:S01]  /*33c10*/  LDC R10, c[0x0][0x278] ;  /* 0x00009e00ff0a7b82 */ /* 0x000e220000000800 */
[----:B------:R-:W-:-:S07]  /*33c20*/  IMAD R9, R17, 0xcb, RZ ;  /* 0x000000cb11097824 */ /* 0x000fce00078e02ff */
[----:B------:R-:W0:Y:S01]  /*33c30*/  LDC R17, c[0x0][0x278] ;  /* 0x00009e00ff117b82 */ /* 0x000e220000000800 */
[----:B----4-:R-:W-:Y:S02]  /*33c40*/  IMAD R3, R21, 0x198, RZ ;  /* 0x0000019815037824 */ /* 0x010fe400078e02ff */
[----:B---3--:R-:W-:-:S05]  /*33c50*/  IMAD R5, R20, 0x196, RZ ;  /* 0x0000019614057824 */ /* 0x008fca00078e02ff */
[----:B------:R-:W3:Y:S01]  /*33c60*/  LDC R21, c[0x0][0x278] ;  /* 0x00009e00ff157b82 */ /* 0x000ee20000000800 */
[-C--:B------:R-:W-:Y:S02]  /*33c70*/  IADD3 R6, P5, R27, R18.reuse, RZ ;  /* 0x000000121b067210 */ /* 0x080fe40007fbe0ff */
[----:B------:R-:W-:Y:S02]  /*33c80*/  IADD3 R8, P6, R5, R18, RZ ;  /* 0x0000001205087210 */ /* 0x000fe40007fde0ff */
[----:B------:R-:W-:-:S03]  /*33c90*/  LEA.HI.X.SX32 R5, R15, R19, 0x1, P3 ;  /* 0x000000130f057211 */ /* 0x000fc600018f0eff */
[----:B------:R-:W4:Y:S01]  /*33ca0*/  LDC R20, c[0x0][0x278] ;  /* 0x00009e00ff147b82 */ /* 0x000f220000000800 */
[----:B------:R-:W-:Y:S01]  /*33cb0*/  PRMT R24, R48, 0x7632, R24 ;  /* 0x0000763230187816 */ /* 0x000fe20000000018 */
[----:B--2---:R-:W-:Y:S01]  /*33cc0*/  IMAD R23, R23, 0x19c, RZ ;  /* 0x0000019c17177824 */ /* 0x004fe200078e02ff */
[-C--:B------:R-:W-:Y:S01]  /*33cd0*/  LEA.HI.X.SX32 R7, R131, R19.reuse, 0x1, P5 ;  /* 0x0000001383077211 */ /* 0x080fe200028f0eff */
[----:B-1----:R-:W-:Y:S01]  /*33ce0*/  IMAD R15, R22, 0x19a, RZ ;  /* 0x0000019a160f7824 */ /* 0x002fe200078e02ff */
[-C--:B------:R-:W-:Y:S01]  /*33cf0*/  LEA.HI.X.SX32 R9, R9, R19.reuse, 0x1, P6 ;  /* 0x0000001309097211 */ /* 0x080fe200030f0eff */
[----:B------:R0:W-:Y:S01]  /*33d00*/  STG.E.U16 desc[UR60][R4.64], R24 ;  /* 0x0000001804007986 */ /* 0x0001e2000c10153c */
[----:B------:R-:W-:Y:S01]  /*33d10*/  PRMT R25, R49, 0x7632, R25 ;  /* 0x0000763231197816 */ /* 0x000fe20000000019 */
[----:B------:R-:W1:Y:S01]  /*33d20*/  LDC R22, c[0x0][0x278] ;  /* 0x00009e00ff167b82 */ /* 0x000e620000000800 */
[-C--:B------:R-:W-:Y:S01]  /*33d30*/  IADD3 R2, P3, R3, R18.reuse, RZ ;  /* 0x0000001203027210 */ /* 0x080fe20007f7e0ff */
[----:B------:R2:W-:Y:S03]  /*33d40*/  STG.E.U16 desc[UR60][R6.64], R49 ;  /* 0x0000003106007986 */ /* 0x0005e6000c10153c */
[----:B------:R-:W-:Y:S01]  /*33d50*/  LEA.HI.X.SX32 R3, R35, R19, 0x1, P3 ;  /* 0x0000001323037211 */ /* 0x000fe200018f0eff */
[----:B------:R2:W-:Y:S01]  /*33d60*/  STG.E.U16 desc[UR60][R8.64], R25 ;  /* 0x0000001908007986 */ /* 0x0005e2000c10153c */
[----:B0-----:R-:W-:Y:S01]  /*33d70*/  IMAD R5, R0, 0xcd, RZ ;  /* 0x000000cd00057824 */ /* 0x001fe200078e02ff */
[----:B------:R-:W0:Y:S01]  /*33d80*/  LDC R24, c[0x0][0x278] ;  /* 0x00009e00ff187b82 */ /* 0x000e220000000800 */
[----:B--2---:R-:W-:-:S02]  /*33d90*/  IADD3 R6, P6, R23, R18, RZ ;  /* 0x0000001217067210 */ /* 0x004fc40007fde0ff */
[----:B------:R-:W-:-:S05]  /*33da0*/  IADD3 R4, P5, R15, R18, RZ ;  /* 0x000000120f047210 */ /* 0x000fca0007fbe0ff */
[----:B------:R-:W2:Y:S01]  /*33db0*/  LDC R0, c[0x0][0x278] ;  /* 0x00009e00ff007b82 */ /* 0x000ea20000000800 */
[----:B------:R-:W-:Y:S01]  /*33dc0*/  IMAD R9, R17, 0x19e, RZ ;  /* 0x0000019e11097824 */ /* 0x000fe200078e02ff */
[----:B------:R-:W-:-:S06]  /*33dd0*/  LEA.HI.X.SX32 R5, R5, R19, 0x1, P5 ;  /* 0x0000001305057211 */ /* 0x000fcc00028f0eff */
[----:B------:R-:W0:Y:S01]  /*33de0*/  LDC R23, c[0x0][0x278] ;  /* 0x00009e00ff177b82 */ /* 0x000e220000000800 */
[----:B------:R-:W-:Y:S01]  /*33df0*/  PRMT R8, R50, 0x7632, R8 ;  /* 0x0000763232087816 */ /* 0x000fe20000000008 */
[----:B------:R4:W-:Y:S01]  /*33e00*/  STG.E.U16 desc[UR60][R2.64], R50 ;  /* 0x0000003202007986 */ /* 0x0009e2000c10153c */
[----:B------:R-:W-:Y:S01]  /*33e10*/  LEA.HI.X.SX32 R7, R189, R19, 0x1, P6 ;  /* 0x00000013bd077211 */ /* 0x000fe200030f0eff */
[----:B---3--:R-:W-:-:S04]  /*33e20*/  IMAD R21, R21, 0x1a2, RZ ;  /* 0x000001a215157824 */ /* 0x008fc800078e02ff */
[----:B------:R-:W3:Y:S01]  /*33e30*/  LDC R15, c[0x0][0x278] ;  /* 0x00009e00ff0f7b82 */ /* 0x000ee20000000800 */
[----:B------:R-:W-:Y:S01]  /*33e40*/  STG.E.U16 desc[UR60][R4.64], R8 ;  /* 0x0000000804007986 */ /* 0x000fe2000c10153c */
[----:B----4-:R-:W-:Y:S01]  /*33e50*/  IMAD R3, R10, 0xcf, RZ ;  /* 0x000000cf0a037824 */ /* 0x010fe200078e02ff */
[----:B------:R-:W-:-:S05]  /*33e60*/  IADD3 R2, P5, R9, R18, RZ ;  /* 0x0000001209027210 */ /* 0x000fca0007fbe0ff */
[----:B------:R-:W4:Y:S01]  /*33e70*/  LDC R25, c[0x0][0x278] ;  /* 0x00009e00ff197b82 */ /* 0x000f220000000800 */
[----:B------:R1:W-:Y:S01]  /*33e80*/  STG.E.U16 desc[UR60][R6.64], R51 ;  /* 0x0000003306007986 */ /* 0x0003e2000c10153c */
[----:B------:R-:W-:Y:S01]  /*33e90*/  LEA.HI.X.SX32 R3, R3, R19, 0x1, P5 ;  /* 0x0000001303037211 */ /* 0x000fe200028f0eff */
[----:B------:R-:W-:-:S05]  /*33ea0*/  IMAD R27, R20, 0x1a0, RZ ;  /* 0x000001a0141b7824 */ /* 0x000fca00078e02ff */
[----:B------:R-:W4:Y:S01]  /*33eb0*/  LDC R17, c[0x0][0x278] ;  /* 0x00009e00ff117b82 */ /* 0x000f220000000800 */
[----:B-1----:R-:W-:-:S07]  /*33ec0*/  IADD3 R6, P5, R21, R18, RZ ;  /* 0x0000001215067210 */ /* 0x002fce0007fbe0ff */
[----:B------:R-:W1:Y:S01]  /*33ed0*/  LDC R21, c[0x0][0x278] ;  /* 0x00009e00ff157b82 */ /* 0x000e620000000800 */
[----:B------:R-:W-:-:S07]  /*33ee0*/  IMAD R9, R22, 0x1a4, RZ ;  /* 0x000001a416097824 */ /* 0x000fce00078e02ff */
[----:B------:R-:W1:Y:S01]  /*33ef0*/  LDC R20, c[0x0][0x278] ;  /* 0x00009e00ff147b82 */ /* 0x000e620000000800 */
[----:B------:R-:W-:Y:S01]  /*33f00*/  PRMT R26, R51, 0x7632, R26 ;  /* 0x00007632331a7816 */ /* 0x000fe2000000001a */
[----:B--2---:R-:W-:Y:S01]  /*33f10*/  IMAD R7, R0, 0xd1, RZ ;  /* 0x000000d100077824 */ /* 0x004fe200078e02ff */
[-C--:B------:R-:W-:Y:S01]  /*33f20*/  IADD3 R4, P3, R27, R18.reuse, RZ ;  /* 0x000000121b047210 */ /* 0x080fe20007f7e0ff */
[----:B0-----:R-:W-:Y:S01]  /*33f30*/  IMAD R27, R23, 0x1a6, RZ ;  /* 0x000001a6171b7824 */ /* 0x001fe200078e02ff */
[----:B------:R-:W-:Y:S01]  /*33f40*/  IADD3 R8, P6, R9, R18, RZ ;  /* 0x0000001209087210 */ /* 0x000fe20007fde0ff */
[----:B------:R3:W-:Y:S02]  /*33f50*/  STG.E.U16 desc[UR60][R2.64], R26 ;  /* 0x0000001a02007986 */ /* 0x0007e4000c10153c */
[----:B------:R-:W0:Y:S01]  /*33f60*/  LDC R0, c[0x0][0x278] ;  /* 0x00009e00ff007b82 */ /* 0x000e220000000800 */
[-C--:B------:R-:W-:Y:S01]  /*33f70*/  LEA.HI.X.SX32 R5, R101, R19.reuse, 0x1, P3 ;  /* 0x0000001365057211 */ /* 0x080fe200018f0eff */
[----:B------:R-:W-:Y:S01]  /*33f80*/  IMAD R29, R24, 0x1a8, RZ ;  /* 0x000001a8181d7824 */ /* 0x000fe200078e02ff */
[----:B------:R-:W-:-:S05]  /*33f90*/  LEA.HI.X.SX32 R7, R7, R19, 0x1, P5 ;  /* 0x0000001307077211 */ /* 0x000fca00028f0eff */
[----:B------:R-:W2:Y:S01]  /*33fa0*/  LDC R22, c[0x0][0x278] ;  /* 0x00009e00ff167b82 */ /* 0x000ea20000000800 */
[----:B------:R-:W-:Y:S01]  /*33fb0*/  PRMT R10, R44, 0x7632, R10 ;  /* 0x000076322c0a7816 */ /* 0x000fe2000000000a */
[----:B---3--:R-:W-:Y:S01]  /*33fc0*/  IMAD R3, R15, 0xd3, RZ ;  /* 0x000000d30f037824 */ /* 0x008fe200078e02ff */
[----:B------:R-:W-:-:S05]  /*33fd0*/  LEA.HI.X.SX32 R9, R133, R19, 0x1, P6 ;  /* 0x0000001385097211 */ /* 0x000fca00030f0eff */
[----:B------:R-:W3:Y:S01]  /*33fe0*/  LDC R23, c[0x0][0x278] ;  /* 0x00009e00ff177b82 */ /* 0x000ee20000000800 */
[----:B------:R1:W-:Y:S01]  /*33ff0*/  STG.E.U16 desc[UR60][R4.64], R44 ;  /* 0x0000002c04007986 */ /* 0x0003e2000c10153c */
[----:B----4-:R-:W-:Y:S01]  /*34000*/  IMAD R25, R25, 0x1aa, RZ ;  /* 0x000001aa19197824 */ /* 0x010fe200078e02ff */
[----:B------:R-:W-:-:S05]  /*34010*/  IADD3 R2, P3, R27, R18, RZ ;  /* 0x000000121b027210 */ /* 0x000fca0007f7e0ff */
[----:B------:R-:W4:Y:S01]  /*34020*/  LDC R15, c[0x0][0x278] ;  /* 0x00009e00ff0f7b82 */ /* 0x000f220000000800 */
[----:B------:R0:W-:Y:S01]  /*34030*/  STG.E.U16 desc[UR60][R6.64], R10 ;  /* 0x0000000a06007986 */ /* 0x0001e2000c10153c */
[-C--:B------:R-:W-:Y:S02]  /*34040*/  LEA.HI.X.SX32 R3, R3, R19.reuse, 0x1, P3 ;  /* 0x0000001303037211 */ /* 0x080fe400018f0eff */
[-C--:B-1----:R-:W-:Y:S01]  /*34050*/  IADD3 R4, P5, R29, R18.reuse, RZ ;  /* 0x000000121d047210 */ /* 0x082fe20007fbe0ff */
[----:B------:R1:W-:Y:S01]  /*34060*/  STG.E.U16 desc[UR60][R8.64], R45 ;  /* 0x0000002d08007986 */ /* 0x0003e2000c10153c */
[----:B------:R-:W-:Y:S02]  /*34070*/  IMAD R21, R21, 0x1ae, RZ ;  /* 0x000001ae15157824 */ /* 0x000fe400078e02ff */
[----:B------:R-:W4:Y:S01]  /*34080*/  LDC R24, c[0x0][0x278] ;  /* 0x00009e00ff187b82 */ /* 0x000f220000000800 */
[----:B------:R-:W-:Y:S01]  /*34090*/  LEA.HI.X.SX32 R5, R151, R19, 0x1, P5 ;  /* 0x0000001397057211 */ /* 0x000fe200028f0eff */
[----:B------:R-:W-:Y:S01]  /*340a0*/  IMAD R27, R20, 0x1ac, RZ ;  /* 0x000001ac141b7824 */ /* 0x000fe200078e02ff */
[----:B0-----:R-:W-:Y:S01]  /*340b0*/  IADD3 R6, P6, R25, R18, RZ ;  /* 0x0000001219067210 */ /* 0x001fe20007fde0ff */
[----:B------:R-:W-:-:S04]  /*340c0*/  IMAD R7, R17, 0xd5, RZ ;  /* 0x000000d511077824 */ /* 0x000fc800078e02ff */
[----:B------:R-:W0:Y:S01]  /*340d0*/  LDC R25, c[0x0][0x278] ;  /* 0x00009e00ff197b82 */ /* 0x000e220000000800 */
[----:B-1----:R-:W-:-:S07]  /*340e0*/  PRMT R45, R45, 0x7632, R45 ;  /* 0x000076322d2d7816 */ /* 0x002fce000000002d */
[----:B------:R-:W1:Y:S01]  /*340f0*/  LDC R17, c[0x0][0x278] ;  /* 0x00009e00ff117b82 */ /* 0x000e620000000800 */
[----:B------:R2:W-:Y:S04]  /*34100*/  STG.E.U16 desc[UR60][R2.64], R45 ;  /* 0x0000002d02007986 */ /* 0x0005e8000c10153c */
[----:B------:R2:W-:Y:S03]  /*34110*/  STG.E.U16 desc[UR60][R4.64], R46 ;  /* 0x0000002e04007986 */ /* 0x0005e6000c10153c */
[----:B------:R-:W1:Y:S01]  /*34120*/  LDC R20, c[0x0][0x278] ;  /* 0x00009e00ff147b82 */ /* 0x000e620000000800 */
[----:B------:R-:W-:Y:S01]  /*34130*/  LEA.HI.X.SX32 R7, R7, R19, 0x1, P6 ;  /* 0x0000001307077211 */ /* 0x000fe200030f0eff */
[----:B------:R-:W-:Y:S01]  /*34140*/  IMAD R9, R0, 0xd7, RZ ;  /* 0x000000d700097824 */ /* 0x000fe200078e02ff */
[----:B------:R-:W-:Y:S01]  /*34150*/  PRMT R8, R46, 0x7632, R8 ;  /* 0x000076322e087816 */ /* 0x000fe20000000008 */
[----:B---3--:R-:W-:Y:S01]  /*34160*/  IMAD R23, R23, 0x1b2, RZ ;  /* 0x000001b217177824 */ /* 0x008fe200078e02ff */
[----:B--2---:R-:W-:-:S03]  /*34170*/  IADD3 R2, P5, R27, R18, RZ ;  /* 0x000000121b027210 */ /* 0x004fc60007fbe0ff */
[----:B------:R-:W2:Y:S01]  /*34180*/  LDC R10, c[0x0][0x278] ;  /* 0x00009e00ff0a7b82 */ /* 0x000ea20000000800 */
[----:B------:R-:W-:Y:S01]  /*34190*/  IADD3 R4, P3, R21, R18, RZ ;  /* 0x0000001215047210 */ /* 0x000fe20007f7e0ff */
[----:B------:R-:W-:-:S06]  /*341a0*/  IMAD R5, R22, 0x1b0, RZ ;  /* 0x000001b016057824 */ /* 0x000fcc00078e02ff */
[----:B------:R-:W3:Y:S01]  /*341b0*/  LDC R21, c[0x0][0x278] ;  /* 0x00009e00ff157b82 */ /* 0x000ee20000000800 */
[----:B------:R0:W-:Y:S01]  /*341c0*/  STG.E.U16 desc[UR60][R6.64], R8 ;  /* 0x0000000806007986 */ /* 0x0001e2000c10153c */
[----:B------:R-:W-:Y:S01]  /*341d0*/  LEA.HI.X.SX32 R3, R135, R19, 0x1, P5 ;  /* 0x0000001387037211 */ /* 0x000fe200028f0eff */
[----:B----4-:R-:W-:-:S05]  /*341e0*/  IMAD R15, R15, 0xd9, RZ ;  /* 0x000000d90f0f7824 */ /* 0x010fca00078e02ff */
[----:B------:R-:W4:Y:S01]  /*341f0*/  LDC R0, c[0x0][0x278] ;  /* 0x00009e00ff007b82 */ /* 0x000f220000000800 */
[----:B------:R-:W-:Y:S02]  /*34200*/  PRMT R28, R47, 0x7632, R28 ;  /* 0x000076322f1c7816 */ /* 0x000fe4000000001c */
[-C--:B0-----:R-:W-:Y:S02]  /*34210*/  IADD3 R6, P5, R5, R18.reuse, RZ ;  /* 0x0000001205067210 */ /* 0x081fe40007fbe0ff */
[----:B------:R-:W-:-:S03]  /*34220*/  IADD3 R8, P6, R23, R18, RZ ;  /* 0x0000001217087210 */ /* 0x000fc60007fde0ff */
[----:B------:R-:W0:Y:S01]  /*34230*/  LDC R22, c[0x0][0x278] ;  /* 0x00009e00ff167b82 */ /* 0x000e220000000800 */
[-C--:B------:R-:W-:Y:S02]  /*34240*/  LEA.HI.X.SX32 R5, R9, R19.reuse, 0x1, P3 ;  /* 0x0000001309057211 */ /* 0x080fe400018f0eff */
[-C--:B------:R-:W-:Y:S02]  /*34250*/  LEA.HI.X.SX32 R7, R31, R19.reuse, 0x1, P5 ;  /* 0x000000131f077211 */ /* 0x080fe400028f0eff */
[----:B------:R-:W-:-:S03]  /*34260*/  LEA.HI.X.SX32 R9, R15, R19, 0x1, P6 ;  /* 0x000000130f097211 */ /* 0x000fc600030f0eff */
[----:B------:R-:W0:Y:S01]  /*34270*/  LDC R26, c[0x0][0x278] ;  /* 0x00009e00ff1a7b82 */ /* 0x000e220000000800 */
[----:B------:R1:W-:Y:S01]  /*34280*/  STG.E.U16 desc[UR60][R2.64], R47 ;  /* 0x0000002f02007986 */ /* 0x0003e2000c10153c */
[----:B------:R-:W-:Y:S01]  /*34290*/  PRMT R29, R40, 0x7632, R29 ;  /* 0x00007632281d7816 */ /* 0x000fe2000000001d */
[----:B------:R-:W-:Y:S02]  /*342a0*/  IMAD R25, R25, 0x1ba, RZ ;  /* 0x000001ba19197824 */ /* 0x000fe400078e02ff */
[----:B------:R-:W-:Y:S03]  /*342b0*/  STG.E.U16 desc[UR60][R4.64], R28 ;  /* 0x0000001c04007986 */ /* 0x000fe6000c10153c */
[----:B------:R-:W0:Y:S01]  /*342c0*/  LDC R15, c[0x0][0x278] ;  /* 0x00009e00ff0f7b82 */ /* 0x000e220000000800 */
[----:B------:R2:W-:Y:S01]  /*342d0*/  STG.E.U16 desc[UR60][R6.64], R40 ;  /* 0x0000002806007986 */ /* 0x0005e2000c10153c */
[----:B-1----:R-:W-:-:S03]  /*342e0*/  IMAD R3, R17, 0x1b4, RZ ;  /* 0x000001b411037824 */ /* 0x002fc600078e02ff */
[----:B------:R1:W-:Y:S03]  /*342f0*/  STG.E.U16 desc[UR60][R8.64], R29 ;  /* 0x0000001d08007986 */ /* 0x0003e6000c10153c */
[----:B------:R-:W0:Y:S01]  /*34300*/  LDC R23, c[0x0][0x278] ;  /* 0x00009e00ff177b82 */ /* 0x000e220000000800 */
[----:B------:R-:W-:Y:S02]  /*34310*/  IMAD R27, R24, 0x1b6, RZ ;  /* 0x000001b6181b7824 */ /* 0x000fe400078e02ff */
[----:B--2---:R-:W-:-:S05]  /*34320*/  IMAD R7, R20, 0x1b8, RZ ;  /* 0x000001b814077824 */ /* 0x004fca00078e02ff */
[----:B------:R-:W2:Y:S01]  /*34330*/  LDC R17, c[0x0][0x278] ;  /* 0x00009e00ff117b82 */ /* 0x000ea20000000800 */
[-C--:B-1----:R-:W-:Y:S01]  /*34340*/  IADD3 R8, P6, R25, R18.reuse, RZ ;  /* 0x0000001219087210 */ /* 0x082fe20007fde0ff */
[----:B---3--:R-:W-:Y:S01]  /*34350*/  IMAD R25, R21, 0x1bc, RZ ;  /* 0x000001bc15197824 */ /* 0x008fe200078e02ff */
[----:B------:R-:W-:-:S05]  /*34360*/  IADD3 R2, P5, R3, R18, RZ ;  /* 0x0000001203027210 */ /* 0x000fca0007fbe0ff */
[----:B------:R-:W1:Y:S01]  /*34370*/  LDC R20, c[0x0][0x278] ;  /* 0x00009e00ff147b82 */ /* 0x000e620000000800 */
[----:B------:R-:W-:Y:S01]  /*34380*/  IMAD R5, R10, 0xdb, RZ ;  /* 0x000000db0a057824 */ /* 0x000fe200078e02ff */
[----:B------:R-:W-:Y:S01]  /*34390*/  IADD3 R4, P3, R27, R18, RZ ;  /* 0x000000121b047210 */ /* 0x000fe20007f7e0ff */
[----:B----4-:R-:W-:Y:S01]  /*343a0*/  IMAD R9, R0, 0xdd, RZ ;  /* 0x000000dd00097824 */ /* 0x010fe200078e02ff */
[----:B------:R-:W-:-:S04]  /*343b0*/  LEA.HI.X.SX32 R3, R191, R19, 0x1, P5 ;  /* 0x00000013bf037211 */ /* 0x000fc800028f0eff */
[----:B------:R-:W3:Y:S01]  /*343c0*/  LDC R21, c[0x0][0x278] ;  /* 0x00009e00ff157b82 */ /* 0x000ee20000000800 */
[----:B------:R-:W-:Y:S02]  /*343d0*/  IADD3 R6, P5, R7, R18, RZ ;  /* 0x0000001207067210 */ /* 0x000fe40007fbe0ff */
[----:B------:R-:W-:Y:S02]  /*343e0*/  LEA.HI.X.SX32 R5, R5, R19, 0x1, P3 ;  /* 0x0000001305057211 */ /* 0x000fe400018f0eff */
[----:B------:R-:W-:-:S03]  /*343f0*/  PRMT R10, R41, 0x7632, R10 ;  /* 0x00007632290a7816 */ /* 0x000fc6000000000a */
[----:B------:R-:W4:Y:S01]  /*34400*/  LDC R24, c[0x0][0x278] ;  /* 0x00009e00ff187b82 */ /* 0x000f220000000800 */
[----:B------:R0:W-:Y:S01]  /*34410*/  STG.E.U16 desc[UR60][R2.64], R41 ;  /* 0x0000002902007986 */ /* 0x0001e2000c10153c */
[----:B------:R-:W-:-:S06]  /*34420*/  LEA.HI.X.SX32 R7, R147, R19, 0x1, P5 ;  /* 0x0000001393077211 */ /* 0x000fcc00028f0eff */
[----:B------:R-:W4:Y:S01]  /*34430*/  LDC R0, c[0x0][0x278] ;  /* 0x00009e00ff007b82 */ /* 0x000f220000000800 */
[-C--:B------:R-:W-:Y:S01]  /*34440*/  LEA.HI.X.SX32 R9, R9, R19.reuse, 0x1, P6 ;  /* 0x0000001309097211 */ /* 0x080fe200030f0eff */
[----:B------:R2:W-:Y:S01]  /*34450*/  STG.E.U16 desc[UR60][R4.64], R10 ;  /* 0x0000000a04007986 */ /* 0x0005e2000c10153c */
[----:B------:R-:W-:Y:S01]  /*34460*/  PRMT R27, R42, 0x7632, R27 ;  /* 0x000076322a1b7816 */ /* 0x000fe2000000001b */
[----:B0-----:R-:W-:Y:S01]  /*34470*/  IMAD R3, R22, 0x1be, RZ ;  /* 0x000001be16037824 */ /* 0x001fe200078e02ff */
[-C--:B------:R-:W-:Y:S01]  /*34480*/  IADD3 R2, P5, R25, R18.reuse, RZ ;  /* 0x0000001219027210 */ /* 0x080fe20007fbe0ff */
[----:B------:R-:W-:Y:S01]  /*34490*/  IMAD R15, R15, 0xdf, RZ ;  /* 0x000000df0f0f7824 */ /* 0x000fe200078e02ff */
[----:B------:R0:W-:Y:S01]  /*344a0*/  STG.E.U16 desc[UR60][R6.64], R42 ;  /* 0x0000002a06007986 */ /* 0x0001e2000c10153c */
[----:B------:R-:W-:Y:S01]  /*344b0*/  IMAD R23, R23, 0x1c0, RZ ;  /* 0x000001c017177824 */ /* 0x000fe200078e02ff */
[----:B------:R-:W4:Y:S01]  /*344c0*/  LDC R22, c[0x0][0x278] ;  /* 0x00009e00ff167b82 */ /* 0x000f220000000800 */
[----:B--2---:R-:W-:Y:S01]  /*344d0*/  IMAD R5, R26, 0x1c2, RZ ;  /* 0x000001c21a057824 */ /* 0x004fe200078e02ff */
[----:B------:R-:W-:Y:S01]  /*344e0*/  IADD3 R4, P3, R3, R18, RZ ;  /* 0x0000001203047210 */ /* 0x000fe20007f7e0ff */
[----:B------:R2:W-:Y:S01]  /*344f0*/  STG.E.U16 desc[UR60][R8.64], R27 ;  /* 0x0000001b08007986 */ /* 0x0005e2000c10153c */
[----:B------:R-:W-:-:S04]  /*34500*/  LEA.HI.X.SX32 R3, R149, R19, 0x1, P5 ;  /* 0x0000001395037211 */ /* 0x000fc800028f0eff */
[----:B------:R-:W4:Y:S01]  /*34510*/  LDC R10, c[0x0][0x278] ;  /* 0x00009e00ff0a7b82 */ /* 0x000f220000000800 */
[----:B------:R-:W-:Y:S02]  /*34520*/  PRMT R25, R43, 0x7632, R25 ;  /* 0x000076322b197816 */ /* 0x000fe40000000019 */
[-C--:B0-----:R-:W-:Y:S01]  /*34530*/  IADD3 R6, P5, R23, R18.reuse, RZ ;  /* 0x0000001217067210 */ /* 0x081fe20007fbe0ff */
[----:B------:R3:W-:Y:S01]  /*34540*/  STG.E.U16 desc[UR60][R2.64], R43 ;  /* 0x0000002b02007986 */ /* 0x0007e2000c10153c */
[----:B--2---:R-:W-:Y:S01]  /*34550*/  IADD3 R8, P6, R5, R18, RZ ;  /* 0x0000001205087210 */ /* 0x004fe20007fde0ff */
[----:B------:R-:W-:Y:S01]  /*34560*/  IMAD R9, R17, 0xe1, RZ ;  /* 0x000000e111097824 */ /* 0x000fe200078e02ff */
[----:B------:R-:W-:Y:S01]  /*34570*/  LEA.HI.X.SX32 R5, R15, R19, 0x1, P3 ;  /* 0x000000130f057211 */ /* 0x000fe200018f0eff */
[----:B------:R-:W0:Y:S01]  /*34580*/  LDC R17, c[0x0][0x278] ;  /* 0x00009e00ff117b82 */ /* 0x000e220000000800 */
[----:B-1----:R-:W-:Y:S02]  /*34590*/  IMAD R15, R20, 0x1c4, RZ ;  /* 0x000001c4140f7824 */ /* 0x002fe400078e02ff */
[----:B---3--:R-:W-:-:S05]  /*345a0*/  IMAD R3, R21, 0x1c6, RZ ;  /* 0x000001c615037824 */ /* 0x008fca00078e02ff */
[----:B------:R-:W1:Y:S01]  /*345b0*/  LDC R20, c[0x0][0x278] ;  /* 0x00009e00ff147b82 */ /* 0x000e620000000800 */
[----:B------:R-:W-:Y:S01]  /*345c0*/  LEA.HI.X.SX32 R7, R137, R19, 0x1, P5 ;  /* 0x0000001389077211 */ /* 0x000fe200028f0eff */
[----:B------:R2:W-:Y:S01]  /*345d0*/  STG.E.U16 desc[UR60][R4.64], R25 ;  /* 0x0000001904007986 */ /* 0x0005e2000c10153c */
[----:B----4-:R-:W-:-:S05]  /*345e0*/  IMAD R23, R24, 0x1c8, RZ ;  /* 0x000001c818177824 */ /* 0x010fca00078e02ff */
[----:B------:R-:W3:Y:S01]  /*345f0*/  LDC R21, c[0x0][0x278] ;  /* 0x00009e00ff157b82 */ /* 0x000ee20000000800 */
[----:B------:R-:W-:Y:S01]  /*34600*/  LEA.HI.X.SX32 R9, R9, R19, 0x1, P6 ;  /* 0x0000001309097211 */ /* 0x000fe200030f0eff */
[----:B------:R4:W-:Y:S01]  /*34610*/  STG.E.U16 desc[UR60][R6.64], R36 ;  /* 0x0000002406007986 */ /* 0x0009e2000c10153c */
[----:B------:R-:W-:Y:S01]  /*34620*/  PRMT R26, R36, 0x7632, R26 ;  /* 0x00007632241a7816 */ /* 0x000fe2000000001a */
[----:B--2---:R-:W-:-:S04]  /*34630*/  IMAD R5, R0, 0xe3, RZ ;  /* 0x000000e300057824 */ /* 0x004fc800078e02ff */
[----:B------:R-:W2:Y:S01]  /*34640*/  LDC R0, c[0x0][0x278] ;  /* 0x00009e00ff007b82 */ /* 0x000ea20000000800 */
[-C--:B------:R-:W-:Y:S02]  /*34650*/  IADD3 R2, P3, R15, R18.reuse, RZ ;  /* 0x000000120f027210 */ /* 0x080fe40007f7e0ff */
[-C--:B------:R-:W-:Y:S02]  /*34660*/  IADD3 R4, P5, R3, R18.reuse, RZ ;  /* 0x0000001203047210 */ /* 0x080fe40007fbe0ff */
[----:B----4-:R-:W-:-:S03]  /*34670*/  IADD3 R6, P6, R23, R18, RZ ;  /* 0x0000001217067210 */ /* 0x010fc60007fde0ff */
[----:B------:R-:W4:Y:S01]  /*34680*/  LDC R23, c[0x0][0x278] ;  /* 0x00009e00ff177b82 */ /* 0x000f220000000800 */
[----:B------:R0:W-:Y:S01]  /*34690*/  STG.E.U16 desc[UR60][R8.64], R26 ;  /* 0x0000001a08007986 */ /* 0x0001e2000c10153c */
[-C--:B------:R-:W-:Y:S02]  /*346a0*/  LEA.HI.X.SX32 R3, R193, R19.reuse, 0x1, P3 ;  /* 0x00000013c1037211 */ /* 0x080fe400018f0eff */
[----:B------:R-:W-:-:S04]  /*346b0*/  LEA.HI.X.SX32 R5, R5, R19, 0x1, P5 ;  /* 0x0000001305057211 */ /* 0x000fc800028f0eff */
[----:B------:R-:W4:Y:S01]  /*346c0*/  LDC R25, c[0x0][0x278] ;  /* 0x00009e00ff197b82 */ /* 0x000f220000000800 */
[----:B------:R-:W-:Y:S01]  /*346d0*/  STG.E.U16 desc[UR60][R2.64], R37 ;  /* 0x0000002502007986 */ /* 0x000fe2000c10153c */
[----:B0-----:R-:W-:-:S06]  /*346e0*/  PRMT R8, R37, 0x7632, R8 ;  /* 0x0000763225087816 */ /* 0x001fcc0000000008 */
[----:B------:R-:W0:Y:S01]  /*346f0*/  LDC R15, c[0x0][0x278] ;  /* 0x00009e00ff0f7b82 */ /* 0x000e220000000800 */
[----:B------:R-:W-:Y:S01]  /*34700*/  IMAD R9, R17, 0x1ca, RZ ;  /* 0x000001ca11097824 */ /* 0x000fe200078e02ff */
[----:B------:R1:W-:Y:S06]  /*34710*/  STG.E.U16 desc[UR60][R4.64], R8 ;  /* 0x0000000804007986 */ /* 0x0003ec000c10153c */
[----:B------:R-:W0:Y:S01]  /*34720*/  LDC R24, c[0x0][0x278] ;  /* 0x00009e00ff187b82 */ /* 0x000e220000000800 */
[----:B------:R-:W-:Y:S01]  /*34730*/  LEA.HI.X.SX32 R7, R155, R19, 0x1, P6 ;  /* 0x000000139b077211 */ /* 0x000fe200030f0eff */
[----:B---3--:R-:W-:-:S02]  /*34740*/  IMAD R21, R21, 0x1d0, RZ ;  /* 0x000001d015157824 */ /* 0x008fc400078e02ff */
[----:B-1----:R-:W-:-:S04]  /*34750*/  IMAD R5, R20, 0x1ce, RZ ;  /* 0x000001ce14057824 */ /* 0x002fc800078e02ff */
[----:B------:R-:W1:Y:S01]  /*34760*/  LDC R17, c[0x0][0x278] ;  /* 0x00009e00ff117b82 */ /* 0x000e620000000800 */
[----:B------:R-:W-:Y:S01]  /*34770*/  IMAD R27, R22, 0x1cc, RZ ;  /* 0x000001cc161b7824 */ /* 0x000fe200078e02ff */
[----:B------:R-:W-:Y:S01]  /*34780*/  IADD3 R2, P5, R9, R18, RZ ;  /* 0x0000001209027210 */ /* 0x000fe20007fbe0ff */
[----:B------:R-:W-:-:S05]  /*34790*/  IMAD R3, R10, 0xe5, RZ ;  /* 0x000000e50a037824 */ /* 0x000fca00078e02ff */
[----:B------:R-:W3:Y:S01]  /*347a0*/  LDC R20, c[0x0][0x278] ;  /* 0x00009e00ff147b82 */ /* 0x000ee20000000800 */
[----:B------:R2:W-:Y:S01]  /*347b0*/  STG.E.U16 desc[UR60][R6.64], R38 ;  /* 0x0000002606007986 */ /* 0x0005e2000c10153c */
[-C--:B------:R-:W-:Y:S02]  /*347c0*/  IADD3 R8, P6, R21, R18.reuse, RZ ;  /* 0x0000001215087210 */ /* 0x080fe40007fde0ff */
[-C--:B------:R-:W-:Y:S02]  /*347d0*/  IADD3 R4, P3, R27, R18.reuse, RZ ;  /* 0x000000121b047210 */ /* 0x080fe40007f7e0ff */
[----:B------:R-:W-:Y:S02]  /*347e0*/  LEA.HI.X.SX32 R3, R3, R19, 0x1, P5 ;  /* 0x0000001303037211 */ /* 0x000fe400028f0eff */
[----:B------:R-:W1:Y:S01]  /*347f0*/  LDC R21, c[0x0][0x278] ;  /* 0x00009e00ff157b82 */ /* 0x000e620000000800 */
[----:B------:R-:W-:Y:S01]  /*34800*/  PRMT R26, R38, 0x7632, R26 ;  /* 0x00007632261a7816 */ /* 0x000fe2000000001a */
[----:B--2---:R-:W-:Y:S01]  /*34810*/  IMAD R7, R0, 0xe7, RZ ;  /* 0x000000e700077824 */ /* 0x004fe200078e02ff */
[----:B------:R-:W-:-:S05]  /*34820*/  IADD3 R6, P5, R5, R18, RZ ;  /* 0x0000001205067210 */ /* 0x000fca0007fbe0ff */
[----:B------:R-:W2:Y:S01]  /*34830*/  LDC R22, c[0x0][0x278] ;  /* 0x00009e00ff167b82 */ /* 0x000ea20000000800 */
[-C--:B------:R-:W-:Y:S01]  /*34840*/  LEA.HI.X.SX32 R5, R153, R19.reuse, 0x1, P3 ;  /* 0x0000001399057211 */ /* 0x080fe200018f0eff */
[----:B----4-:R-:W-:Y:S01]  /*34850*/  IMAD R27, R23, 0x1d2, RZ ;  /* 0x000001d2171b7824 */ /* 0x010fe200078e02ff */
[----:B------:R-:W-:Y:S01]  /*34860*/  LEA.HI.X.SX32 R7, R7, R19, 0x1, P5 ;  /* 0x0000001307077211 */ /* 0x000fe200028f0eff */
[----:B------:R-:W-:Y:S01]  /*34870*/  IMAD R25, R25, 0x1d6, RZ ;  /* 0x000001d619197824 */ /* 0x000fe200078e02ff */
[----:B------:R-:W-:-:S03]  /*34880*/  PRMT R10, R39, 0x7632, R10 ;  /* 0x00007632270a7816 */ /* 0x000fc6000000000a */
[----:B------:R-:W4:Y:S01]  /*34890*/  LDC R0, c[0x0][0x278] ;  /* 0x00009e00ff007b82 */ /* 0x000f220000000800 */
[----:B------:R3:W-:Y:S01]  /*348a0*/  STG.E.U16 desc[UR60][R2.64], R26 ;  /* 0x0000001a02007986 */ /* 0x0007e2000c10153c */
[----:B0-----:R-:W-:Y:S01]  /*348b0*/  IMAD R29, R24, 0x1d4, RZ ;  /* 0x000001d4181d7824 */ /* 0x001fe200078e02ff */
[----:B------:R-:W-:-:S05]  /*348c0*/  LEA.HI.X.SX32 R9, R195, R19, 0x1, P6 ;  /* 0x00000013c3097211 */ /* 0x000fca00030f0eff */
[----:B------:R-:W0:Y:S01]  /*348d0*/  LDC R23, c[0x0][0x278] ;  /* 0x00009e00ff177b82 */ /* 0x000e220000000800 */
[----:B------:R-:W-:Y:S01]  /*348e0*/  STG.E.U16 desc[UR60][R4.64], R39 ;  /* 0x0000002704007986 */ /* 0x000fe2000c10153c */
[----:B---3--:R-:W-:-:S03]  /*348f0*/  IMAD R3, R15, 0xe9, RZ ;  /* 0x000000e90f037824 */ /* 0x008fc600078e02ff */
[----:B------:R3:W-:Y:S03]  /*34900*/  STG.E.U16 desc[UR60][R6.64], R10 ;  /* 0x0000000a06007986 */ /* 0x0007e6000c10153c */
[----:B------:R-:W2:Y:S01]  /*34910*/  LDC R15, c[0x0][0x278] ;  /* 0x00009e00ff0f7b82 */ /* 0x000ea20000000800 */
[----:B------:R-:W-:Y:S01]  /*34920*/  IADD3 R2, P3, R27, R18, RZ ;  /* 0x000000121b027210 */ /* 0x000fe20007f7e0ff */
[----:B------:R-:W-:-:S06]  /*34930*/  IMAD R27, R20, 0x1d8, RZ ;  /* 0x000001d8141b7824 */ /* 0x000fcc00078e02ff */
[----:B------:R-:W2:Y:S01]  /*34940*/  LDC R24, c[0x0][0x278] ;  /* 0x00009e00ff187b82 */ /* 0x000ea20000000800 */
[-C--:B---3--:R-:W-:Y:S01]  /*34950*/  IADD3 R6, P6, R25, R18.reuse, RZ ;  /* 0x0000001219067210 */ /* 0x088fe20007fde0ff */
[----:B-1----:R-:W-:Y:S01]  /*34960*/  IMAD R7, R17, 0xeb, RZ ;  /* 0x000000eb11077824 */ /* 0x002fe200078e02ff */
[----:B------:R-:W-:-:S05]  /*34970*/  IADD3 R4, P5, R29, R18, RZ ;  /* 0x000000121d047210 */ /* 0x000fca0007fbe0ff */
[----:B------:R-:W1:Y:S01]  /*34980*/  LDC R25, c[0x0][0x278] ;  /* 0x00009e00ff197b82 */ /* 0x000e620000000800 */
[----:B------:R3:W-:Y:S01]  /*34990*/  STG.E.U16 desc[UR60][R8.64], R96 ;  /* 0x0000006008007986 */ /* 0x0007e2000c10153c */
[-C--:B------:R-:W-:Y:S02]  /*349a0*/  LEA.HI.X.SX32 R3, R3, R19.reuse, 0x1, P3 ;  /* 0x0000001303037211 */ /* 0x080fe400018f0eff */
[----:B------:R-:W-:-:S04]  /*349b0*/  LEA.HI.X.SX32 R5, R109, R19, 0x1, P5 ;  /* 0x000000136d057211 */ /* 0x000fc800028f0eff */
[----:B------:R-:W1:Y:S01]  /*349c0*/  LDC R26, c[0x0][0x278] ;  /* 0x00009e00ff1a7b82 */ /* 0x000e620000000800 */
[----:B------:R-:W-:Y:S02]  /*349d0*/  LEA.HI.X.SX32 R7, R7, R19, 0x1, P6 ;  /* 0x0000001307077211 */ /* 0x000fe400030f0eff */
[----:B---3--:R-:W-:-:S05]  /*349e0*/  PRMT R96, R96, 0x7632, R96 ;  /* 0x0000763260607816 */ /* 0x008fca0000000060 */
[----:B------:R-:W3:Y:S01]  /*349f0*/  LDC R10, c[0x0][0x278] ;  /* 0x00009e00ff0a7b82 */ /* 0x000ee20000000800 */
[----:B------:R-:W-:Y:S01]  /*34a00*/  PRMT R8, R97, 0x7632, R8 ;  /* 0x0000763261087816 */ /* 0x000fe20000000008 */
[----:B------:R4:W-:Y:S06]  /*34a10*/  STG.E.U16 desc[UR60][R2.64], R96 ;  /* 0x0000006002007986 */ /* 0x0009ec000c10153c */
[----:B------:R-:W3:Y:S01]  /*34a20*/  LDC R20, c[0x0][0x278] ;  /* 0x00009e00ff147b82 */ /* 0x000ee20000000800 */
[----:B------:R2:W-:Y:S01]  /*34a30*/  STG.E.U16 desc[UR60][R4.64], R97 ;  /* 0x0000006104007986 */ /* 0x0005e2000c10153c */
[----:B------:R-:W-:-:S06]  /*34a40*/  IMAD R21, R21, 0x1da, RZ ;  /* 0x000001da15157824 */ /* 0x000fcc00078e02ff */
[----:B------:R-:W3:Y:S01]  /*34a50*/  LDC R17, c[0x0][0x278] ;  /* 0x00009e00ff117b82 */ /* 0x000ee20000000800 */
[-C--:B----4-:R-:W-:Y:S01]  /*34a60*/  IADD3 R2, P5, R27, R18.reuse, RZ ;  /* 0x000000121b027210 */ /* 0x090fe20007fbe0ff */
[----:B------:R4:W-:Y:S01]  /*34a70*/  STG.E.U16 desc[UR60][R6.64], R8 ;  /* 0x0000000806007986 */ /* 0x0009e2000c10153c */
[----:B------:R-:W-:Y:S02]  /*34a80*/  IMAD R9, R0, 0xed, RZ ;  /* 0x000000ed00097824 */ /* 0x000fe400078e02ff */
[----:B------:R-:W-:Y:S01]  /*34a90*/  LEA.HI.X.SX32 R3, R139, R19, 0x1, P5 ;  /* 0x000000138b037211 */ /* 0x000fe200028f0eff */
[----:B0-----:R-:W-:Y:S02]  /*34aa0*/  IMAD R23, R23, 0x1de, RZ ;  /* 0x000001de17177824 */ /* 0x001fe400078e02ff */
[----:B------:R-:W0:Y:S01]  /*34ab0*/  LDC R0, c[0x0][0x278] ;  /* 0x00009e00ff007b82 */ /* 0x000e220000000800 */
[----:B--2---:R-:W-:Y:S01]  /*34ac0*/  IADD3 R4, P3, R21, R18, RZ ;  /* 0x0000001215047210 */ /* 0x004fe20007f7e0ff */
[----:B----4-:R-:W-:-:S06]  /*34ad0*/  IMAD R7, R22, 0x1dc, RZ ;  /* 0x000001dc16077824 */ /* 0x010fcc00078e02ff */
[----:B------:R-:W2:Y:S01]  /*34ae0*/  LDC R21, c[0x0][0x278] ;  /* 0x00009e00ff157b82 */ /* 0x000ea20000000800 */
[----:B------:R4:W-:Y:S01]  /*34af0*/  STG.E.U16 desc[UR60][R2.64], R98 ;  /* 0x0000006202007986 */ /* 0x0009e2000c10153c */
[-C--:B------:R-:W-:Y:S01]  /*34b00*/  IADD3 R6, P5, R7, R18.reuse, RZ ;  /* 0x0000001207067210 */ /* 0x080fe20007fbe0ff */
[----:B------:R-:W-:Y:S01]  /*34b10*/  IMAD R15, R15, 0xef, RZ ;  /* 0x000000ef0f0f7824 */ /* 0x000fe200078e02ff */
[-C--:B------:R-:W-:Y:S01]  /*34b20*/  LEA.HI.X.SX32 R5, R9, R19.reuse, 0x1, P3 ;  /* 0x0000001309057211 */ /* 0x080fe200018f0eff */
[----:B------:R-:W-:Y:S01]  /*34b30*/  IMAD R27, R24, 0x1e0, RZ ;  /* 0x000001e0181b7824 */ /* 0x000fe200078e02ff */
[----:B------:R-:W-:Y:S02]  /*34b40*/  IADD3 R8, P6, R23, R18, RZ ;  /* 0x0000001217087210 */ /* 0x000fe40007fde0ff */
[----:B------:R-:W0:Y:S01]  /*34b50*/  LDC R22, c[0x0][0x278] ;  /* 0x00009e00ff167b82 */ /* 0x000e220000000800 */
[----:B------:R-:W-:Y:S01]  /*34b60*/  LEA.HI.X.SX32 R7, R85, R19, 0x1, P5 ;  /* 0x0000001355077211 */ /* 0x000fe200028f0eff */
[----:B-1----:R-:W-:Y:S01]  /*34b70*/  IMAD R25, R25, 0x1e2, RZ ;  /* 0x000001e219197824 */ /* 0x002fe200078e02ff */
[----:B----4-:R-:W-:-:S02]  /*34b80*/  PRMT R3, R98, 0x7632, R3 ;  /* 0x0000763262037816 */ /* 0x010fc40000000003 */
[----:B------:R-:W-:-:S03]  /*34b90*/  LEA.HI.X.SX32 R9, R15, R19, 0x1, P6 ;  /* 0x000000130f097211 */ /* 0x000fc600030f0eff */
[----:B------:R-:W1:Y:S01]  /*34ba0*/  LDC R23, c[0x0][0x278] ;  /* 0x00009e00ff177b82 */ /* 0x000e620000000800 */
[----:B------:R-:W-:Y:S01]  /*34bb0*/  PRMT R28, R99, 0x7632, R28 ;  /* 0x00007632631c7816 */ /* 0x000fe2000000001c */
[----:B------:R4:W-:Y:S01]  /*34bc0*/  STG.E.U16 desc[UR60][R4.64], R3 ;  /* 0x0000000304007986 */ /* 0x0009e2000c10153c */
[-C--:B------:R-:W-:Y:S01]  /*34bd0*/  IADD3 R2, P5, R27, R18.reuse, RZ ;  /* 0x000000121b027210 */ /* 0x080fe20007fbe0ff */
[----:B---3--:R-:W-:Y:S02]  /*34be0*/  IMAD R15, R10, 0xf1, RZ ;  /* 0x000000f10a0f7824 */ /* 0x008fe400078e02ff */
[----:B------:R3:W-:Y:S02]  /*34bf0*/  STG.E.U16 desc[UR60][R6.64], R99 ;  /* 0x0000006306007986 */ /* 0x0007e4000c10153c */
[----:B------:R-:W1:Y:S02]  /*34c00*/  LDC R10, c[0x0][0x278] ;  /* 0x00009e00ff0a7b82 */ /* 0x000e640000000800 */
[----:B------:R3:W-:Y:S01]  /*34c10*/  STG.E.U16 desc[UR60][R8.64], R28 ;  /* 0x0000001c08007986 */ /* 0x0007e2000c10153c */
[----:B----4-:R-:W-:Y:S01]  /*34c20*/  IMAD R5, R26, 0x1e4, RZ ;  /* 0x000001e41a057824 */ /* 0x010fe200078e02ff */
[----:B------:R-:W-:-:S02]  /*34c30*/  IADD3 R4, P3, R25, R18, RZ ;  /* 0x0000001219047210 */ /* 0x000fc40007f7e0ff */
[----:B------:R-:W4:Y:S01]  /*34c40*/  LDS.128 R28, [R30] ;  /* 0x000000001e1c7984 */ /* 0x000f220000000c00 */
[-C--:B------:R-:W-:Y:S01]  /*34c50*/  LEA.HI.X.SX32 R3, R159, R19.reuse, 0x1, P5 ;  /* 0x000000139f037211 */ /* 0x080fe200028f0eff */
[----:B---3--:R-:W-:Y:S01]  /*34c60*/  IMAD R7, R20, 0x1e6, RZ ;  /* 0x000001e614077824 */ /* 0x008fe200078e02ff */
[----:B------:R-:W3:Y:S01]  /*34c70*/  LDC R24, c[0x0][0x278] ;  /* 0x00009e00ff187b82 */ /* 0x000ee20000000800 */
[----:B------:R-:W-:Y:S01]  /*34c80*/  IADD3 R6, P5, R5, R18, RZ ;  /* 0x0000001205067210 */ /* 0x000fe20007fbe0ff */
[----:B------:R-:W-:Y:S01]  /*34c90*/  IMAD R9, R17, 0xf3, RZ ;  /* 0x000000f311097824 */ /* 0x000fe200078e02ff */
[----:B------:R-:W-:-:S05]  /*34ca0*/  LEA.HI.X.SX32 R5, R15, R19, 0x1, P3 ;  /* 0x000000130f057211 */ /* 0x000fca00018f0eff */
[----:B------:R-:W4:Y:S01]  /*34cb0*/  LDC R20, c[0x0][0x278] ;  /* 0x00009e00ff147b82 */ /* 0x000f220000000800 */
[----:B------:R-:W-:Y:S01]  /*34cc0*/  PRMT R17, R140, 0x7632, R17 ;  /* 0x000076328c117816 */ /* 0x000fe20000000011 */
[----:B------:R2:W-:Y:S04]  /*34cd0*/  STG.E.U16 desc[UR60][R2.64], R140 ;  /* 0x0000008c02007986 */ /* 0x0005e8000c10153c */
[----:B------:R0:W-:Y:S01]  /*34ce0*/  STG.E.U16 desc[UR60][R4.64], R17 ;  /* 0x0000001104007986 */ /* 0x0001e2000c10153c */
[----:B------:R-:W-:Y:S01]  /*34cf0*/  IADD3 R8, P6, R7, R18, RZ ;  /* 0x0000001207087210 */ /* 0x000fe20007fde0ff */
[----:B------:R-:W3:Y:S01]  /*34d00*/  LDC R25, c[0x0][0x278] ;  /* 0x00009e00ff197b82 */ /* 0x000ee20000000800 */
[----:B------:R-:W-:Y:S01]  /*34d10*/  LEA.HI.X.SX32 R7, R197, R19, 0x1, P5 ;  /* 0x00000013c5077211 */ /* 0x000fe200028f0eff */
[----:B--2---:R-:W-:-:S06]  /*34d20*/  IMAD R3, R21, 0x1e8, RZ ;  /* 0x000001e815037824 */ /* 0x004fcc00078e02ff */
[----:B------:R-:W2:Y:S01]  /*34d30*/  LDC R21, c[0x0][0x278] ;  /* 0x00009e00ff157b82 */ /* 0x000ea20000000800 */
[----:B0-----:R-:W-:-:S07]  /*34d40*/  IMAD R5, R0, 0xf5, RZ ;  /* 0x000000f500057824 */ /* 0x001fce00078e02ff */
[----:B------:R-:W0:Y:S01]  /*34d50*/  LDC R0, c[0x0][0x278] ;  /* 0x00009e00ff007b82 */ /* 0x000e220000000800 */
[-C--:B------:R-:W-:Y:S01]  /*34d60*/  LEA.HI.X.SX32 R9, R9, R19.reuse, 0x1, P6 ;  /* 0x0000001309097211 */ /* 0x080fe200030f0eff */
[----:B------:R-:W-:Y:S01]  /*34d70*/  IMAD R15, R22, 0x1ea, RZ ;  /* 0x000001ea160f7824 */ /* 0x000fe200078e02ff */
[----:B------:R-:W-:Y:S01]  /*34d80*/  PRMT R26, R141, 0x7632, R26 ;  /* 0x000076328d1a7816 */ /* 0x000fe2000000001a */
[----:B-1----:R-:W-:Y:S01]  /*34d90*/  IMAD R23, R23, 0x1ec, RZ ;  /* 0x000001ec17177824 */ /* 0x002fe200078e02ff */
[-C--:B------:R-:W-:Y:S01]  /*34da0*/  IADD3 R2, P3, R3, R18.reuse, RZ ;  /* 0x0000001203027210 */ /* 0x080fe20007f7e0ff */
[----:B------:R1:W-:Y:S02]  /*34db0*/  STG.E.U16 desc[UR60][R6.64], R141 ;  /* 0x0000008d06007986 */ /* 0x0003e4000c10153c */
[----:B------:R-:W2:Y:S01]  /*34dc0*/  LDC R22, c[0x0][0x278] ;  /* 0x00009e00ff167b82 */ /* 0x000ea20000000800 */
[----:B------:R-:W-:Y:S01]  /*34dd0*/  IADD3 R4, P5, R15, R18, RZ ;  /* 0x000000120f047210 */ /* 0x000fe20007fbe0ff */
[----:B------:R4:W-:Y:S01]  /*34de0*/  STG.E.U16 desc[UR60][R8.64], R26 ;  /* 0x0000001a08007986 */ /* 0x0009e2000c10153c */
[----:B------:R-:W-:-:S05]  /*34df0*/  LEA.HI.X.SX32 R3, R107, R19, 0x1, P3 ;  /* 0x000000136b037211 */ /* 0x000fca00018f0eff */
[----:B------:R-:W2:Y:S01]  /*34e00*/  LDC R15, c[0x0][0x278] ;  /* 0x00009e00ff0f7b82 */ /* 0x000ea20000000800 */
[----:B-1----:R-:W-:Y:S01]  /*34e10*/  IADD3 R6, P6, R23, R18, RZ ;  /* 0x0000001217067210 */ /* 0x002fe20007fde0ff */
[----:B----4-:R-:W-:-:S06]  /*34e20*/  IMAD R9, R20, 0x1ee, RZ ;  /* 0x000001ee14097824 */ /* 0x010fcc00078e02ff */
[----:B------:R-:W1:Y:S01]  /*34e30*/  LDC R20, c[0x0][0x278] ;  /* 0x00009e00ff147b82 */ /* 0x000e620000000800 */
[-C--:B------:R-:W-:Y:S01]  /*34e40*/  LEA.HI.X.SX32 R5, R5, R19.reuse, 0x1, P5 ;  /* 0x0000001305057211 */ /* 0x080fe200028f0eff */
[----:B------:R4:W-:Y:S01]  /*34e50*/  STG.E.U16 desc[UR60][R2.64], R142 ;  /* 0x0000008e02007986 */ /* 0x0009e2000c10153c */
[----:B------:R-:W-:Y:S02]  /*34e60*/  PRMT R8, R142, 0x7632, R8 ;  /* 0x000076328e087816 */ /* 0x000fe40000000008 */
[----:B------:R-:W-:-:S03]  /*34e70*/  LEA.HI.X.SX32 R7, R87, R19, 0x1, P6 ;  /* 0x0000001357077211 */ /* 0x000fc600030f0eff */
[----:B------:R-:W1:Y:S01]  /*34e80*/  LDC R23, c[0x0][0x278] ;  /* 0x00009e00ff177b82 */ /* 0x000e620000000800 */
[----:B------:R-:W-:Y:S01]  /*34e90*/  STG.E.U16 desc[UR60][R4.64], R8 ;  /* 0x0000000804007986 */ /* 0x000fe2000c10153c */
[----:B----4-:R-:W-:-:S06]  /*34ea0*/  IMAD R3, R10, 0xf7, RZ ;  /* 0x000000f70a037824 */ /* 0x010fcc00078e02ff */
[----:B------:R-:W4:Y:S01]  /*34eb0*/  LDC R26, c[0x0][0x278] ;  /* 0x00009e00ff1a7b82 */ /* 0x000f220000000800 */
[----:B------:R0:W-:Y:S07]  /*34ec0*/  STG.E.U16 desc[UR60][R6.64], R143 ;  /* 0x0000008f06007986 */ /* 0x0001ee000c10153c */
[----:B------:R-:W4:Y:S01]  /*34ed0*/  LDC R10, c[0x0][0x278] ;  /* 0x00009e00ff0a7b82 */ /* 0x000f220000000800 */
[----:B---3--:R-:W-:Y:S01]  /*34ee0*/  IMAD R27, R24, 0x1f0, RZ ;  /* 0x000001f0181b7824 */ /* 0x008fe200078e02ff */
[----:B------:R-:W-:Y:S01]  /*34ef0*/  IADD3 R2, P5, R9, R18, RZ ;  /* 0x0000001209027210 */ /* 0x000fe20007fbe0ff */
[----:B0-----:R-:W-:-:S05]  /*34f00*/  IMAD R7, R0, 0xf9, RZ ;  /* 0x000000f900077824 */ /* 0x001fca00078e02ff */
[----:B------:R-:W0:Y:S01]  /*34f10*/  LDC R17, c[0x0][0x278] ;  /* 0x00009e00ff117b82 */ /* 0x000e220000000800 */
[----:B--2---:R-:W-:Y:S02]  /*34f20*/  IMAD R21, R21, 0x1f4, RZ ;  /* 0x000001f415157824 */ /* 0x004fe400078e02ff */
[----:B------:R-:W-:-:S05]  /*34f30*/  IMAD R25, R25, 0x1f2, RZ ;  /* 0x000001f219197824 */ /* 0x000fca00078e02ff */
[----:B------:R-:W2:Y:S01]  /*34f40*/  LDC R0, c[0x0][0x278] ;  /* 0x00009e00ff007b82 */ /* 0x000ea20000000800 */
[----:B------:R-:W-:Y:S02]  /*34f50*/  PRMT R32, R143, 0x7632, R32 ;  /* 0x000076328f207816 */ /* 0x000fe40000000020 */
[-C--:B------:R-:W-:Y:S02]  /*34f60*/  LEA.HI.X.SX32 R3, R3, R19.reuse, 0x1, P5 ;  /* 0x0000001303037211 */ /* 0x080fe400028f0eff */
[-C--:B------:R-:W-:Y:S02]  /*34f70*/  IADD3 R4, P3, R27, R18.reuse, RZ ;  /* 0x000000121b047210 */ /* 0x080fe40007f7e0ff */
[-C--:B------:R-:W-:Y:S01]  /*34f80*/  IADD3 R8, P6, R21, R18.reuse, RZ ;  /* 0x0000001215087210 */ /* 0x080fe20007fde0ff */
[----:B------:R-:W-:Y:S01]  /*34f90*/  IMAD R21, R22, 0x1f6, RZ ;  /* 0x000001f616157824 */ /* 0x000fe200078e02ff */
[----:B------:R-:W-:Y:S01]  /*34fa0*/  IADD3 R6, P5, R25, R18, RZ ;  /* 0x0000001219067210 */ /* 0x000fe20007fbe0ff */
[----:B------:R3:W-:Y:S01]  /*34fb0*/  STG.E.U16 desc[UR60][R2.64], R32 ;  /* 0x0000002002007986 */ /* 0x0007e2000c10153c */
[----:B------:R-:W-:-:S02]  /*34fc0*/  LEA.HI.X.SX32 R5, R157, R19, 0x1, P3 ;  /* 0x000000139d057211 */ /* 0x000fc400018f0eff */
[-C--:B------:R-:W-:Y:S02]  /*34fd0*/  LEA.HI.X.SX32 R7, R7, R19.reuse, 0x1, P5 ;  /* 0x0000001307077211 */ /* 0x080fe400028f0eff */
[----:B------:R-:W-:Y:S01]  /*34fe0*/  PRMT R24, R28, 0x7632, R24 ;  /* 0x000076321c187816 */ /* 0x000fe20000000018 */
[----:B-1----:R-:W-:Y:S01]  /*34ff0*/  IMAD R23, R23, 0x1f8, RZ ;  /* 0x000001f817177824 */ /* 0x002fe200078e02ff */
[-C--:B------:R-:W-:Y:S01]  /*35000*/  LEA.HI.X.SX32 R9, R199, R19.reuse, 0x1, P6 ;  /* 0x00000013c7097211 */ /* 0x080fe200030f0eff */
[----:B------:R4:W-:Y:S01]  /*35010*/  STG.E.U16 desc[UR60][R4.64], R28 ;  /* 0x0000001c04007986 */ /* 0x0009e2000c10153c */
[----:B---3--:R-:W-:Y:S01]  /*35020*/  IMAD R3, R15, 0xfb, RZ ;  /* 0x000000fb0f037824 */ /* 0x008fe200078e02ff */
[-C--:B------:R-:W-:Y:S01]  /*35030*/  IADD3 R2, P5, R21, R18.reuse, RZ ;  /* 0x0000001215027210 */ /* 0x080fe20007fbe0ff */
[----:B------:R-:W-:Y:S01]  /*35040*/  IMAD R15, R20, 0x1fa, RZ ;  /* 0x000001fa140f7824 */ /* 0x000fe200078e02ff */
[----:B------:R1:W-:Y:S02]  /*35050*/  STG.E.U16 desc[UR60][R6.64], R24 ;  /* 0x0000001806007986 */ /* 0x0003e4000c10153c */
[----:B------:R-:W-:Y:S01]  /*35060*/  LEA.HI.X.SX32 R3, R3, R19, 0x1, P5 ;  /* 0x0000001303037211 */ /* 0x000fe200028f0eff */
[----:B----4-:R-:W-:Y:S01]  /*35070*/  IMAD R5, R26, 0x1fc, RZ ;  /* 0x000001fc1a057824 */ /* 0x010fe200078e02ff */
[-C--:B------:R-:W-:Y:S01]  /*35080*/  IADD3 R4, P3, R23, R18.reuse, RZ ;  /* 0x0000001217047210 */ /* 0x080fe20007f7e0ff */
[----:B------:R3:W-:Y:S01]  /*35090*/  STG.E.U16 desc[UR60][R8.64], R29 ;  /* 0x0000001d08007986 */ /* 0x0007e2000c10153c */
[----:B-1----:R-:W-:Y:S01]  /*350a0*/  IADD3 R6, P5, R15, R18, RZ ;  /* 0x000000120f067210 */ /* 0x002fe20007fbe0ff */
[----:B------:R-:W-:-:S02]  /*350b0*/  IMAD R15, R10, 0x1fe, RZ ;  /* 0x000001fe0a0f7824 */ /* 0x000fc400078e02ff */
[----:B0-----:R-:W-:Y:S01]  /*350c0*/  IMAD R7, R17, 0xfd, RZ ;  /* 0x000000fd11077824 */ /* 0x001fe200078e02ff */
[----:B--2---:R-:W-:Y:S02]  /*350d0*/  LEA R17, R0, -R0, 0x8 ;  /* 0x8000000000117211 */ /* 0x004fe400078e40ff */
[----:B---3--:R-:W-:Y:S01]  /*350e0*/  PRMT R9, R29, 0x7632, R9 ;  /* 0x000076321d097816 */ /* 0x008fe20000000009 */
[----:B------:R-:W0:Y:S01]  /*350f0*/  LDC R0, c[0x0][0x27c] ;  /* 0x00009f00ff007b82 */ /* 0x000e220000000800 */
[-C--:B------:R-:W-:Y:S02]  /*35100*/  IADD3 R8, P6, R5, R18.reuse, RZ ;  /* 0x0000001205087210 */ /* 0x080fe40007fde0ff */
[-C--:B------:R-:W-:Y:S02]  /*35110*/  LEA.HI.X.SX32 R5, R111, R19.reuse, 0x1, P3 ;  /* 0x000000136f057211 */ /* 0x080fe400018f0eff */
[----:B------:R-:W-:Y:S01]  /*35120*/  IADD3 R18, P3, R15, R18, RZ ;  /* 0x000000120f127210 */ /* 0x000fe20007f7e0ff */
[----:B------:R1:W-:Y:S01]  /*35130*/  STG.E.U16 desc[UR60][R2.64], R9 ;  /* 0x0000000902007986 */ /* 0x0003e2000c10153c */
[----:B------:R-:W-:-:S02]  /*35140*/  LEA.HI.X.SX32 R7, R7, R19, 0x1, P5 ;  /* 0x0000001307077211 */ /* 0x000fc400028f0eff */
[----:B------:R-:W-:Y:S02]  /*35150*/  PRMT R20, R30, 0x7632, R20 ;  /* 0x000076321e147816 */ /* 0x000fe40000000014 */
[----:B------:R-:W-:Y:S01]  /*35160*/  PRMT R10, R31, 0x7632, R10 ;  /* 0x000076321f0a7816 */ /* 0x000fe2000000000a */
[----:B------:R-:W-:Y:S01]  /*35170*/  STG.E.U16 desc[UR60][R4.64], R30 ;  /* 0x0000001e04007986 */ /* 0x000fe2000c10153c */
[-C--:B-1----:R-:W-:Y:S02]  /*35180*/  LEA.HI.X.SX32 R9, R81, R19.reuse, 0x1, P6 ;  /* 0x0000001351097211 */ /* 0x082fe400030f0eff */
[----:B------:R-:W-:Y:S01]  /*35190*/  LEA.HI.X.SX32 R19, R17, R19, 0x1, P3 ;  /* 0x0000001311137211 */ /* 0x000fe200018f0eff */
[----:B------:R1:W-:Y:S04]  /*351a0*/  STG.E.U16 desc[UR60][R6.64], R20 ;  /* 0x0000001406007986 */ /* 0x0003e8000c10153c */
[----:B------:R-:W-:Y:S04]  /*351b0*/  STG.E.U16 desc[UR60][R8.64], R31 ;  /* 0x0000001f08007986 */ /* 0x000fe8000c10153c */
[----:B------:R-:W-:Y:S01]  /*351c0*/  STG.E.U16 desc[UR60][R18.64], R10 ;  /* 0x0000000a12007986 */ /* 0x000fe2000c10153c */
[----:B------:R-:W-:-:S02]  /*351d0*/  FSEL R3, R218, -INF , P1 ;  /* 0xff800000da037808 */ /* 0x000fc40000800000 */
[----:B------:R-:W-:Y:S01]  /*351e0*/  FSEL R222, R222, -INF , P0 ;  /* 0xff800000dede7808 */ /* 0x000fe20000000000 */
[----:B-1----:R-:W1:Y:S01]  /*351f0*/  LDC.64 R6, c[0x0][0x230] ;  /* 0x00008c00ff067b82 */ /* 0x002e620000000a00 */
[----:B------:R-:W-:Y:S02]  /*35200*/  FSEL R214, R214, -INF , P2 ;  /* 0xff800000d6d67808 */ /* 0x000fe40001000000 */
[----:B------:R-:W-:Y:S01]  /*35210*/  FSEL R15, R208, -INF , P4 ;  /* 0xff800000d00f7808 */ /* 0x000fe20002000000 */
[----:B------:R-:W-:Y:S01]  /*35220*/  FFMA R223, R3, 0.69314718246459960938, R14 ;  /* 0x3f31721803df7823 */ /* 0x000fe2000000000e */
[----:B------:R-:W-:-:S03]  /*35230*/  FFMA R222, R222, 0.69314718246459960938, R13 ;  /* 0x3f317218dede7823 */ /* 0x000fc6000000000d */
[----:B------:R-:W-:Y:S01]  /*35240*/  BAR.SYNC.DEFER_BLOCKING 0x0 ;  /* 0x0000000000007b1d */ /* 0x000fe20000010000 */
[----:B------:R-:W-:Y:S01]  /*35250*/  FFMA R14, R214, 0.69314718246459960938, R11 ;  /* 0x3f317218d60e7823 */ /* 0x000fe2000000000b */
[----:B------:R-:W-:-:S04]  /*35260*/  FFMA R15, R15, 0.69314718246459960938, R12 ;  /* 0x3f3172180f0f7823 */ /* 0x000fc8000000000c */
[----:B------:R-:W-:Y:S04]  /*35270*/  STS.64 [R16], R222 ;  /* 0x000000de10007388 */ /* 0x000fe80000000a00 */
[----:B------:R-:W-:Y:S01]  /*35280*/  STS.64 [R16+0x100], R14 ;  /* 0x0001000e10007388 */ /* 0x000fe20000000a00 */
[----:B------:R-:W-:Y:S01]  /*35290*/  BAR.SYNC.DEFER_BLOCKING 0x0 ;  /* 0x0000000000007b1d */ /* 0x000fe20000010000 */
[----:B0-----:R-:W-:-:S05]  /*352a0*/  IMAD R0, R244, R0, RZ ;  /* 0x00000000f4007224 */ /* 0x001fca00078e02ff */
[----:B------:R-:W0:Y:S01]  /*352b0*/  LDS R5, [R194] ;  /* 0x00000000c2057984 */ /* 0x000e220000000800 */
[C---:B------:R-:W-:Y:S02]  /*352c0*/  SHF.L.U32 R3, R0.reuse, 0x2, RZ ;  /* 0x0000000200037819 */ /* 0x040fe400000006ff */
[----:B------:R-:W-:Y:S01]  /*352d0*/  SHF.L.U32 R2, R243, 0x2, RZ ;  /* 0x00000002f3027819 */ /* 0x000fe200000006ff */
[----:B------:R-:W-:-:S03]  /*352e0*/  IMAD.HI R0, R0, 0x4, RZ ;  /* 0x0000000400007827 */ /* 0x000fc600078e02ff */
[----:B-1----:R-:W-:Y:S01]  /*352f0*/  IADD3 R2, P0, P1, R2, R6, R3 ;  /* 0x0000000602027210 */ /* 0x002fe2000791e003 */
[----:B------:R-:W-:-:S05]  /*35300*/  IMAD.HI R4, R243, 0x4, RZ ;  /* 0x00000004f3047827 */ /* 0x000fca00078e02ff */
[----:B------:R-:W-:-:S05]  /*35310*/  IADD3.X R3, R4, R7, R0, P0, P1 ;  /* 0x0000000704037210 */ /* 0x000fca00007e2400 */
[----:B0-----:R-:W-:Y:S01]  /*35320*/  STG.E desc[UR60][R2.64], R5 ;  /* 0x0000000502007986 */ /* 0x001fe2000c10193c */
[----:B------:R-:W-:Y:S05]  /*35330*/  EXIT ;  /* 0x000000000000794d */ /* 0x000fea0003800000 */
.L_x_2:
[----:B------:R-:W-:-:S00]  /*35340*/  BRA `(.L_x_2) ;  /* 0xfffffffc00fc7947 */ /* 0x000fc0000383ffff */
[----:B------:R-:W-:-:S00]  /*35350*/  NOP ;  /* 0x0000000000007918 */ /* 0x000fc00000000000 */
        /* <DEDUP_REMOVED lines=10> */
.L_x_3:


//--------------------- .nv.global.init           --------------------------
	.section	.nv.global.init,"aw",@progbits
.nv.global.init:
	.type		_$_str,@object
	.size		_$_str,(.L_0 - _$_str)
_$_str:
        /*0000*/ 	.byte	0x5f, 0x5f, 0x43, 0x55, 0x44, 0x41, 0x5f, 0x46, 0x54, 0x5a, 0x00
.L_0:


//--------------------- .nv.shared.attn_fwd       --------------------------
	.section	.nv.shared.attn_fwd,"aw",@nobits
	.sectionflags	@""
	.align	16
	.zero		1024


//--------------------- .nv.shared.reserved.0     --------------------------
	.section	.nv.shared.reserved.0,"aw",@nobits
	.weak		__nv_reservedSMEM_offset_0_alias
	.size		__nv_reservedSMEM_offset_0_alias, 0, 0
	.other		__nv_reservedSMEM_offset_0_alias,@"STO_CUDA_RESERVED_SHARED STV_DEFAULT"
__nv_reservedSMEM_offset_0_alias:
	.zero		0


//--------------------- .nv.constant0.attn_fwd    --------------------------
	.section	.nv.constant0.attn_fwd,"a",@progbits
	.sectionflags	@""
	.align	4
.nv.constant0.attn_fwd:
	.zero		664


//--------------------- SYMBOLS --------------------------

	.type		.nv.reservedSmem.offset0,@object
	.size		.nv.reservedSmem.offset0,0x4
